	.target	sm_90a

	.elftype	@"ET_EXEC"


//--------------------- .note.nv.tkinfo           --------------------------
	.section	.note.nv.tkinfo,"",@"SHT_NOTE"
	.sectionflags	@"SHF_NOTE_NV_TKINFO"
	.tkinfo
        /*0018*/ 	.word	0x00000002
        /*0030*/ 	.string	""
        /*0030*/ 	.string	"ptxas"
        /*0030*/ 	.string	"Cuda compilation tools, release 13.0, V13.0.88"
        /*0030*/ 	.string	"Build cuda_13.0.r13.0/compiler.36424714_0"
        /*0030*/ 	.string	"-arch sm_90a -m 64 "



//--------------------- .note.nv.cuinfo           --------------------------
	.section	.note.nv.cuinfo,"",@"SHT_NOTE"
	.sectionflags	@"SHF_NOTE_NV_CUINFO"
        /*0018*/ 	.short	0x0002
        /*001a*/ 	.short	0x005a
        /*001c*/ 	.short	0x0082
	.zero		2


//--------------------- .nv.info                  --------------------------
	.section	.nv.info,"",@"SHT_CUDA_INFO"
	.align	4


	//----- nvinfo : EIATTR_REGCOUNT
	.align		4
        /*0000*/ 	.byte	0x04, 0x2f
        /*0002*/ 	.short	(.L_16 - .L_15)
	.align		4
.L_15:
        /*0004*/ 	.word	index@(_ZN7cutlass13device_kernelINS_4fmha6kernel13FmhaKernelTmaINS1_10collective15FmhaMainloopTmaINS_10bfloat16_tEfN4cute5tupleIJNS7_1CILi64EEENS9_ILi256EEENS9_ILi192EEEEEENS4_14ResidualFusionEJEEENS4_15FmhaFwdEpilogueIS6_fNS8_IJSA_SC_SB_EEEEEJEEEEEvNT_6ParamsE)
        /*0008*/ 	.word	0x000000ff


	//----- nvinfo : EIATTR_FRAME_SIZE
	.align		4
.L_16:
        /*000c*/ 	.byte	0x04, 0x11
        /*000e*/ 	.short	(.L_18 - .L_17)
	.align		4
.L_17:
        /*0010*/ 	.word	index@($__internal_0_$__cuda_sm20_rcp_rn_f32_slowpath)
        /*0014*/ 	.word	0x00000058


	//----- nvinfo : EIATTR_FRAME_SIZE
	.align		4
.L_18:
        /*0018*/ 	.byte	0x04, 0x11
        /*001a*/ 	.short	(.L_20 - .L_19)
	.align		4
.L_19:
        /*001c*/ 	.word	index@(_ZN7cutlass13device_kernelINS_4fmha6kernel13FmhaKernelTmaINS1_10collective15FmhaMainloopTmaINS_10bfloat16_tEfN4cute5tupleIJNS7_1CILi64EEENS9_ILi256EEENS9_ILi192EEEEEENS4_14ResidualFusionEJEEENS4_15FmhaFwdEpilogueIS6_fNS8_IJSA_SC_SB_EEEEEJEEEEEvNT_6ParamsE)
        /*0020*/ 	.word	0x00000058


	//----- nvinfo : EIATTR_MIN_STACK_SIZE
	.align		4
.L_20:
        /*0024*/ 	.byte	0x04, 0x12
        /*0026*/ 	.short	(.L_22 - .L_21)
	.align		4
.L_21:
        /*0028*/ 	.word	index@(_ZN7cutlass13device_kernelINS_4fmha6kernel13FmhaKernelTmaINS1_10collective15FmhaMainloopTmaINS_10bfloat16_tEfN4cute5tupleIJNS7_1CILi64EEENS9_ILi256EEENS9_ILi192EEEEEENS4_14ResidualFusionEJEEENS4_15FmhaFwdEpilogueIS6_fNS8_IJSA_SC_SB_EEEEEJEEEEEvNT_6ParamsE)
        /*002c*/ 	.word	0x00000058
.L_22:


//--------------------- .nv.compat                --------------------------
	.section	.nv.compat,"",@"SHT_CUDA_COMPAT_INFO"
	.align	4
        /*0000*/ 	.byte	0x02, 0x09, 0x01, 0x00, 0x02, 0x02, 0x04, 0x00, 0x02, 0x05, 0x05, 0x00, 0x03, 0x07, 0x01, 0x01
        /*0010*/ 	.byte	0x02, 0x03, 0x01, 0x00, 0x02, 0x06, 0x01, 0x00, 0x04, 0x0b, 0x08, 0x00, 0x00, 0x00, 0x00, 0x00
        /*0020*/ 	.byte	0x00, 0x00, 0x00, 0x00


//--------------------- .nv.info._ZN7cutlass13device_kernelINS_4fmha6kernel13FmhaKernelTmaINS1_10collective15FmhaMainloopTmaINS_10bfloat16_tEfN4cute5tupleIJNS7_1CILi64EEENS9_ILi256EEENS9_ILi192EEEEEENS4_14ResidualFusionEJEEENS4_15FmhaFwdEpilogueIS6_fNS8_IJSA_SC_SB_EEEEEJEEEEEvNT_6ParamsE --------------------------
	.section	.nv.info._ZN7cutlass13device_kernelINS_4fmha6kernel13FmhaKernelTmaINS1_10collective15FmhaMainloopTmaINS_10bfloat16_tEfN4cute5tupleIJNS7_1CILi64EEENS9_ILi256EEENS9_ILi192EEEEEENS4_14ResidualFusionEJEEENS4_15FmhaFwdEpilogueIS6_fNS8_IJSA_SC_SB_EEEEEJEEEEEvNT_6ParamsE,"",@"SHT_CUDA_INFO"
	.sectionflags	@""
	.align	4


	//----- nvinfo : EIATTR_CUDA_API_VERSION
	.align		4
        /*0000*/ 	.byte	0x04, 0x37
        /*0002*/ 	.short	(.L_24 - .L_23)
.L_23:
        /*0004*/ 	.word	0x00000082


	//----- nvinfo : EIATTR_KPARAM_INFO
	.align		4
.L_24:
        /*0008*/ 	.byte	0x04, 0x17
        /*000a*/ 	.short	(.L_26 - .L_25)
.L_25:
        /*000c*/ 	.word	0x00000000
        /*0010*/ 	.short	0x0000
        /*0012*/ 	.short	0x0070
        /*0014*/ 	.byte	0x00, 0xf0, 0x01, 0x20


	//----- nvinfo : EIATTR_SPARSE_MMA_MASK
	.align		4
.L_26:
        /*0018*/ 	.byte	0x03, 0x50
        /*001a*/ 	.short	0x0000


	//----- nvinfo : EIATTR_MAXREG_COUNT
	.align		4
        /*001c*/ 	.byte	0x03, 0x1b
        /*001e*/ 	.short	0x00ff


	//----- nvinfo : EIATTR_NUM_BARRIERS
	.align		4
        /*0020*/ 	.byte	0x02, 0x4c
        /*0022*/ 	.byte	0x02
	.zero		1


	//----- nvinfo : EIATTR_EXTERNS
	.align		4
        /*0024*/ 	.byte	0x04, 0x0f
        /*0026*/ 	.short	(.L_28 - .L_27)


	//   ....[0]....
	.align		4
.L_27:
        /*0028*/ 	.word	index@(__assertfail)


	//----- nvinfo : EIATTR_ANNOTATIONS
	.align		4
.L_28:
        /*002c*/ 	.byte	0x04, 0x55
        /*002e*/ 	.short	(.L_30 - .L_29)


	//   ....[0]....
.L_29:
        /*0030*/ 	.word	0x00000001
        /*0034*/ 	.byte	0x60, 0x06, 0x00, 0x00, 0x01, 0x00, 0x00, 0x00, 0x90, 0x06, 0x00, 0x00, 0x01, 0x00, 0x00, 0x00
        /* <DEDUP_REMOVED lines=27> */
        /*01f4*/ 	.byte	0x20, 0x50, 0x01, 0x00, 0x01, 0x00, 0x00, 0x00, 0x90, 0x50, 0x01, 0x00


	//----- nvinfo : EIATTR_MERCURY_ISA_VERSION
	.align		4
.L_30:
        /*0200*/ 	.byte	0x03, 0x5f
        /*0202*/ 	.short	0x0101


	//----- nvinfo : EIATTR_COOP_GROUP_MASK_REGIDS
	.align		4
        /*0204*/ 	.byte	0x04, 0x29
        /*0206*/ 	.short	(.L_32 - .L_31)


	//   ....[0]....
.L_31:
        /*0208*/ 	.word	0xffffffff


	//   ....[1]....
        /*020c*/ 	.word	0xffffffff


	//   ....[2]....
        /*0210*/ 	.word	0xffffffff


	//   ....[3]....
        /*0214*/ 	.word	0xffffffff


	//   ....[4]....
        /*0218*/ 	.word	0xffffffff


	//   ....[5]....
        /*021c*/ 	.word	0xffffffff


	//   ....[6]....
        /*0220*/ 	.word	0xffffffff


	//   ....[7]....
        /*0224*/ 	.word	0xffffffff


	//   ....[8]....
        /*0228*/ 	.word	0xffffffff


	//   ....[9]....
        /*022c*/ 	.word	0xffffffff


	//   ....[10]....
        /*0230*/ 	.word	0xffffffff


	//   ....[11]....
        /*0234*/ 	.word	0xffffffff


	//   ....[12]....
        /*0238*/ 	.word	0xffffffff


	//   ....[13]....
        /*023c*/ 	.word	0xffffffff


	//   ....[14]....
        /*0240*/ 	.word	0xffffffff


	//   ....[15]....
        /*0244*/ 	.word	0xffffffff


	//   ....[16]....
        /*0248*/ 	.word	0xffffffff


	//   ....[17]....
        /*024c*/ 	.word	0xffffffff


	//   ....[18]....
        /*0250*/ 	.word	0xffffffff


	//   ....[19]....
        /*0254*/ 	.word	0xffffffff


	//   ....[20]....
        /*0258*/ 	.word	0xffffffff


	//----- nvinfo : EIATTR_COOP_GROUP_INSTR_OFFSETS
	.align		4
.L_32:
        /*025c*/ 	.byte	0x04, 0x28
        /*025e*/ 	.short	(.L_34 - .L_33)


	//   ....[0]....
.L_33:
        /*0260*/ 	.word	0x00000060


	//   ....[1]....
        /*0264*/ 	.word	0x00000150


	//   ....[2]....
        /*0268*/ 	.word	0x00000280


	//   ....[3]....
        /*026c*/ 	.word	0x00000420


	//   ....[4]....
        /*0270*/ 	.word	0x000005c0


	//   ....[5]....
        /*0274*/ 	.word	0x00003f30


	//   ....[6]....
        /*0278*/ 	.word	0x00003f50


	//   ....[7]....
        /*027c*/ 	.word	0x00003f70


	//   ....[8]....
        /*0280*/ 	.word	0x00003f90


	//   ....[9]....
        /*0284*/ 	.word	0x00009530


	//   ....[10]....
        /*0288*/ 	.word	0x00009560


	//   ....[11]....
        /*028c*/ 	.word	0x000095c0


	//   ....[12]....
        /*0290*/ 	.word	0x000095d0


	//   ....[13]....
        /*0294*/ 	.word	0x00010790


	//   ....[14]....
        /*0298*/ 	.word	0x000107c0


	//   ....[15]....
        /*029c*/ 	.word	0x00010840


	//   ....[16]....
        /*02a0*/ 	.word	0x00010850


	//   ....[17]....
        /*02a4*/ 	.word	0x000150b0


	//   ....[18]....
        /*02a8*/ 	.word	0x00015110


	//   ....[19]....
        /*02ac*/ 	.word	0x00015120


	//   ....[20]....
        /*02b0*/ 	.word	0x00015150


	//----- nvinfo : EIATTR_SYSCALL_OFFSETS
	.align		4
.L_34:
        /*02b4*/ 	.byte	0x04, 0x46
        /*02b6*/ 	.short	(.L_36 - .L_35)


	//   ....[0]....
.L_35:
        /*02b8*/ 	.word	0x00015eb0


	//   ....[1]....
        /*02bc*/ 	.word	0x00016000


	//----- nvinfo : EIATTR_MBARRIER_INSTR_OFFSETS
	.align		4
.L_36:
        /*02c0*/ 	.byte	0x04, 0x39
        /*02c2*/ 	.short	(.L_38 - .L_37)


	//   ....[0]....
.L_37:
        /*02c4*/ 	.word	0x00000250
        /*02c8*/ 	.word	0x000000ff
        /*02cc*/ 	.word	0x00066040
        /*02d0*/ 	.short	0x0100
        /*02d2*/ 	.byte	0x08
	.zero		1


	//   ....[1]....
        /*02d4*/ 	.word	0x00000260
        /*02d8*/ 	.word	0x000000ff
        /*02dc*/ 	.word	0x00066048
        /*02e0*/ 	.short	0x0100
        /*02e2*/ 	.byte	0x08
	.zero		1


	//   ....[2]....
        /*02e4*/ 	.word	0x00000390
        /*02e8*/ 	.word	0x000000ff
        /*02ec*/ 	.word	0x00066000
        /*02f0*/ 	.short	0x0100
        /*02f2*/ 	.byte	0x08
	.zero		1


	//   ....[3]....
        /*02f4*/ 	.word	0x000003a0
        /*02f8*/ 	.word	0x000000ff
        /*02fc*/ 	.word	0x00066020
        /*0300*/ 	.short	0x0100
        /*0302*/ 	.byte	0x08
	.zero		1


	//   ....[4]....
        /*0304*/ 	.word	0x000003b0
        /*0308*/ 	.word	0x000000ff
        /*030c*/ 	.word	0x00066008
        /*0310*/ 	.short	0x0100
        /*0312*/ 	.byte	0x08
	.zero		1


	//   ....[5]....
        /*0314*/ 	.word	0x000003c0
        /*0318*/ 	.word	0x000000ff
        /*031c*/ 	.word	0x00066028
        /*0320*/ 	.short	0x0100
        /*0322*/ 	.byte	0x08
	.zero		1


	//   ....[6]....
        /*0324*/ 	.word	0x000003d0
        /*0328*/ 	.word	0x000000ff
        /*032c*/ 	.word	0x00066010
        /*0330*/ 	.short	0x0100
        /*0332*/ 	.byte	0x08
	.zero		1


	//   ....[7]....
        /*0334*/ 	.word	0x000003e0
        /*0338*/ 	.word	0x000000ff
        /*033c*/ 	.word	0x00066030
        /*0340*/ 	.short	0x0100
        /*0342*/ 	.byte	0x08
	.zero		1


	//   ....[8]....
        /*0344*/ 	.word	0x000003f0
        /*0348*/ 	.word	0x000000ff
        /*034c*/ 	.word	0x00066018
        /*0350*/ 	.short	0x0100
        /*0352*/ 	.byte	0x08
	.zero		1


	//   ....[9]....
        /*0354*/ 	.word	0x00000400
        /*0358*/ 	.word	0x000000ff
        /*035c*/ 	.word	0x00066038
        /*0360*/ 	.short	0x0100
        /*0362*/ 	.byte	0x08
	.zero		1


	//   ....[10]....
        /*0364*/ 	.word	0x00000530
        /*0368*/ 	.word	0x000000ff
        /*036c*/ 	.word	0x00066050
        /*0370*/ 	.short	0x0100
        /*0372*/ 	.byte	0x08
	.zero		1


	//   ....[11]....
        /*0374*/ 	.word	0x00000540
        /*0378*/ 	.word	0x000000ff
        /*037c*/ 	.word	0x00066070
        /*0380*/ 	.short	0x0100
        /*0382*/ 	.byte	0x08
	.zero		1


	//   ....[12]....
        /*0384*/ 	.word	0x00000550
        /*0388*/ 	.word	0x000000ff
        /*038c*/ 	.word	0x00066058
        /*0390*/ 	.short	0x0100
        /*0392*/ 	.byte	0x08
	.zero		1


	//   ....[13]....
        /*0394*/ 	.word	0x00000560
        /*0398*/ 	.word	0x000000ff
        /*039c*/ 	.word	0x00066078
        /*03a0*/ 	.short	0x0100
        /*03a2*/ 	.byte	0x08
	.zero		1


	//   ....[14]....
        /*03a4*/ 	.word	0x00000570
        /*03a8*/ 	.word	0x000000ff
        /*03ac*/ 	.word	0x00066060
        /*03b0*/ 	.short	0x0100
        /*03b2*/ 	.byte	0x08
	.zero		1


	//   ....[15]....
        /*03b4*/ 	.word	0x00000580
        /*03b8*/ 	.word	0x000000ff
        /*03bc*/ 	.word	0x00066080
        /*03c0*/ 	.short	0x0100
        /*03c2*/ 	.byte	0x08
	.zero		1


	//   ....[16]....
        /*03c4*/ 	.word	0x00000590
        /*03c8*/ 	.word	0x000000ff
        /*03cc*/ 	.word	0x00066068
        /*03d0*/ 	.short	0x0100
        /*03d2*/ 	.byte	0x08
	.zero		1


	//   ....[17]....
        /*03d4*/ 	.word	0x000005a0
        /*03d8*/ 	.word	0x000000ff
        /*03dc*/ 	.word	0x00066088
        /*03e0*/ 	.short	0x0100
        /*03e2*/ 	.byte	0x08
	.zero		1


	//   ....[18]....
        /*03e4*/ 	.word	0x00000710
        /*03e8*/ 	.word	0x00000003
        /*03ec*/ 	.word	0x00066048
        /*03f0*/ 	.short	0x010a
        /*03f2*/ 	.byte	0x3f
	.zero		1


	//   ....[19]....
        /*03f4*/ 	.word	0x00000b10
        /*03f8*/ 	.word	0x00000005
        /*03fc*/ 	.word	0x00066020
        /*0400*/ 	.short	0x010a
        /*0402*/ 	.byte	0x3f
	.zero		1


	//   ....[20]....
        /*0404*/ 	.word	0x00000dc0
        /*0408*/ 	.word	0x00000000
        /*040c*/ 	.word	0x00066020
        /*0410*/ 	.short	0x010a
        /*0412*/ 	.byte	0x3f
	.zero		1


	//   ....[21]....
        /*0414*/ 	.word	0x00001120
        /*0418*/ 	.word	0x00000000
        /*041c*/ 	.word	0x00066020
        /*0420*/ 	.short	0x010a
        /*0422*/ 	.byte	0x3f
	.zero		1


	//   ....[22]....
        /*0424*/ 	.word	0x000014a0
        /*0428*/ 	.word	0x00000005
        /*042c*/ 	.word	0x00066020
        /*0430*/ 	.short	0x010a
        /*0432*/ 	.byte	0x3f
	.zero		1


	//   ....[23]....
        /*0434*/ 	.word	0x000017d0
        /*0438*/ 	.word	0x00000006
        /*043c*/ 	.word	0x00066040
        /*0440*/ 	.short	0x010a
        /*0442*/ 	.byte	0x3f
	.zero		1


	//   ....[24]....
        /*0444*/ 	.word	0x00001840
        /*0448*/ 	.word	0x00000000
        /*044c*/ 	.word	0x00066000
        /*0450*/ 	.short	0x010a
        /*0452*/ 	.byte	0x3f
	.zero		1


	//   ....[25]....
        /*0454*/ 	.word	0x00004570
        /*0458*/ 	.word	0x000000aa
        /*045c*/ 	.word	0x00066008
        /*0460*/ 	.short	0x010a
        /*0462*/ 	.byte	0x3f
	.zero		1


	//   ....[26]....
        /*0464*/ 	.word	0x00008060
        /*0468*/ 	.word	0x00000009
        /*046c*/ 	.word	0x00000000
        /*0470*/ 	.short	0x0101
        /*0472*/ 	.byte	0x3f
	.zero		1


	//   ....[27]....
        /*0474*/ 	.word	0x00008180
        /*0478*/ 	.word	0x0000000c
        /*047c*/ 	.word	0x00066000
        /*0480*/ 	.short	0x010a
        /*0482*/ 	.byte	0x3f
	.zero		1


	//   ....[28]....
        /*0484*/ 	.word	0x00008940
        /*0488*/ 	.word	0x00000006
        /*048c*/ 	.word	0x00066020
        /*0490*/ 	.short	0x010a
        /*0492*/ 	.byte	0x3f
	.zero		1


	//   ....[29]....
        /*0494*/ 	.word	0x00009600
        /*0498*/ 	.word	0x00000008
        /*049c*/ 	.word	0x00000000
        /*04a0*/ 	.short	0x0101
        /*04a2*/ 	.byte	0x3f
	.zero		1


	//   ....[30]....
        /*04a4*/ 	.word	0x00009650
        /*04a8*/ 	.word	0x0000000c
        /*04ac*/ 	.word	0x00066000
        /*04b0*/ 	.short	0x010a
        /*04b2*/ 	.byte	0x3f
	.zero		1


	//   ....[31]....
        /*04b4*/ 	.word	0x0000de00
        /*04b8*/ 	.word	0x00000010
        /*04bc*/ 	.word	0x00000000
        /*04c0*/ 	.short	0x0101
        /*04c2*/ 	.byte	0x3f
	.zero		1


	//   ....[32]....
        /*04c4*/ 	.word	0x0000df10
        /*04c8*/ 	.word	0x00000009
        /*04cc*/ 	.word	0x00066020
        /*04d0*/ 	.short	0x010a
        /*04d2*/ 	.byte	0x3f
	.zero		1


	//   ....[33]....
        /*04d4*/ 	.word	0x0000e3a0
        /*04d8*/ 	.word	0x00000007
        /*04dc*/ 	.word	0x00066000
        /*04e0*/ 	.short	0x010a
        /*04e2*/ 	.byte	0x3f
	.zero		1


	//   ....[34]....
        /*04e4*/ 	.word	0x0000eb80
        /*04e8*/ 	.word	0x00000006
        /*04ec*/ 	.word	0x00066020
        /*04f0*/ 	.short	0x010a
        /*04f2*/ 	.byte	0x3f
	.zero		1


	//   ....[35]....
        /*04f4*/ 	.word	0x000107f0
        /*04f8*/ 	.word	0x00000008
        /*04fc*/ 	.word	0x00000000
        /*0500*/ 	.short	0x0101
        /*0502*/ 	.byte	0x3f
	.zero		1


	//   ....[36]....
        /*0504*/ 	.word	0x00010810
        /*0508*/ 	.word	0x0000000b
        /*050c*/ 	.word	0x00066000
        /*0510*/ 	.short	0x010a
        /*0512*/ 	.byte	0x3f
	.zero		1


	//   ....[37]....
        /*0514*/ 	.word	0x00014b60
        /*0518*/ 	.word	0x0000000c
        /*051c*/ 	.word	0x00000000
        /*0520*/ 	.short	0x0101
        /*0522*/ 	.byte	0x3f
	.zero		1


	//   ....[38]....
        /*0524*/ 	.word	0x00014c30
        /*0528*/ 	.word	0x00000008
        /*052c*/ 	.word	0x00066020
        /*0530*/ 	.short	0x010a
        /*0532*/ 	.byte	0x3f
	.zero		1


	//   ....[39]....
        /*0534*/ 	.word	0x00017450
        /*0538*/ 	.word	0x00000003
        /*053c*/ 	.word	0x00066048
        /*0540*/ 	.short	0x010a
        /*0542*/ 	.byte	0x3f
	.zero		1


	//   ....[40]....
        /*0544*/ 	.word	0x000174a0
        /*0548*/ 	.word	0x00000005
        /*054c*/ 	.word	0x00066020
        /*0550*/ 	.short	0x010a
        /*0552*/ 	.byte	0x3f
	.zero		1


	//   ....[41]....
        /*0554*/ 	.word	0x000174f0
        /*0558*/ 	.word	0x00000000
        /*055c*/ 	.word	0x00066020
        /*0560*/ 	.short	0x010a
        /*0562*/ 	.byte	0x3f
	.zero		1


	//   ....[42]....
        /*0564*/ 	.word	0x00017540
        /*0568*/ 	.word	0x00000000
        /*056c*/ 	.word	0x00066020
        /*0570*/ 	.short	0x010a
        /*0572*/ 	.byte	0x3f
	.zero		1


	//   ....[43]....
        /*0574*/ 	.word	0x00017590
        /*0578*/ 	.word	0x00000005
        /*057c*/ 	.word	0x00066020
        /*0580*/ 	.short	0x010a
        /*0582*/ 	.byte	0x3f
	.zero		1


	//   ....[44]....
        /*0584*/ 	.word	0x00017610
        /*0588*/ 	.word	0x00000000
        /*058c*/ 	.word	0x00066040
        /*0590*/ 	.short	0x010a
        /*0592*/ 	.byte	0x3f
	.zero		1


	//   ....[45]....
        /*0594*/ 	.word	0x00017690
        /*0598*/ 	.word	0x00000005
        /*059c*/ 	.word	0x00066000
        /*05a0*/ 	.short	0x010a
        /*05a2*/ 	.byte	0x3f
	.zero		1


	//   ....[46]....
        /*05a4*/ 	.word	0x00017710
        /*05a8*/ 	.word	0x00000019
        /*05ac*/ 	.word	0x00066008
        /*05b0*/ 	.short	0x010a
        /*05b2*/ 	.byte	0x3f
	.zero		1


	//   ....[47]....
        /*05b4*/ 	.word	0x00017760
        /*05b8*/ 	.word	0x0000000c
        /*05bc*/ 	.word	0x00066000
        /*05c0*/ 	.short	0x010a
        /*05c2*/ 	.byte	0x3f
	.zero		1


	//   ....[48]....
        /*05c4*/ 	.word	0x000177b0
        /*05c8*/ 	.word	0x00000006
        /*05cc*/ 	.word	0x00066020
        /*05d0*/ 	.short	0x010a
        /*05d2*/ 	.byte	0x3f
	.zero		1


	//   ....[49]....
        /*05d4*/ 	.word	0x00017800
        /*05d8*/ 	.word	0x0000000c
        /*05dc*/ 	.word	0x00066000
        /*05e0*/ 	.short	0x010a
        /*05e2*/ 	.byte	0x3f
	.zero		1


	//   ....[50]....
        /*05e4*/ 	.word	0x00017850
        /*05e8*/ 	.word	0x00000009
        /*05ec*/ 	.word	0x00066020
        /*05f0*/ 	.short	0x010a
        /*05f2*/ 	.byte	0x3f
	.zero		1


	//   ....[51]....
        /*05f4*/ 	.word	0x000178a0
        /*05f8*/ 	.word	0x00000007
        /*05fc*/ 	.word	0x00066000
        /*0600*/ 	.short	0x010a
        /*0602*/ 	.byte	0x3f
	.zero		1


	//   ....[52]....
        /*0604*/ 	.word	0x000178f0
        /*0608*/ 	.word	0x00000006
        /*060c*/ 	.word	0x00066020
        /*0610*/ 	.short	0x010a
        /*0612*/ 	.byte	0x3f
	.zero		1


	//   ....[53]....
        /*0614*/ 	.word	0x00017940
        /*0618*/ 	.word	0x0000000b
        /*061c*/ 	.word	0x00066000
        /*0620*/ 	.short	0x010a
        /*0622*/ 	.byte	0x3f
	.zero		1


	//   ....[54]....
        /*0624*/ 	.word	0x00017990
        /*0628*/ 	.word	0x00000008
        /*062c*/ 	.word	0x00066020
        /*0630*/ 	.short	0x010a
        /*0632*/ 	.byte	0x3f
	.zero		1


	//----- nvinfo : EIATTR_NUM_MBARRIERS
	.align		4
.L_38:
        /*0634*/ 	.byte	0x03, 0x38
        /*0636*/ 	.short	0x0012


	//----- nvinfo : EIATTR_EXIT_INSTR_OFFSETS
	.align		4
        /*0638*/ 	.byte	0x04, 0x1c
        /*063a*/ 	.short	(.L_40 - .L_39)


	//   ....[0]....
.L_39:
        /*063c*/ 	.word	0x00017440


	//----- nvinfo : EIATTR_MAX_THREADS
	.align		4
.L_40:
        /*0640*/ 	.byte	0x04, 0x05
        /*0642*/ 	.short	(.L_42 - .L_41)
.L_41:
        /*0644*/ 	.word	0x00000080
        /*0648*/ 	.word	0x00000001
        /*064c*/ 	.word	0x00000001


	//----- nvinfo : EIATTR_CRS_STACK_SIZE
	.align		4
.L_42:
        /*0650*/ 	.byte	0x04, 0x1e
        /*0652*/ 	.short	(.L_44 - .L_43)
.L_43:
        /*0654*/ 	.word	0x00000000


	//----- nvinfo : EIATTR_CBANK_PARAM_SIZE
	.align		4
.L_44:
        /*0658*/ 	.byte	0x03, 0x19
        /*065a*/ 	.short	0x0870


	//----- nvinfo : EIATTR_PARAM_CBANK
	.align		4
        /*065c*/ 	.byte	0x04, 0x0a
        /*065e*/ 	.short	(.L_46 - .L_45)
	.align		4
.L_45:
        /*0660*/ 	.word	index@(.nv.constant0._ZN7cutlass13device_kernelINS_4fmha6kernel13FmhaKernelTmaINS1_10collective15FmhaMainloopTmaINS_10bfloat16_tEfN4cute5tupleIJNS7_1CILi64EEENS9_ILi256EEENS9_ILi192EEEEEENS4_14ResidualFusionEJEEENS4_15FmhaFwdEpilogueIS6_fNS8_IJSA_SC_SB_EEEEEJEEEEEvNT_6ParamsE)
        /*0664*/ 	.short	0x0210
        /*0666*/ 	.short	0x0870


	//----- nvinfo : EIATTR_SW_WAR
	.align		4
.L_46:
        /*0668*/ 	.byte	0x04, 0x36
        /*066a*/ 	.short	(.L_48 - .L_47)
.L_47:
        /*066c*/ 	.word	0x00000008
.L_48:


//--------------------- .nv.callgraph             --------------------------
	.section	.nv.callgraph,"",@"SHT_CUDA_CALLGRAPH"
	.align	4
	.sectionentsize	8
	.align		4
        /*0000*/ 	.word	0x00000000
	.align		4
        /*0004*/ 	.word	0xffffffff
	.align		4
        /*0008*/ 	.word	index@(_ZN7cutlass13device_kernelINS_4fmha6kernel13FmhaKernelTmaINS1_10collective15FmhaMainloopTmaINS_10bfloat16_tEfN4cute5tupleIJNS7_1CILi64EEENS9_ILi256EEENS9_ILi192EEEEEENS4_14ResidualFusionEJEEENS4_15FmhaFwdEpilogueIS6_fNS8_IJSA_SC_SB_EEEEEJEEEEEvNT_6ParamsE)
	.align		4
        /*000c*/ 	.word	index@(__assertfail)
	.align		4
        /*0010*/ 	.word	0x00000000
	.align		4
        /*0014*/ 	.word	0xfffffffe
	.align		4
        /*0018*/ 	.word	0x00000000
	.align		4
        /*001c*/ 	.word	0xfffffffd
	.align		4
        /*0020*/ 	.word	0x00000000
	.align		4
        /*0024*/ 	.word	0xfffffffc


//--------------------- .nv.constant4             --------------------------
	.section	.nv.constant4,"a",@progbits
	.align	8
	.align		8
.nv.constant4:
        /*0000*/ 	.dword	__assertfail
	.align		8
        /*0008*/ 	.dword	__unnamed_1
	.align		8
        /*0010*/ 	.dword	__unnamed_2
	.align		8
        /*0018*/ 	.dword	_ZN39_INTERNAL_ee00ab5d_4_k_cu_9d1a4111_31244cuda3std3__45__cpo5beginE
	.align		8
        /*0020*/ 	.dword	_ZN39_INTERNAL_ee00ab5d_4_k_cu_9d1a4111_31244cuda3std3__45__cpo3endE
	.align		8
        /*0028*/ 	.dword	_ZN39_INTERNAL_ee00ab5d_4_k_cu_9d1a4111_31244cuda3std3__45__cpo6cbeginE
	.align		8
        /*0030*/ 	.dword	_ZN39_INTERNAL_ee00ab5d_4_k_cu_9d1a4111_31244cuda3std3__45__cpo4cendE
	.align		8
        /*0038*/ 	.dword	_ZN39_INTERNAL_ee00ab5d_4_k_cu_9d1a4111_31244cuda3std3__441_GLOBAL__N__ee00ab5d_4_k_cu_9d1a4111_31246ignoreE
	.align		8
        /*0040*/ 	.dword	_ZN39_INTERNAL_ee00ab5d_4_k_cu_9d1a4111_31244cuda3std3__419piecewise_constructE
	.align		8
        /*0048*/ 	.dword	_ZN39_INTERNAL_ee00ab5d_4_k_cu_9d1a4111_31244cuda3std3__48in_placeE
	.align		8
        /*0050*/ 	.dword	_ZN39_INTERNAL_ee00ab5d_4_k_cu_9d1a4111_31244cuda3std6ranges3__45__cpo4swapE
	.align		8
        /*0058*/ 	.dword	_ZN39_INTERNAL_ee00ab5d_4_k_cu_9d1a4111_31244cuda3std6ranges3__45__cpo9iter_moveE
	.align		8
        /*0060*/ 	.dword	_ZN39_INTERNAL_ee00ab5d_4_k_cu_9d1a4111_31244cute7productE
	.align		8
        /*0068*/ 	.dword	_ZN39_INTERNAL_ee00ab5d_4_k_cu_9d1a4111_31244cute1_E
	.align		8
        /*0070*/ 	.dword	$str$23
	.align		8
        /*0078*/ 	.dword	$str$24


//--------------------- .text._ZN7cutlass13device_kernelINS_4fmha6kernel13FmhaKernelTmaINS1_10collective15FmhaMainloopTmaINS_10bfloat16_tEfN4cute5tupleIJNS7_1CILi64EEENS9_ILi256EEENS9_ILi192EEEEEENS4_14ResidualFusionEJEEENS4_15FmhaFwdEpilogueIS6_fNS8_IJSA_SC_SB_EEEEEJEEEEEvNT_6ParamsE --------------------------
	.section	.text._ZN7cutlass13device_kernelINS_4fmha6kernel13FmhaKernelTmaINS1_10collective15FmhaMainloopTmaINS_10bfloat16_tEfN4cute5tupleIJNS7_1CILi64EEENS9_ILi256EEENS9_ILi192EEEEEENS4_14ResidualFusionEJEEENS4_15FmhaFwdEpilogueIS6_fNS8_IJSA_SC_SB_EEEEEJEEEEEvNT_6ParamsE,"ax",@progbits
	.align	128
.text._ZN7cutlass13device_kernelINS_4fmha6kernel13FmhaKernelTmaINS1_10collective15FmhaMainloopTmaINS_10bfloat16_tEfN4cute5tupleIJNS7_1CILi64EEENS9_ILi256EEENS9_ILi192EEEEEENS4_14ResidualFusionEJEEENS4_15FmhaFwdEpilogueIS6_fNS8_IJSA_SC_SB_EEEEEJEEEEEvNT_6ParamsE:
        .type           _ZN7cutlass13device_kernelINS_4fmha6kernel13FmhaKernelTmaINS1_10collective15FmhaMainloopTmaINS_10bfloat16_tEfN4cute5tupleIJNS7_1CILi64EEENS9_ILi256EEENS9_ILi192EEEEEENS4_14ResidualFusionEJEEENS4_15FmhaFwdEpilogueIS6_fNS8_IJSA_SC_SB_EEEEEJEEEEEvNT_6ParamsE,@function
        .size           _ZN7cutlass13device_kernelINS_4fmha6kernel13FmhaKernelTmaINS1_10collective15FmhaMainloopTmaINS_10bfloat16_tEfN4cute5tupleIJNS7_1CILi64EEENS9_ILi256EEENS9_ILi192EEEEEENS4_14ResidualFusionEJEEENS4_15FmhaFwdEpilogueIS6_fNS8_IJSA_SC_SB_EEEEEJEEEEEvNT_6ParamsE,(.L_x_100 - _ZN7cutlass13device_kernelINS_4fmha6kernel13FmhaKernelTmaINS1_10collective15FmhaMainloopTmaINS_10bfloat16_tEfN4cute5tupleIJNS7_1CILi64EEENS9_ILi256EEENS9_ILi192EEEEEENS4_14ResidualFusionEJEEENS4_15FmhaFwdEpilogueIS6_fNS8_IJSA_SC_SB_EEEEEJEEEEEvNT_6ParamsE)
        .other          _ZN7cutlass13device_kernelINS_4fmha6kernel13FmhaKernelTmaINS1_10collective15FmhaMainloopTmaINS_10bfloat16_tEfN4cute5tupleIJNS7_1CILi64EEENS9_ILi256EEENS9_ILi192EEEEEENS4_14ResidualFusionEJEEENS4_15FmhaFwdEpilogueIS6_fNS8_IJSA_SC_SB_EEEEEJEEEEEvNT_6ParamsE,@"STO_CUDA_ENTRY STV_DEFAULT"
_ZN7cutlass13device_kernelINS_4fmha6kernel13FmhaKernelTmaINS1_10collective15FmhaMainloopTmaINS_10bfloat16_tEfN4cute5tupleIJNS7_1CILi64EEENS9_ILi256EEENS9_ILi192EEEEEENS4_14ResidualFusionEJEEENS4_15FmhaFwdEpilogueIS6_fNS8_IJSA_SC_SB_EEEEEJEEEEEvNT_6ParamsE:
[----:B------:R-:W1:Y:S01]  /*0000*/  LDC R1, c[0x0][0x28] ;  /* 0x00000a00ff017b82 */ /* 0x000e620000000800 */
[----:B------:R-:W2:Y:S01]  /*0010*/  S2R R3, SR_TID.X ;  /* 0x0000000000037919 */ /* 0x000ea20000002100 */
[----:B------:R-:W-:Y:S01]  /*0020*/  ELECT P0, URZ, PT ;  /* 0x00000000003f782f */ /* 0x000fe20003800000 */
[----:B------:R-:W-:Y:S01]  /*0030*/  BSSY B0, `(.L_x_0) ;  /* 0x0000011000007945 */ /* 0x000fe20003800000 */
[----:B-1----:R-:W-:Y:S02]  /*0040*/  IADD3 R1, R1, -0x58, RZ ;  /* 0xffffffa801017810 */ /* 0x002fe40007ffe0ff */
[----:B--2---:R-:W-:-:S05]  /*0050*/  SHF.R.U32.HI R0, RZ, 0x5, R3 ;  /* 0x00000005ff007819 */ /* 0x004fca0000011603 */
[----:B------:R-:W1:Y:S02]  /*0060*/  SHFL.IDX PT, R2, R0, RZ, 0x1f ;  /* 0x00001fff00027589 */ /* 0x000e6400000e0000 */
[----:B-1----:R-:W-:-:S13]  /*0070*/  ISETP.NE.OR P0, PT, R2, RZ, !P0 ;  /* 0x000000ff0200720c */ /* 0x002fda0004705670 */
[----:B------:R-:W-:Y:S05]  /*0080*/  @P0 BRA `(.L_x_1) ;  /* 0x00000000002c0947 */ /* 0x000fea0003800000 */
[----:B------:R-:W-:Y:S02]  /*0090*/  ULDC.64 UR4, c[0x0][0x198] ;  /* 0x0000660000047ab9 */ /* 0x000fe40000000a00 */
[----:B------:R-:W-:Y:S02]  /*00a0*/  UIADD3 UR6, UP0, UR4, 0xf0, URZ ;  /* 0x000000f004067890 */ /* 0x000fe4000ff1e03f */
[----:B------:R-:W-:Y:S02]  /*00b0*/  UIADD3 UR8, UP1, UR4, 0x1f0, URZ ;  /* 0x000001f004087890 */ /* 0x000fe4000ff3e03f */
[----:B------:R-:W-:Y:S02]  /*00c0*/  UIADD3 UR4, UP2, UR4, 0x2f0, URZ ;  /* 0x000002f004047890 */ /* 0x000fe4000ff5e03f */
[----:B------:R-:W-:Y:S02]  /*00d0*/  UIADD3.X UR7, URZ, UR5, URZ, UP0, !UPT ;  /* 0x000000053f077290 */ /* 0x000fe400087fe43f */
[----:B------:R-:W-:-:S02]  /*00e0*/  UIADD3.X UR9, URZ, UR5, URZ, UP1, !UPT ;  /* 0x000000053f097290 */ /* 0x000fc40008ffe43f */
[----:B------:R-:W-:-:S05]  /*00f0*/  UIADD3.X UR5, URZ, UR5, URZ, UP2, !UPT ;  /* 0x000000053f057290 */ /* 0x000fca00097fe43f */
[----:B------:R1:W-:Y:S02]  /*0100*/  UTMACCTL.PF [UR6] ;  /* 0x00000000060079b9 */ /* 0x0003e40008040000 */
[----:B------:R1:W-:Y:S02]  /*0110*/  UTMACCTL.PF [UR8] ;  /* 0x00000000080079b9 */ /* 0x0003e40008040000 */
[----:B------:R1:W-:Y:S02]  /*0120*/  UTMACCTL.PF [UR4] ;  /* 0x00000000040079b9 */ /* 0x0003e40008040000 */
[----:B-1----:R-:W-:Y:S01]  /*0130*/  NOP ;  /* 0x0000000000007918 */ /* 0x002fe20000000000 */
.L_x_1:
[----:B------:R-:W-:Y:S05]  /*0140*/  BSYNC B0 ;  /* 0x0000000000007941 */ /* 0x000fea0003800000 */
.L_x_0:
[----:B------:R-:W1:Y:S02]  /*0150*/  SHFL.IDX PT, R2, R0, RZ, 0x1f ;  /* 0x00001fff00027589 */ /* 0x000e6400000e0000 */
[----:B-1----:R-:W-:-:S13]  /*0160*/  ISETP.NE.AND P0, PT, R2, RZ, PT ;  /* 0x000000ff0200720c */ /* 0x002fda0003f05270 */
[----:B------:R-:W-:Y:S05]  /*0170*/  @P0 BRA `(.L_x_2) ;  /* 0x0000000000400947 */ /* 0x000fea0003800000 */
[----:B------:R-:W1:Y:S01]  /*0180*/  S2UR UR8, SR_CgaCtaId ;  /* 0x00000000000879c3 */ /* 0x000e620000008800 */
[----:B------:R-:W-:Y:S01]  /*0190*/  UMOV UR4, 0x400 ;  /* 0x0000040000047882 */ /* 0x000fe20000000000 */
[----:B------:R-:W-:Y:S01]  /*01a0*/  UMOV UR5, 0x1 ;  /* 0x0000000100057882 */ /* 0x000fe20000000000 */
[----:B------:R-:W-:Y:S01]  /*01b0*/  UMOV UR6, 0x80 ;  /* 0x0000008000067882 */ /* 0x000fe20000000000 */
[----:B------:R-:W-:Y:S01]  /*01c0*/  ELECT P0, URZ, PT ;  /* 0x00000000003f782f */ /* 0x000fe20003800000 */
[----:B------:R-:W-:-:S04]  /*01d0*/  UIADD3 UR6, -UR6, 0x100000, URZ ;  /* 0x0010000006067890 */ /* 0x000fc8000fffe13f */
[----:B------:R-:W-:Y:S02]  /*01e0*/  USHF.L.U32 UR7, UR6, 0xb, URZ ;  /* 0x0000000b06077899 */ /* 0x000fe4000800063f */
[----:B------:R-:W-:Y:S02]  /*01f0*/  USHF.L.U32 UR6, UR6, 0x1, URZ ;  /* 0x0000000106067899 */ /* 0x000fe4000800063f */
[----:B-1----:R-:W-:Y:S02]  /*0200*/  ULEA UR8, UR8, UR4, 0x18 ;  /* 0x0000000408087291 */ /* 0x002fe4000f8ec03f */
[----:B------:R-:W-:-:S04]  /*0210*/  UIADD3 UR4, -UR5, 0x100000, URZ ;  /* 0x0010000005047890 */ /* 0x000fc8000fffe13f */
[----:B------:R-:W-:Y:S02]  /*0220*/  USHF.L.U32 UR5, UR4, 0xb, URZ ;  /* 0x0000000b04057899 */ /* 0x000fe4000800063f */
[----:B------:R-:W-:Y:S01]  /*0230*/  USHF.L.U32 UR4, UR4, 0x1, URZ ;  /* 0x0000000104047899 */ /* 0x000fe2000800063f */
[----:B------:R-:W1:Y:S11]  /*0240*/  FENCE.VIEW.ASYNC.S ;  /* 0x00000000000073c6 */ /* 0x000e760000000000 */
[----:B-1----:R1:W2:Y:S01]  /*0250*/  SYNCS.EXCH.64 URZ, [UR8+0x66040], UR4 ;  /* 0x06604004083f75b2 */ /* 0x0022a20008000100 */
[----:B------:R1:W3:Y:S01]  /*0260*/  SYNCS.EXCH.64 URZ, [UR8+0x66048], UR6 ;  /* 0x06604806083f75b2 */ /* 0x0002e20008000100 */
[----:B------:R-:W-:Y:S01]  /*0270*/  NOP ;  /* 0x0000000000007918 */ /* 0x000fe20000000000 */
.L_x_2:
[----:B------:R-:W4:Y:S01]  /*0280*/  SHFL.IDX PT, R2, R0, RZ, 0x1f ;  /* 0x00001fff00027589 */ /* 0x000f2200000e0000 */
[----:B------:R-:W-:Y:S01]  /*0290*/  NOP ;  /* 0x0000000000007918 */ /* 0x000fe20000000000 */
[----:B----4-:R-:W-:-:S13]  /*02a0*/  ISETP.NE.AND P0, PT, R2, RZ, PT ;  /* 0x000000ff0200720c */ /* 0x010fda0003f05270 */
[----:B------:R-:W-:Y:S05]  /*02b0*/  @P0 BRA `(.L_x_3) ;  /* 0x0000000000580947 */ /* 0x000fea0003800000 */
[----:B-1----:R-:W1:Y:S01]  /*02c0*/  S2UR UR5, SR_CgaCtaId ;  /* 0x00000000000579c3 */ /* 0x002e620000008800 */
[----:B------:R-:W-:Y:S01]  /*02d0*/  UMOV UR4, 0x400 ;  /* 0x0000040000047882 */ /* 0x000fe20000000000 */
[----:B------:R-:W-:Y:S01]  /*02e0*/  UMOV UR6, 0x1 ;  /* 0x0000000100067882 */ /* 0x000fe20000000000 */
[----:B------:R-:W-:Y:S01]  /*02f0*/  UMOV UR7, 0x80 ;  /* 0x0000008000077882 */ /* 0x000fe20000000000 */
[----:B------:R-:W-:Y:S01]  /*0300*/  ELECT P0, URZ, PT ;  /* 0x00000000003f782f */ /* 0x000fe20003800000 */
[----:B-1----:R-:W-:Y:S02]  /*0310*/  ULEA UR8, UR5, UR4, 0x18 ;  /* 0x0000000405087291 */ /* 0x002fe4000f8ec03f */
[----:B------:R-:W-:-:S04]  /*0320*/  UIADD3 UR4, -UR6, 0x100000, URZ ;  /* 0x0010000006047890 */ /* 0x000fc8000fffe13f */
[----:B------:R-:W-:Y:S02]  /*0330*/  USHF.L.U32 UR5, UR4, 0xb, URZ ;  /* 0x0000000b04057899 */ /* 0x000fe4000800063f */
[----:B------:R-:W-:Y:S02]  /*0340*/  USHF.L.U32 UR4, UR4, 0x1, URZ ;  /* 0x0000000104047899 */ /* 0x000fe4000800063f */
[----:B------:R-:W-:-:S04]  /*0350*/  UIADD3 UR6, -UR7, 0x100000, URZ ;  /* 0x0010000007067890 */ /* 0x000fc8000fffe13f */
[----:B------:R-:W-:Y:S02]  /*0360*/  USHF.L.U32 UR7, UR6, 0xb, URZ ;  /* 0x0000000b06077899 */ /* 0x000fe4000800063f */
[----:B------:R-:W-:Y:S01]  /*0370*/  USHF.L.U32 UR6, UR6, 0x1, URZ ;  /* 0x0000000106067899 */ /* 0x000fe2000800063f */
[----:B------:R-:W1:Y:S03]  /*0380*/  FENCE.VIEW.ASYNC.S ;  /* 0x00000000000073c6 */ /* 0x000e660000000000 */
[----:B-1----:R4:W1:Y:S08]  /*0390*/  SYNCS.EXCH.64 URZ, [UR8+0x66000], UR4 ;  /* 0x06600004083f75b2 */ /* 0x0028700008000100 */
[----:B------:R4:W1:Y:S01]  /*03a0*/  SYNCS.EXCH.64 URZ, [UR8+0x66020], UR6 ;  /* 0x06602006083f75b2 */ /* 0x0008620008000100 */
[----:B------:R4:W1:Y:S01]  /*03b0*/  SYNCS.EXCH.64 URZ, [UR8+0x66008], UR4 ;  /* 0x06600804083f75b2 */ /* 0x0008620008000100 */
[----:B------:R4:W1:Y:S01]  /*03c0*/  SYNCS.EXCH.64 URZ, [UR8+0x66028], UR6 ;  /* 0x06602806083f75b2 */ /* 0x0008620008000100 */
[----:B------:R4:W1:Y:S01]  /*03d0*/  SYNCS.EXCH.64 URZ, [UR8+0x66010], UR4 ;  /* 0x06601004083f75b2 */ /* 0x0008620008000100 */
[----:B------:R4:W1:Y:S01]  /*03e0*/  SYNCS.EXCH.64 URZ, [UR8+0x66030], UR6 ;  /* 0x06603006083f75b2 */ /* 0x0008620008000100 */
[----:B------:R4:W1:Y:S01]  /*03f0*/  SYNCS.EXCH.64 URZ, [UR8+0x66018], UR4 ;  /* 0x06601804083f75b2 */ /* 0x0008620008000100 */
[----:B------:R4:W1:Y:S02]  /*0400*/  SYNCS.EXCH.64 URZ, [UR8+0x66038], UR6 ;  /* 0x06603806083f75b2 */ /* 0x0008640008000100 */
[----:B----4-:R-:W-:Y:S01]  /*0410*/  NOP ;  /* 0x0000000000007918 */ /* 0x010fe20000000000 */
.L_x_3:
        /* <DEDUP_REMOVED lines=26> */
.L_x_4:
[----:B------:R-:W4:Y:S01]  /*05c0*/  SHFL.IDX PT, R0, R0, RZ, 0x1f ;  /* 0x00001fff00007589 */ /* 0x000f2200000e0000 */
[----:B------:R-:W-:Y:S02]  /*05d0*/  ELECT P0, URZ, PT ;  /* 0x00000000003f782f */ /* 0x000fe40003800000 */
[----:B------:R-:W-:Y:S01]  /*05e0*/  SHF.R.S32.HI R2, RZ, 0x1f, R3 ;  /* 0x0000001fff027819 */ /* 0x000fe20000011403 */
[----:B------:R-:W-:Y:S01]  /*05f0*/  NOP ;  /* 0x0000000000007918 */ /* 0x000fe20000000000 */
[----:B------:R-:W1:Y:S01]  /*0600*/  S2UR UR36, SR_CTAID.Y ;  /* 0x00000000002479c3 */ /* 0x000e620000002600 */
[----:B------:R-:W-:Y:S01]  /*0610*/  BSSY B0, `(.L_x_5) ;  /* 0x0000033000007945 */ /* 0x000fe20003800000 */
[----:B------:R-:W-:-:S04]  /*0620*/  LEA.HI R2, R2, R3, RZ, 0x7 ;  /* 0x0000000302027211 */ /* 0x000fc800078f38ff */
[----:B------:R-:W-:Y:S02]  /*0630*/  LOP3.LUT R2, R2, 0xffffff80, RZ, 0xc0, !PT ;  /* 0xffffff8002027812 */ /* 0x000fe400078ec0ff */
[----:B------:R-:W1:Y:S02]  /*0640*/  S2UR UR37, SR_CTAID.Z ;  /* 0x00000000002579c3 */ /* 0x000e640000002700 */
[----:B------:R-:W-:Y:S01]  /*0650*/  IADD3 R4, R3, -R2, RZ ;  /* 0x8000000203047210 */ /* 0x000fe20007ffe0ff */
[----:B----4-:R4:W-:Y:S05]  /*0660*/  STL [R1+0x18], R0 ;  /* 0x0000180001007387 */ /* 0x0109ea0000100800 */
[----:B-123--:R-:W-:Y:S01]  /*0670*/  BAR.SYNC.DEFER_BLOCKING 0x0 ;  /* 0x0000000000007b1d */ /* 0x00efe20000010000 */
[----:B------:R-:W-:-:S05]  /*0680*/  ISETP.EQ.AND P1, PT, R0, RZ, P0 ;  /* 0x000000ff0000720c */ /* 0x000fca0000722270 */
[----:B------:R4:W-:Y:S08]  /*0690*/  STL [R1], RZ ;  /* 0x000000ff01007387 */ /* 0x0009f00000100800 */
[----:B----4-:R-:W-:Y:S05]  /*06a0*/  @!P1 BRA `(.L_x_6) ;  /* 0x0000000000a49947 */ /* 0x010fea0003800000 */
[----:B------:R-:W1:Y:S01]  /*06b0*/  S2R R3, SR_CgaCtaId ;  /* 0x0000000000037919 */ /* 0x000e620000008800 */
[----:B------:R-:W-:Y:S01]  /*06c0*/  MOV R0, 0x400 ;  /* 0x0000040000007802 */ /* 0x000fe20000000f00 */
[----:B------:R-:W-:Y:S01]  /*06d0*/  IMAD.MOV.U32 R2, RZ, RZ, 0x1 ;  /* 0x00000001ff027424 */ /* 0x000fe200078e00ff */
[----:B------:R-:W-:Y:S02]  /*06e0*/  ISETP.NE.AND P3, PT, R4, RZ, PT ;  /* 0x000000ff0400720c */ /* 0x000fe40003f65270 */
[----:B-1----:R-:W-:Y:S02]  /*06f0*/  LEA R3, R3, R0, 0x18 ;  /* 0x0000000003037211 */ /* 0x002fe400078ec0ff */
[----:B------:R-:W-:-:S04]  /*0700*/  SHF.L.U32 R0, R2, 0x1f, RZ ;  /* 0x0000001f02007819 */ /* 0x000fc800000006ff */
[----:B------:R-:W1:Y:S02]  /*0710*/  SYNCS.PHASECHK.TRANS64.TRYWAIT P2, [R3+URZ+0x66048], R0 ;  /* 0x06604800030075a7 */ /* 0x000e64000804017f */
[----:B-1----:R-:W-:Y:S05]  /*0720*/  @!P2 BRA `(.L_x_7) ;  /* 0x0000016c0048a947 */ /* 0x002fea0003800000 */
.L_x_79:
[----:B------:R-:W-:Y:S05]  /*0730*/  @P3 BRA `(.L_x_8) ;  /* 0x0000000000183947 */ /* 0x000fea0003800000 */
[----:B------:R-:W2:Y:S01]  /*0740*/  S2R R2, SR_TID.X ;  /* 0x0000000000027919 */ /* 0x000ea20000002100 */
[----:B-1----:R-:W-:-:S04]  /*0750*/  MOV R0, 0x6000 ;  /* 0x0000600000007802 */ /* 0x002fc80000000f00 */
[----:B------:R3:W-:Y:S01]  /*0760*/  SYNCS.ARRIVE.TRANS64 RZ, [R3+URZ+0x66040], R0 ;  /* 0x0660400003ff79a7 */ /* 0x0007e2000800003f */
[----:B--2---:R-:W-:-:S13]  /*0770*/  LOP3.LUT P2, RZ, R2, 0x1f, RZ, 0xc0, !PT ;  /* 0x0000001f02ff7812 */ /* 0x004fda000784c0ff */
[----:B---3--:R-:W-:Y:S05]  /*0780*/  @!P2 BRA `(.L_x_8) ;  /* 0x000000000004a947 */ /* 0x008fea0003800000 */
[----:B------:R-:W-:Y:S01]  /*0790*/  BPT.TRAP 0x1 ;  /* 0x000000040000795c */ /* 0x000fe20000300000 */
.L_x_8:
[----:B------:R-:W2:Y:S01]  /*07a0*/  S2UR UR11, SR_CTAID.X ;  /* 0x00000000000b79c3 */ /* 0x000ea20000002500 */
[----:B------:R-:W-:Y:S01]  /*07b0*/  R2UR UR8, R3 ;  /* 0x00000000030872ca */ /* 0x000fe200000e0000 */
[----:B------:R-:W-:Y:S01]  /*07c0*/  ULDC.64 UR4, c[0x0][0x198] ;  /* 0x0000660000047ab9 */ /* 0x000fe20000000a00 */
[----:B------:R-:W-:Y:S01]  /*07d0*/  UMOV UR6, 0x0 ;  /* 0x0000000000067882 */ /* 0x000fe20000000000 */
[----:B------:R-:W-:Y:S01]  /*07e0*/  UIADD3 UR4, UP0, UR4, 0xf0, URZ ;  /* 0x000000f004047890 */ /* 0x000fe2000ff1e03f */
[----:B------:R-:W-:Y:S01]  /*07f0*/  UMOV UR7, 0x10000000 ;  /* 0x1000000000077882 */ /* 0x000fe20000000000 */
[----:B------:R-:W-:Y:S02]  /*0800*/  UMOV UR10, URZ ;  /* 0x0000003f000a7c82 */ /* 0x000fe40008000000 */
[----:B------:R-:W-:Y:S01]  /*0810*/  UIADD3.X UR5, URZ, UR5, URZ, UP0, !UPT ;  /* 0x000000053f057290 */ /* 0x000fe200087fe43f */
[----:B------:R-:W-:Y:S01]  /*0820*/  UMOV UR12, UR36 ;  /* 0x00000024000c7c82 */ /* 0x000fe20008000000 */
[----:B------:R-:W-:Y:S01]  /*0830*/  UMOV UR13, UR37 ;  /* 0x00000025000d7c82 */ /* 0x000fe20008000000 */
[----:B------:R-:W-:Y:S01]  /*0840*/  UMOV UR18, 0x40 ;  /* 0x0000004000127882 */ /* 0x000fe20000000000 */
[----:B------:R-:W-:-:S02]  /*0850*/  UMOV UR20, UR36 ;  /* 0x0000002400147c82 */ /* 0x000fc40008000000 */
[----:B------:R-:W-:Y:S02]  /*0860*/  UIADD3 UR9, UR8, 0x66040, URZ ;  /* 0x0006604008097890 */ /* 0x000fe4000fffe03f */
[----:B------:R-:W-:Y:S02]  /*0870*/  UIADD3 UR16, UR8, 0x2000, URZ ;  /* 0x0000200008107890 */ /* 0x000fe4000fffe03f */
[----:B------:R-:W-:Y:S01]  /*0880*/  UIADD3 UR32, UR8, 0x4000, URZ ;  /* 0x0000400008207890 */ /* 0x000fe2000fffe03f */
[----:B------:R-:W-:Y:S02]  /*0890*/  UMOV UR21, UR37 ;  /* 0x0000002500157c82 */ /* 0x000fe40008000000 */
[----:B------:R-:W-:Y:S01]  /*08a0*/  UMOV UR17, UR9 ;  /* 0x0000000900117c82 */ /* 0x000fe20008000000 */
[----:B------:R-:W-:Y:S01]  /*08b0*/  UMOV UR34, 0x80 ;  /* 0x0000008000227882 */ /* 0x000fe20000000000 */
[----:B------:R-:W-:Y:S01]  /*08c0*/  UMOV UR33, UR9 ;  /* 0x0000000900217c82 */ /* 0x000fe20008000000 */
[----:B--2---:R-:W-:-:S07]  /*08d0*/  USHF.L.U32 UR11, UR11, 0x6, URZ ;  /* 0x000000060b0b7899 */ /* 0x004fce000800063f */
[----:B------:R-:W-:Y:S01]  /*08e0*/  UMOV UR19, UR11 ;  /* 0x0000000b00137c82 */ /* 0x000fe20008000000 */
[----:B------:R-:W-:Y:S01]  /*08f0*/  UMOV UR35, UR11 ;  /* 0x0000000b00237c82 */ /* 0x000fe20008000000 */
[----:B------:R2:W-:Y:S01]  /*0900*/  UTMALDG.4D [UR8], [UR4], desc[UR6] ;  /* 0x00000608040075b4 */ /* 0x0005e20008019000 */
[----:B------:R2:W-:Y:S01]  /*0910*/  UTMALDG.4D [UR16], [UR4], desc[UR6] ;  /* 0x00000610040075b4 */ /* 0x0005e20008019000 */
[----:B------:R2:W-:Y:S02]  /*0920*/  UTMALDG.4D [UR32], [UR4], desc[UR6] ;  /* 0x00000620040075b4 */ /* 0x0005e40008019000 */
[----:B--2---:R-:W-:Y:S01]  /*0930*/  NOP ;  /* 0x0000000000007918 */ /* 0x004fe20000000000 */
.L_x_6:
[----:B------:R-:W-:Y:S05]  /*0940*/  BSYNC B0 ;  /* 0x0000000000007941 */ /* 0x000fea0003800000 */
.L_x_5:
[----:B------:R-:W2:Y:S01]  /*0950*/  LDC R8, c[0x0][0x28c] ;  /* 0x0000a300ff087b82 */ /* 0x000ea20000000800 */
[----:B-1----:R-:W-:Y:S01]  /*0960*/  IMAD.MOV.U32 R0, RZ, RZ, 0x1 ;  /* 0x00000001ff007424 */ /* 0x002fe200078e00ff */
[----:B------:R-:W-:Y:S01]  /*0970*/  BSSY B0, `(.L_x_9) ;  /* 0x00000e1000007945 */ /* 0x000fe20003800000 */
[----:B------:R-:W-:Y:S02]  /*0980*/  MOV R4, 0x1 ;  /* 0x0000000100047802 */ /* 0x000fe40000000f00 */
[----:B------:R-:W-:Y:S01]  /*0990*/  MOV R2, RZ ;  /* 0x000000ff00027202 */ /* 0x000fe20000000f00 */
[----:B------:R1:W-:Y:S01]  /*09a0*/  STL [R1+0x10], R0 ;  /* 0x0000100001007387 */ /* 0x0003e20000100800 */
[----:B--2---:R-:W-:-:S04]  /*09b0*/  IADD3 R248, R8, 0xff, RZ ;  /* 0x000000ff08f87810 */ /* 0x004fc80007ffe0ff */
[----:B------:R-:W-:-:S04]  /*09c0*/  SHF.R.S32.HI R3, RZ, 0x1f, R248 ;  /* 0x0000001fff037819 */ /* 0x000fc800000114f8 */
[----:B------:R-:W-:-:S04]  /*09d0*/  LEA.HI R248, R3, R248, RZ, 0x8 ;  /* 0x000000f803f87211 */ /* 0x000fc800078f40ff */
[----:B------:R-:W-:-:S05]  /*09e0*/  SHF.R.S32.HI R3, RZ, 0x8, R248 ;  /* 0x00000008ff037819 */ /* 0x000fca00000114f8 */
[----:B------:R-:W-:Y:S01]  /*09f0*/  IMAD.SHL.U32 R3, R3, 0x2, RZ ;  /* 0x0000000203037824 */ /* 0x000fe200078e00ff */
[----:B-1----:R-:W-:Y:S06]  /*0a00*/  @!P1 BRA `(.L_x_10) ;  /* 0x0000000c005c9947 */ /* 0x002fec0003800000 */
[----:B------:R-:W1:Y:S01]  /*0a10*/  S2R R9, SR_TID.X ;  /* 0x0000000000097919 */ /* 0x000e620000002100 */
[----:B------:R-:W-:Y:S02]  /*0a20*/  ISETP.GE.AND P1, PT, R8, 0x1, PT ;  /* 0x000000010800780c */ /* 0x000fe40003f26270 */
[----:B------:R-:W-:Y:S01]  /*0a30*/  MOV R2, RZ ;  /* 0x000000ff00027202 */ /* 0x000fe20000000f00 */
[----:B------:R2:W-:Y:S01]  /*0a40*/  STL [R1], RZ ;  /* 0x000000ff01007387 */ /* 0x0005e20000100800 */
[----:B-1----:R-:W-:-:S09]  /*0a50*/  LOP3.LUT R6, R9, 0x1f, RZ, 0xc0, !PT ;  /* 0x0000001f09067812 */ /* 0x002fd200078ec0ff */
[----:B--2---:R-:W-:Y:S05]  /*0a60*/  @!P1 BRA `(.L_x_11) ;  /* 0x00000004007c9947 */ /* 0x004fea0003800000 */
[----:B------:R-:W1:Y:S01]  /*0a70*/  S2R R5, SR_CgaCtaId ;  /* 0x0000000000057919 */ /* 0x000e620000008800 */
[----:B------:R-:W-:Y:S02]  /*0a80*/  MOV R0, 0x400 ;  /* 0x0000040000007802 */ /* 0x000fe40000000f00 */
[----:B------:R-:W-:Y:S02]  /*0a90*/  MOV R2, 0x1 ;  /* 0x0000000100027802 */ /* 0x000fe40000000f00 */
[----:B------:R-:W-:-:S04]  /*0aa0*/  SHF.R.S32.HI R7, RZ, 0x1f, R9 ;  /* 0x0000001fff077819 */ /* 0x000fc80000011409 */
[----:B------:R-:W-:-:S04]  /*0ab0*/  LEA.HI R7, R7, R9, RZ, 0x7 ;  /* 0x0000000907077211 */ /* 0x000fc800078f38ff */
[----:B------:R-:W-:-:S05]  /*0ac0*/  LOP3.LUT R7, R7, 0xffffff80, RZ, 0xc0, !PT ;  /* 0xffffff8007077812 */ /* 0x000fca00078ec0ff */
[----:B------:R-:W-:-:S05]  /*0ad0*/  IMAD.IADD R7, R9, 0x1, -R7 ;  /* 0x0000000109077824 */ /* 0x000fca00078e0a07 */
[----:B------:R-:W-:Y:S02]  /*0ae0*/  ISETP.NE.AND P2, PT, R7, RZ, PT ;  /* 0x000000ff0700720c */ /* 0x000fe40003f45270 */
[----:B-1----:R-:W-:Y:S02]  /*0af0*/  LEA R5, R5, R0, 0x18 ;  /* 0x0000000005057211 */ /* 0x002fe400078ec0ff */
[----:B------:R-:W-:-:S04]  /*0b00*/  SHF.L.U32 R0, R2, 0x1f, RZ ;  /* 0x0000001f02007819 */ /* 0x000fc800000006ff */
[----:B------:R-:W1:Y:S02]  /*0b10*/  SYNCS.PHASECHK.TRANS64.TRYWAIT P1, [R5+URZ+0x66020], R0 ;  /* 0x06602000050075a7 */ /* 0x000e64000802017f */
[----:B-1----:R-:W-:Y:S05]  /*0b20*/  @!P1 BRA `(.L_x_12) ;  /* 0x00000168005c9947 */ /* 0x002fea0003800000 */
.L_x_80:
[----:B------:R-:W-:Y:S01]  /*0b30*/  MOV R2, 0x1 ;  /* 0x0000000100027802 */ /* 0x000fe20000000f00 */
[----:B------:R-:W-:Y:S06]  /*0b40*/  @P2 BRA `(.L_x_13) ;  /* 0x0000000000142947 */ /* 0x000fec0003800000 */
[----:B------:R-:W-:Y:S02]  /*0b50*/  ISETP.NE.AND P1, PT, R6, RZ, PT ;  /* 0x000000ff0600720c */ /* 0x000fe40003f25270 */
[----:B-1----:R-:W-:-:S04]  /*0b60*/  MOV R0, 0x18000 ;  /* 0x0001800000007802 */ /* 0x002fc80000000f00 */
[----:B------:R2:W-:Y:S07]  /*0b70*/  SYNCS.ARRIVE.TRANS64 RZ, [R5+URZ+0x66000], R0 ;  /* 0x0660000005ff79a7 */ /* 0x0005ee000800003f */
[----:B------:R-:W-:Y:S05]  /*0b80*/  @!P1 BRA `(.L_x_13) ;  /* 0x0000000000049947 */ /* 0x000fea0003800000 */
[----:B------:R-:W-:Y:S01]  /*0b90*/  BPT.TRAP 0x1 ;  /* 0x000000040000795c */ /* 0x000fe20000300000 */
.L_x_13:
[----:B------:R-:W3:Y:S01]  /*0ba0*/  S2R R7, SR_CgaCtaId ;  /* 0x0000000000077919 */ /* 0x000ee20000008800 */
[----:B------:R-:W-:Y:S01]  /*0bb0*/  R2UR UR32, R5 ;  /* 0x00000000052072ca */ /* 0x000fe200000e0000 */
[----:B------:R-:W-:Y:S01]  /*0bc0*/  ULDC.64 UR4, c[0x0][0x198] ;  /* 0x0000660000047ab9 */ /* 0x000fe20000000a00 */
[----:B-12---:R-:W-:Y:S01]  /*0bd0*/  MOV R0, 0x400 ;  /* 0x0000040000007802 */ /* 0x006fe20000000f00 */
[----:B------:R-:W-:Y:S01]  /*0be0*/  UIADD3 UR4, UP0, UR4, 0x1f0, URZ ;  /* 0x000001f004047890 */ /* 0x000fe2000ff1e03f */
[----:B------:R-:W-:Y:S01]  /*0bf0*/  IMAD.MOV.U32 R5, RZ, RZ, 0x1 ;  /* 0x00000001ff057424 */ /* 0x000fe200078e00ff */
[----:B------:R-:W-:Y:S01]  /*0c00*/  UMOV UR19, URZ ;  /* 0x0000003f00137c82 */ /* 0x000fe20008000000 */
[----:B------:R-:W1:Y:S01]  /*0c10*/  S2R R9, SR_TID.X ;  /* 0x0000000000097919 */ /* 0x000e620000002100 */
[----:B------:R-:W-:Y:S01]  /*0c20*/  UIADD3.X UR5, URZ, UR5, URZ, UP0, !UPT ;  /* 0x000000053f057290 */ /* 0x000fe200087fe43f */
[----:B------:R-:W-:Y:S01]  /*0c30*/  UMOV UR6, 0x0 ;  /* 0x0000000000067882 */ /* 0x000fe20000000000 */
[----:B------:R-:W-:Y:S01]  /*0c40*/  UMOV UR7, 0x10000000 ;  /* 0x1000000000077882 */ /* 0x000fe20000000000 */
[----:B------:R-:W-:Y:S01]  /*0c50*/  UMOV UR18, URZ ;  /* 0x0000003f00127c82 */ /* 0x000fe20008000000 */
[----:B------:R-:W-:-:S02]  /*0c60*/  UMOV UR20, UR36 ;  /* 0x0000002400147c82 */ /* 0x000fc40008000000 */
[----:B------:R-:W-:Y:S01]  /*0c70*/  UIADD3 UR16, UR32, 0x6000, URZ ;  /* 0x0000600020107890 */ /* 0x000fe2000fffe03f */
[----:B------:R-:W-:Y:S01]  /*0c80*/  SHF.L.U32 R5, R5, 0x1f, RZ ;  /* 0x0000001f05057819 */ /* 0x000fe200000006ff */
[----:B------:R-:W-:Y:S02]  /*0c90*/  UIADD3 UR17, UR32, 0x66000, URZ ;  /* 0x0006600020117890 */ /* 0x000fe4000fffe03f */
[----:B------:R-:W-:Y:S02]  /*0ca0*/  UIADD3 UR8, UR32, 0xe000, URZ ;  /* 0x0000e00020087890 */ /* 0x000fe4000fffe03f */
[----:B------:R-:W-:Y:S01]  /*0cb0*/  UIADD3 UR32, UR32, 0x16000, URZ ;  /* 0x0001600020207890 */ /* 0x000fe2000fffe03f */
[----:B------:R-:W-:Y:S01]  /*0cc0*/  UMOV UR21, UR37 ;  /* 0x0000002500157c82 */ /* 0x000fe20008000000 */
[----:B------:R-:W-:Y:S01]  /*0cd0*/  UMOV UR10, 0x40 ;  /* 0x00000040000a7882 */ /* 0x000fe20000000000 */
[----:B------:R-:W-:Y:S01]  /*0ce0*/  UMOV UR12, UR36 ;  /* 0x00000024000c7c82 */ /* 0x000fe20008000000 */
[----:B------:R-:W-:Y:S01]  /*0cf0*/  UMOV UR13, UR37 ;  /* 0x00000025000d7c82 */ /* 0x000fe20008000000 */
[----:B------:R-:W-:Y:S01]  /*0d00*/  UMOV UR11, UR19 ;  /* 0x00000013000b7c82 */ /* 0x000fe20008000000 */
[----:B------:R-:W-:Y:S01]  /*0d10*/  UMOV UR9, UR17 ;  /* 0x0000001100097c82 */ /* 0x000fe20008000000 */
[----:B------:R-:W-:Y:S01]  /*0d20*/  UMOV UR34, 0x80 ;  /* 0x0000008000227882 */ /* 0x000fe20000000000 */
[----:B------:R-:W-:Y:S01]  /*0d30*/  UMOV UR35, UR19 ;  /* 0x0000001300237c82 */ /* 0x000fe20008000000 */
[----:B------:R2:W-:Y:S01]  /*0d40*/  UTMALDG.4D [UR16], [UR4], desc[UR6] ;  /* 0x00000610040075b4 */ /* 0x0005e20008019000 */
[----:B------:R-:W-:Y:S01]  /*0d50*/  UMOV UR33, UR17 ;  /* 0x0000001100217c82 */ /* 0x000fe20008000000 */
[----:B---3--:R-:W-:-:S04]  /*0d60*/  LEA R7, R7, R0, 0x18 ;  /* 0x0000000007077211 */ /* 0x008fc800078ec0ff */
[----:B------:R-:W-:Y:S01]  /*0d70*/  LEA R0, R2, R7, 0x3 ;  /* 0x0000000702007211 */ /* 0x000fe200078e18ff */
[----:B------:R2:W-:Y:S01]  /*0d80*/  UTMALDG.4D [UR8], [UR4], desc[UR6] ;  /* 0x00000608040075b4 */ /* 0x0005e20008019000 */
[----:B-1----:R-:W-:-:S04]  /*0d90*/  SHF.R.S32.HI R4, RZ, 0x1f, R9 ;  /* 0x0000001fff047819 */ /* 0x002fc80000011409 */
[----:B------:R-:W-:Y:S01]  /*0da0*/  LEA.HI R4, R4, R9, RZ, 0x7 ;  /* 0x0000000904047211 */ /* 0x000fe200078f38ff */
[----:B------:R2:W-:Y:S01]  /*0db0*/  UTMALDG.4D [UR32], [UR4], desc[UR6] ;  /* 0x00000620040075b4 */ /* 0x0005e20008019000 */
[----:B------:R-:W1:Y:S02]  /*0dc0*/  SYNCS.PHASECHK.TRANS64.TRYWAIT P1, [R0+URZ+0x66020], R5 ;  /* 0x06602005000075a7 */ /* 0x000e64000802017f */
[----:B------:R-:W-:-:S04]  /*0dd0*/  LOP3.LUT R4, R4, 0xffffff80, RZ, 0xc0, !PT ;  /* 0xffffff8004047812 */ /* 0x000fc800078ec0ff */
[----:B------:R-:W-:-:S04]  /*0de0*/  IADD3 R4, R9, -R4, RZ ;  /* 0x8000000409047210 */ /* 0x000fc80007ffe0ff */
[----:B------:R-:W-:Y:S01]  /*0df0*/  ISETP.NE.AND P2, PT, R4, RZ, PT ;  /* 0x000000ff0400720c */ /* 0x000fe20003f45270 */
[----:B-12---:R-:W-:-:S12]  /*0e00*/  @!P1 BRA `(.L_x_14) ;  /* 0x0000016400b89947 */ /* 0x006fd80003800000 */
.L_x_81:
[----:B------:R-:W-:-:S05]  /*0e10*/  IMAD.MOV.U32 R4, RZ, RZ, 0x1 ;  /* 0x00000001ff047424 */ /* 0x000fca00078e00ff */
[----:B------:R2:W-:Y:S01]  /*0e20*/  STL [R1], R4 ;  /* 0x0000000401007387 */ /* 0x0005e20000100800 */
[----:B------:R-:W-:Y:S05]  /*0e30*/  @P2 BRA `(.L_x_15) ;  /* 0x0000000000142947 */ /* 0x000fea0003800000 */
[----:B------:R-:W-:Y:S02]  /*0e40*/  ISETP.NE.AND P1, PT, R6, RZ, PT ;  /* 0x000000ff0600720c */ /* 0x000fe40003f25270 */
[----:B-1----:R-:W-:-:S04]  /*0e50*/  MOV R5, 0x18000 ;  /* 0x0001800000057802 */ /* 0x002fc80000000f00 */
[----:B------:R3:W-:Y:S07]  /*0e60*/  SYNCS.ARRIVE.TRANS64 RZ, [R0+URZ+0x66000], R5 ;  /* 0x0660000500ff79a7 */ /* 0x0007ee000800003f */
[----:B------:R-:W-:Y:S05]  /*0e70*/  @!P1 BRA `(.L_x_15) ;  /* 0x0000000000049947 */ /* 0x000fea0003800000 */
[----:B------:R-:W-:Y:S01]  /*0e80*/  BPT.TRAP 0x1 ;  /* 0x000000040000795c */ /* 0x000fe20000300000 */
.L_x_15:
[----:B------:R-:W-:Y:S01]  /*0e90*/  IMAD R7, R2, 0x18000, R7 ;  /* 0x0001800002077824 */ /* 0x000fe200078e0207 */
[----:B------:R-:W-:Y:S01]  /*0ea0*/  R2UR UR17, R0 ;  /* 0x00000000001172ca */ /* 0x000fe200000e0000 */
[----:B------:R-:W-:Y:S01]  /*0eb0*/  ULDC.64 UR4, c[0x0][0x198] ;  /* 0x0000660000047ab9 */ /* 0x000fe20000000a00 */
[----:B------:R-:W-:Y:S01]  /*0ec0*/  UMOV UR19, URZ ;  /* 0x0000003f00137c82 */ /* 0x000fe20008000000 */
[----:B------:R-:W-:Y:S01]  /*0ed0*/  UIADD3 UR4, UP0, UR4, 0x2f0, URZ ;  /* 0x000002f004047890 */ /* 0x000fe2000ff1e03f */
[----:B------:R-:W-:Y:S01]  /*0ee0*/  R2UR UR32, R7 ;  /* 0x00000000072072ca */ /* 0x000fe200000e0000 */
[----:B------:R-:W-:Y:S01]  /*0ef0*/  UMOV UR6, 0x0 ;  /* 0x0000000000067882 */ /* 0x000fe20000000000 */
[----:B------:R-:W-:Y:S01]  /*0f00*/  UMOV UR7, 0x10000000 ;  /* 0x1000000000077882 */ /* 0x000fe20000000000 */
[----:B------:R-:W-:Y:S01]  /*0f10*/  UIADD3.X UR5, URZ, UR5, URZ, UP0, !UPT ;  /* 0x000000053f057290 */ /* 0x000fe200087fe43f */
[----:B------:R-:W-:Y:S01]  /*0f20*/  IADD3 R2, R2, 0x1, RZ ;  /* 0x0000000102027810 */ /* 0x000fe20007ffe0ff */
[----:B------:R-:W-:Y:S01]  /*0f30*/  UMOV UR18, URZ ;  /* 0x0000003f00127c82 */ /* 0x000fe20008000000 */
[----:B------:R-:W-:Y:S01]  /*0f40*/  UMOV UR20, UR36 ;  /* 0x0000002400147c82 */ /* 0x000fe20008000000 */
[----:B------:R-:W-:Y:S01]  /*0f50*/  UMOV UR21, UR37 ;  /* 0x0000002500157c82 */ /* 0x000fe20008000000 */
[----:B------:R-:W-:Y:S01]  /*0f60*/  UMOV UR10, 0x40 ;  /* 0x00000040000a7882 */ /* 0x000fe20000000000 */
[----:B------:R-:W-:Y:S01]  /*0f70*/  UIADD3 UR17, UR17, 0x66000, URZ ;  /* 0x0006600011117890 */ /* 0x000fe2000fffe03f */
[----:B------:R-:W-:Y:S01]  /*0f80*/  UMOV UR12, UR36 ;  /* 0x00000024000c7c82 */ /* 0x000fe20008000000 */
[----:B------:R-:W-:-:S02]  /*0f90*/  UMOV UR13, UR37 ;  /* 0x00000025000d7c82 */ /* 0x000fc40008000000 */
[----:B------:R-:W-:Y:S02]  /*0fa0*/  UIADD3 UR16, UR32, 0x6000, URZ ;  /* 0x0000600020107890 */ /* 0x000fe4000fffe03f */
[----:B------:R-:W-:Y:S02]  /*0fb0*/  UIADD3 UR8, UR32, 0xe000, URZ ;  /* 0x0000e00020087890 */ /* 0x000fe4000fffe03f */
[----:B------:R-:W-:Y:S01]  /*0fc0*/  UIADD3 UR32, UR32, 0x16000, URZ ;  /* 0x0001600020207890 */ /* 0x000fe2000fffe03f */
[----:B------:R-:W-:Y:S01]  /*0fd0*/  UMOV UR11, UR19 ;  /* 0x00000013000b7c82 */ /* 0x000fe20008000000 */
[----:B------:R-:W-:Y:S01]  /*0fe0*/  UMOV UR9, UR17 ;  /* 0x0000001100097c82 */ /* 0x000fe20008000000 */
[----:B------:R-:W-:Y:S01]  /*0ff0*/  UMOV UR34, 0x80 ;  /* 0x0000008000227882 */ /* 0x000fe20000000000 */
[----:B------:R-:W-:Y:S01]  /*1000*/  UMOV UR35, UR19 ;  /* 0x0000001300237c82 */ /* 0x000fe20008000000 */
[----:B------:R4:W-:Y:S01]  /*1010*/  UTMALDG.4D [UR16], [UR4], desc[UR6] ;  /* 0x00000610040075b4 */ /* 0x0009e20008019000 */
[----:B------:R-:W-:Y:S01]  /*1020*/  UMOV UR33, UR17 ;  /* 0x0000001100217c82 */ /* 0x000fe20008000000 */
[----:B------:R4:W-:Y:S02]  /*1030*/  UTMALDG.4D [UR8], [UR4], desc[UR6] ;  /* 0x00000608040075b4 */ /* 0x0009e40008019000 */
[----:B------:R4:W-:Y:S02]  /*1040*/  UTMALDG.4D [UR32], [UR4], desc[UR6] ;  /* 0x00000620040075b4 */ /* 0x0009e40008019000 */
[----:B----4-:R-:W-:Y:S01]  /*1050*/  NOP ;  /* 0x0000000000007918 */ /* 0x010fe20000000000 */
.L_x_11:
[----:B------:R-:W-:Y:S01]  /*1060*/  ISETP.GE.AND P1, PT, R8, 0x101, PT ;  /* 0x000001010800780c */ /* 0x000fe20003f26270 */
[----:B--2---:R-:W-:-:S12]  /*1070*/  IMAD.MOV.U32 R4, RZ, RZ, 0x1 ;  /* 0x00000001ff047424 */ /* 0x004fd800078e00ff */
[----:B------:R-:W-:Y:S05]  /*1080*/  @!P1 BRA `(.L_x_16) ;  /* 0x0000000400b89947 */ /* 0x000fea0003800000 */
[----:B-1-3--:R-:W1:Y:S01]  /*1090*/  S2R R5, SR_CgaCtaId ;  /* 0x0000000000057919 */ /* 0x00ae620000008800 */
[----:B------:R-:W-:Y:S02]  /*10a0*/  MOV R0, 0x400 ;  /* 0x0000040000007802 */ /* 0x000fe40000000f00 */
[----:B------:R-:W-:Y:S01]  /*10b0*/  MOV R7, 0x1 ;  /* 0x0000000100077802 */ /* 0x000fe20000000f00 */
[----:B------:R-:W2:Y:S03]  /*10c0*/  S2R R10, SR_TID.X ;  /* 0x00000000000a7919 */ /* 0x000ea60000002100 */
[----:B------:R-:W-:Y:S02]  /*10d0*/  SHF.L.U32 R7, R7, 0x1f, RZ ;  /* 0x0000001f07077819 */ /* 0x000fe400000006ff */
[----:B-1----:R-:W-:Y:S02]  /*10e0*/  LEA R5, R5, R0, 0x18 ;  /* 0x0000000005057211 */ /* 0x002fe400078ec0ff */
[----:B--2---:R-:W-:-:S03]  /*10f0*/  SHF.R.S32.HI R9, RZ, 0x1f, R10 ;  /* 0x0000001fff097819 */ /* 0x004fc6000001140a */
[----:B------:R-:W-:Y:S01]  /*1100*/  IMAD R0, R2, 0x8, R5 ;  /* 0x0000000802007824 */ /* 0x000fe200078e0205 */
[----:B------:R-:W-:-:S03]  /*1110*/  LEA.HI R9, R9, R10, RZ, 0x7 ;  /* 0x0000000a09097211 */ /* 0x000fc600078f38ff */
[----:B------:R-:W1:Y:S01]  /*1120*/  SYNCS.PHASECHK.TRANS64.TRYWAIT P1, [R0+URZ+0x66020], R7 ;  /* 0x06602007000075a7 */ /* 0x000e62000802017f */
[----:B------:R-:W-:-:S04]  /*1130*/  LOP3.LUT R9, R9, 0xffffff80, RZ, 0xc0, !PT ;  /* 0xffffff8009097812 */ /* 0x000fc800078ec0ff */
[----:B------:R-:W-:-:S04]  /*1140*/  IADD3 R9, R10, -R9, RZ ;  /* 0x800000090a097210 */ /* 0x000fc80007ffe0ff */
[----:B------:R-:W-:Y:S01]  /*1150*/  ISETP.NE.AND P2, PT, R9, RZ, PT ;  /* 0x000000ff0900720c */ /* 0x000fe20003f45270 */
[----:B-1----:R-:W-:-:S12]  /*1160*/  @!P1 BRA `(.L_x_17) ;  /* 0x0000016000f49947 */ /* 0x002fd80003800000 */
.L_x_82:
[----:B------:R-:W-:Y:S05]  /*1170*/  @P2 BRA `(.L_x_18) ;  /* 0x0000000000142947 */ /* 0x000fea0003800000 */
[----:B------:R-:W-:Y:S02]  /*1180*/  ISETP.NE.AND P1, PT, R6, RZ, PT ;  /* 0x000000ff0600720c */ /* 0x000fe40003f25270 */
[----:B-1----:R-:W-:-:S04]  /*1190*/  MOV R7, 0x18000 ;  /* 0x0001800000077802 */ /* 0x002fc80000000f00 */
[----:B------:R2:W-:Y:S07]  /*11a0*/  SYNCS.ARRIVE.TRANS64 RZ, [R0+URZ+0x66000], R7 ;  /* 0x0660000700ff79a7 */ /* 0x0005ee000800003f */
[----:B------:R-:W-:Y:S05]  /*11b0*/  @!P1 BRA `(.L_x_18) ;  /* 0x0000000000049947 */ /* 0x000fea0003800000 */
[----:B------:R-:W-:Y:S01]  /*11c0*/  BPT.TRAP 0x1 ;  /* 0x000000040000795c */ /* 0x000fe20000300000 */
.L_x_18:
[----:B------:R-:W3:Y:S01]  /*11d0*/  LDL R4, [R1] ;  /* 0x0000000001047983 */ /* 0x000ee20000100800 */
[----:B------:R-:W-:Y:S01]  /*11e0*/  IMAD R5, R2, 0x18000, R5 ;  /* 0x0001800002057824 */ /* 0x000fe200078e0205 */
[----:B------:R-:W-:Y:S01]  /*11f0*/  R2UR UR17, R0 ;  /* 0x00000000001172ca */ /* 0x000fe200000e0000 */
[----:B------:R-:W-:Y:S01]  /*1200*/  ULDC.64 UR4, c[0x0][0x198] ;  /* 0x0000660000047ab9 */ /* 0x000fe20000000a00 */
[----:B-12---:R-:W1:Y:S01]  /*1210*/  S2R R7, SR_CgaCtaId ;  /* 0x0000000000077919 */ /* 0x006e620000008800 */
[----:B------:R-:W-:Y:S01]  /*1220*/  IADD3 R2, R2, 0x1, RZ ;  /* 0x0000000102027810 */ /* 0x000fe20007ffe0ff */
[----:B------:R-:W-:Y:S01]  /*1230*/  UIADD3 UR4, UP0, UR4, 0x1f0, URZ ;  /* 0x000001f004047890 */ /* 0x000fe2000ff1e03f */
[----:B------:R-:W-:Y:S01]  /*1240*/  R2UR UR32, R5 ;  /* 0x00000000052072ca */ /* 0x000fe200000e0000 */
[----:B------:R-:W2:Y:S01]  /*1250*/  S2R R9, SR_TID.X ;  /* 0x0000000000097919 */ /* 0x000ea20000002100 */
[----:B------:R-:W-:Y:S01]  /*1260*/  MOV R0, 0x400 ;  /* 0x0000040000007802 */ /* 0x000fe20000000f00 */
[----:B------:R-:W-:Y:S01]  /*1270*/  UIADD3.X UR5, URZ, UR5, URZ, UP0, !UPT ;  /* 0x000000053f057290 */ /* 0x000fe200087fe43f */
[C---:B------:R-:W-:Y:S01]  /*1280*/  ISETP.NE.AND P2, PT, R2.reuse, 0x4, PT ;  /* 0x000000040200780c */ /* 0x040fe20003f45270 */
[----:B------:R-:W-:Y:S01]  /*1290*/  UMOV UR6, 0x0 ;  /* 0x0000000000067882 */ /* 0x000fe20000000000 */
[C---:B------:R-:W-:Y:S01]  /*12a0*/  ISETP.NE.AND P1, PT, R2.reuse, 0x4, PT ;  /* 0x000000040200780c */ /* 0x040fe20003f25270 */
[----:B------:R-:W-:Y:S01]  /*12b0*/  UMOV UR7, 0x10000000 ;  /* 0x1000000000077882 */ /* 0x000fe20000000000 */
[----:B------:R-:W-:Y:S01]  /*12c0*/  UIADD3 UR17, UR17, 0x66000, URZ ;  /* 0x0006600011117890 */ /* 0x000fe2000fffe03f */
[----:B------:R-:W-:Y:S01]  /*12d0*/  SEL R2, R2, RZ, P2 ;  /* 0x000000ff02027207 */ /* 0x000fe20001000000 */
[----:B------:R-:W-:Y:S01]  /*12e0*/  UMOV UR18, URZ ;  /* 0x0000003f00127c82 */ /* 0x000fe20008000000 */
[----:B------:R-:W-:Y:S01]  /*12f0*/  UMOV UR20, UR36 ;  /* 0x0000002400147c82 */ /* 0x000fe20008000000 */
[----:B------:R-:W-:Y:S01]  /*1300*/  UMOV UR21, UR37 ;  /* 0x0000002500157c82 */ /* 0x000fe20008000000 */
[----:B------:R-:W-:-:S02]  /*1310*/  UIADD3 UR16, UR32, 0x6000, URZ ;  /* 0x0000600020107890 */ /* 0x000fc4000fffe03f */
[----:B------:R-:W-:Y:S02]  /*1320*/  UIADD3 UR8, UR32, 0xe000, URZ ;  /* 0x0000e00020087890 */ /* 0x000fe4000fffe03f */
[----:B------:R-:W-:Y:S01]  /*1330*/  UIADD3 UR32, UR32, 0x16000, URZ ;  /* 0x0001600020207890 */ /* 0x000fe2000fffe03f */
[----:B------:R-:W-:Y:S01]  /*1340*/  UMOV UR10, 0x40 ;  /* 0x00000040000a7882 */ /* 0x000fe20000000000 */
[----:B------:R-:W-:Y:S01]  /*1350*/  UMOV UR12, UR36 ;  /* 0x00000024000c7c82 */ /* 0x000fe20008000000 */
[----:B------:R-:W-:Y:S01]  /*1360*/  UMOV UR13, UR37 ;  /* 0x00000025000d7c82 */ /* 0x000fe20008000000 */
[----:B------:R-:W-:Y:S01]  /*1370*/  UMOV UR9, UR17 ;  /* 0x0000001100097c82 */ /* 0x000fe20008000000 */
[----:B------:R-:W-:Y:S01]  /*1380*/  UMOV UR34, 0x80 ;  /* 0x0000008000227882 */ /* 0x000fe20000000000 */
[----:B------:R-:W-:Y:S01]  /*1390*/  UMOV UR33, UR17 ;  /* 0x0000001100217c82 */ /* 0x000fe20008000000 */
[----:B-1----:R-:W-:Y:S02]  /*13a0*/  LEA R7, R7, R0, 0x18 ;  /* 0x0000000007077211 */ /* 0x002fe400078ec0ff */
[----:B--2---:R-:W-:-:S03]  /*13b0*/  SHF.R.S32.HI R8, RZ, 0x1f, R9 ;  /* 0x0000001fff087819 */ /* 0x004fc60000011409 */
[----:B------:R-:W-:Y:S01]  /*13c0*/  IMAD R5, R2, 0x8, R7 ;  /* 0x0000000802057824 */ /* 0x000fe200078e0207 */
[----:B------:R-:W-:-:S04]  /*13d0*/  LEA.HI R8, R8, R9, RZ, 0x7 ;  /* 0x0000000908087211 */ /* 0x000fc800078f38ff */
[----:B------:R-:W-:-:S04]  /*13e0*/  LOP3.LUT R8, R8, 0xffffff80, RZ, 0xc0, !PT ;  /* 0xffffff8008087812 */ /* 0x000fc800078ec0ff */
[----:B------:R-:W-:-:S04]  /*13f0*/  IADD3 R8, R9, -R8, RZ ;  /* 0x8000000809087210 */ /* 0x000fc80007ffe0ff */
[----:B------:R-:W-:Y:S02]  /*1400*/  ISETP.NE.AND P2, PT, R8, RZ, PT ;  /* 0x000000ff0800720c */ /* 0x000fe40003f45270 */
[----:B---3--:R-:W-:Y:S02]  /*1410*/  R2UR UR19, R4 ;  /* 0x00000000041372ca */ /* 0x008fe400000e0000 */
[----:B------:R-:W-:-:S04]  /*1420*/  SEL R4, RZ, 0x1, !P1 ;  /* 0x00000001ff047807 */ /* 0x000fc80004800000 */
[----:B------:R-:W-:-:S07]  /*1430*/  SHF.L.U32 R0, R4, 0x1f, RZ ;  /* 0x0000001f04007819 */ /* 0x000fce00000006ff */
[----:B------:R-:W-:-:S07]  /*1440*/  USHF.L.U32 UR19, UR19, 0x8, URZ ;  /* 0x0000000813137899 */ /* 0x000fce000800063f */
[----:B------:R-:W-:Y:S01]  /*1450*/  UMOV UR11, UR19 ;  /* 0x00000013000b7c82 */ /* 0x000fe20008000000 */
[----:B------:R-:W-:Y:S01]  /*1460*/  UMOV UR35, UR19 ;  /* 0x0000001300237c82 */ /* 0x000fe20008000000 */
[----:B------:R1:W-:Y:S01]  /*1470*/  UTMALDG.4D [UR16], [UR4], desc[UR6] ;  /* 0x00000610040075b4 */ /* 0x0003e20008019000 */
[----:B------:R1:W-:Y:S01]  /*1480*/  UTMALDG.4D [UR8], [UR4], desc[UR6] ;  /* 0x00000608040075b4 */ /* 0x0003e20008019000 */
[----:B------:R1:W-:Y:S01]  /*1490*/  UTMALDG.4D [UR32], [UR4], desc[UR6] ;  /* 0x00000620040075b4 */ /* 0x0003e20008019000 */
[----:B------:R-:W2:Y:S02]  /*14a0*/  SYNCS.PHASECHK.TRANS64.TRYWAIT P1, [R5+URZ+0x66020], R0 ;  /* 0x06602000050075a7 */ /* 0x000ea4000802017f */
[----:B-12---:R-:W-:Y:S05]  /*14b0*/  @!P1 BRA `(.L_x_19) ;  /* 0x0000016000349947 */ /* 0x006fea0003800000 */
.L_x_83:
[----:B------:R-:W-:Y:S05]  /*14c0*/  @P2 BRA `(.L_x_20) ;  /* 0x0000000000142947 */ /* 0x000fea0003800000 */
[----:B------:R-:W-:Y:S02]  /*14d0*/  ISETP.NE.AND P1, PT, R6, RZ, PT ;  /* 0x000000ff0600720c */ /* 0x000fe40003f25270 */
[----:B-1----:R-:W-:-:S04]  /*14e0*/  MOV R0, 0x18000 ;  /* 0x0001800000007802 */ /* 0x002fc80000000f00 */
[----:B------:R2:W-:Y:S07]  /*14f0*/  SYNCS.ARRIVE.TRANS64 RZ, [R5+URZ+0x66000], R0 ;  /* 0x0660000005ff79a7 */ /* 0x0005ee000800003f */
[----:B------:R-:W-:Y:S05]  /*1500*/  @!P1 BRA `(.L_x_20) ;  /* 0x0000000000049947 */ /* 0x000fea0003800000 */
[----:B------:R-:W-:Y:S01]  /*1510*/  BPT.TRAP 0x1 ;  /* 0x000000040000795c */ /* 0x000fe20000300000 */
.L_x_20:
[----:B-12---:R-:W2:Y:S01]  /*1520*/  LDL.LU R0, [R1] ;  /* 0x0000000001007983 */ /* 0x006ea20000300800 */
[C---:B------:R-:W-:Y:S01]  /*1530*/  IMAD R7, R2.reuse, 0x18000, R7 ;  /* 0x0001800002077824 */ /* 0x040fe200078e0207 */
[----:B------:R-:W-:Y:S01]  /*1540*/  R2UR UR17, R5 ;  /* 0x00000000051172ca */ /* 0x000fe200000e0000 */
[----:B------:R-:W-:Y:S01]  /*1550*/  ULDC.64 UR4, c[0x0][0x198] ;  /* 0x0000660000047ab9 */ /* 0x000fe20000000a00 */
[----:B------:R-:W-:Y:S01]  /*1560*/  UMOV UR6, 0x0 ;  /* 0x0000000000067882 */ /* 0x000fe20000000000 */
[----:B------:R-:W-:Y:S01]  /*1570*/  UIADD3 UR4, UP0, UR4, 0x2f0, URZ ;  /* 0x000002f004047890 */ /* 0x000fe2000ff1e03f */
[----:B------:R-:W-:Y:S01]  /*1580*/  R2UR UR32, R7 ;  /* 0x00000000072072ca */ /* 0x000fe200000e0000 */
[----:B------:R-:W-:Y:S01]  /*1590*/  UMOV UR7, 0x10000000 ;  /* 0x1000000000077882 */ /* 0x000fe20000000000 */
[----:B------:R-:W-:Y:S01]  /*15a0*/  UMOV UR18, URZ ;  /* 0x0000003f00127c82 */ /* 0x000fe20008000000 */
[----:B------:R-:W-:Y:S01]  /*15b0*/  UIADD3.X UR5, URZ, UR5, URZ, UP0, !UPT ;  /* 0x000000053f057290 */ /* 0x000fe200087fe43f */
[----:B------:R-:W-:Y:S01]  /*15c0*/  VIADD R2, R2, 0x1 ;  /* 0x0000000102027836 */ /* 0x000fe20000000000 */
[----:B------:R-:W-:Y:S01]  /*15d0*/  UMOV UR20, UR36 ;  /* 0x0000002400147c82 */ /* 0x000fe20008000000 */
[----:B------:R-:W-:Y:S01]  /*15e0*/  UMOV UR21, UR37 ;  /* 0x0000002500157c82 */ /* 0x000fe20008000000 */
[----:B------:R-:W-:Y:S01]  /*15f0*/  UMOV UR10, 0x40 ;  /* 0x00000040000a7882 */ /* 0x000fe20000000000 */
[----:B------:R-:W-:Y:S01]  /*1600*/  UMOV UR12, UR36 ;  /* 0x00000024000c7c82 */ /* 0x000fe20008000000 */
[----:B------:R-:W-:Y:S01]  /*1610*/  UIADD3 UR17, UR17, 0x66000, URZ ;  /* 0x0006600011117890 */ /* 0x000fe2000fffe03f */
[C---:B------:R-:W-:Y:S01]  /*1620*/  ISETP.NE.AND P1, PT, R2.reuse, 0x4, PT ;  /* 0x000000040200780c */ /* 0x040fe20003f25270 */
[----:B------:R-:W-:Y:S01]  /*1630*/  UMOV UR13, UR37 ;  /* 0x00000025000d7c82 */ /* 0x000fe20008000000 */
[----:B------:R-:W-:Y:S01]  /*1640*/  UMOV UR34, 0x80 ;  /* 0x0000008000227882 */ /* 0x000fe20000000000 */
[----:B------:R-:W-:Y:S01]  /*1650*/  UIADD3 UR16, UR32, 0x6000, URZ ;  /* 0x0000600020107890 */ /* 0x000fe2000fffe03f */
[----:B------:R-:W-:Y:S01]  /*1660*/  SEL R5, RZ, 0x1, P1 ;  /* 0x00000001ff057807 */ /* 0x000fe20000800000 */
[----:B------:R-:W-:Y:S01]  /*1670*/  UIADD3 UR8, UR32, 0xe000, URZ ;  /* 0x0000e00020087890 */ /* 0x000fe2000fffe03f */
[----:B------:R-:W-:Y:S01]  /*1680*/  SEL R2, R2, RZ, P1 ;  /* 0x000000ff02027207 */ /* 0x000fe20000800000 */
[----:B------:R-:W-:Y:S01]  /*1690*/  UIADD3 UR32, UR32, 0x16000, URZ ;  /* 0x0001600020207890 */ /* 0x000fe2000fffe03f */
[----:B------:R-:W-:Y:S01]  /*16a0*/  LOP3.LUT R4, R4, R5, RZ, 0x3c, !PT ;  /* 0x0000000504047212 */ /* 0x000fe200078e3cff */
[----:B------:R-:W-:Y:S01]  /*16b0*/  UMOV UR9, UR17 ;  /* 0x0000001100097c82 */ /* 0x000fe20008000000 */
[----:B------:R-:W-:Y:S01]  /*16c0*/  UMOV UR33, UR17 ;  /* 0x0000001100217c82 */ /* 0x000fe20008000000 */
[----:B--2---:R-:W-:-:S02]  /*16d0*/  R2UR UR19, R0 ;  /* 0x00000000001372ca */ /* 0x004fc400000e0000 */
[----:B------:R-:W-:-:S05]  /*16e0*/  IADD3 R0, R0, 0x1, RZ ;  /* 0x0000000100007810 */ /* 0x000fca0007ffe0ff */
[----:B------:R2:W-:Y:S06]  /*16f0*/  STL [R1], R0 ;  /* 0x0000000001007387 */ /* 0x0005ec0000100800 */
[----:B------:R-:W-:-:S07]  /*1700*/  USHF.L.U32 UR19, UR19, 0x8, URZ ;  /* 0x0000000813137899 */ /* 0x000fce000800063f */
[----:B------:R-:W-:Y:S01]  /*1710*/  UMOV UR11, UR19 ;  /* 0x00000013000b7c82 */ /* 0x000fe20008000000 */
[----:B------:R-:W-:Y:S01]  /*1720*/  UMOV UR35, UR19 ;  /* 0x0000001300237c82 */ /* 0x000fe20008000000 */
[----:B------:R2:W-:Y:S01]  /*1730*/  UTMALDG.4D [UR16], [UR4], desc[UR6] ;  /* 0x00000610040075b4 */ /* 0x0005e20008019000 */
[----:B------:R2:W-:Y:S01]  /*1740*/  UTMALDG.4D [UR8], [UR4], desc[UR6] ;  /* 0x00000608040075b4 */ /* 0x0005e20008019000 */
[----:B------:R2:W-:Y:S02]  /*1750*/  UTMALDG.4D [UR32], [UR4], desc[UR6] ;  /* 0x00000620040075b4 */ /* 0x0005e40008019000 */
[----:B--2---:R-:W-:Y:S01]  /*1760*/  NOP ;  /* 0x0000000000007918 */ /* 0x004fe20000000000 */
.L_x_16:
[----:B------:R-:W-:-:S07]  /*1770*/  IADD3 R3, R3, -0x4, RZ ;  /* 0xfffffffc03037810 */ /* 0x000fce0007ffe0ff */
.L_x_10:
[----:B------:R-:W-:Y:S05]  /*1780*/  BSYNC B0 ;  /* 0x0000000000007941 */ /* 0x000fea0003800000 */
.L_x_9:
[----:B-1-3--:R-:W1:Y:S01]  /*1790*/  S2R R5, SR_CgaCtaId ;  /* 0x0000000000057919 */ /* 0x00ae620000008800 */
[----:B------:R-:W-:Y:S02]  /*17a0*/  MOV R0, 0x400 ;  /* 0x0000040000007802 */ /* 0x000fe40000000f00 */
[----:B------:R-:W-:Y:S02]  /*17b0*/  SHF.L.U32 R152, RZ, 0x1f, RZ ;  /* 0x0000001fff987819 */ /* 0x000fe400000006ff */
[----:B-1----:R-:W-:-:S04]  /*17c0*/  LEA R6, R5, R0, 0x18 ;  /* 0x0000000005067211 */ /* 0x002fc800078ec0ff */
[----:B------:R-:W1:Y:S02]  /*17d0*/  SYNCS.PHASECHK.TRANS64.TRYWAIT P1, [R6+URZ+0x66040], R152 ;  /* 0x06604098060075a7 */ /* 0x000e64000802017f */
[----:B-1----:R-:W-:Y:S05]  /*17e0*/  @!P1 BRA `(.L_x_21) ;  /* 0x0000015c007c9947 */ /* 0x002fea0003800000 */
.L_x_84:
[----:B------:R-:W2:Y:S01]  /*17f0*/  S2R R6, SR_CgaCtaId ;  /* 0x0000000000067919 */ /* 0x000ea20000008800 */
[----:B-1----:R-:W-:Y:S02]  /*1800*/  MOV R0, 0x400 ;  /* 0x0000040000007802 */ /* 0x002fe40000000f00 */
[----:B------:R-:W-:Y:S01]  /*1810*/  MOV R8, RZ ;  /* 0x000000ff00087202 */ /* 0x000fe20000000f00 */
[----:B------:R-:W1:Y:S01]  /*1820*/  S2R R7, SR_TID.X ;  /* 0x0000000000077919 */ /* 0x000e620000002100 */
[----:B--2---:R-:W-:-:S04]  /*1830*/  LEA R0, R6, R0, 0x18 ;  /* 0x0000000006007211 */ /* 0x004fc800078ec0ff */
[----:B------:R2:W3:Y:S01]  /*1840*/  SYNCS.PHASECHK.TRANS64.TRYWAIT P1, [R0+URZ+0x66000], R152 ;  /* 0x06600098000075a7 */ /* 0x0004e2000802017f */
[----:B-1----:R-:W-:-:S04]  /*1850*/  SHF.R.S32.HI R5, RZ, 0x1f, R7 ;  /* 0x0000001fff057819 */ /* 0x002fc80000011407 */
[----:B------:R-:W-:-:S04]  /*1860*/  LEA.HI R5, R5, R7, RZ, 0x7 ;  /* 0x0000000705057211 */ /* 0x000fc800078f38ff */
[----:B------:R-:W-:-:S05]  /*1870*/  LOP3.LUT R5, R5, 0xffffff80, RZ, 0xc0, !PT ;  /* 0xffffff8005057812 */ /* 0x000fca00078ec0ff */
[----:B------:R-:W-:-:S05]  /*1880*/  IMAD.IADD R5, R7, 0x1, -R5 ;  /* 0x0000000107057824 */ /* 0x000fca00078e0a05 */
[----:B--2---:R-:W-:-:S04]  /*1890*/  SHF.R.S32.HI R0, RZ, 0x1f, R5 ;  /* 0x0000001fff007819 */ /* 0x004fc80000011405 */
[----:B------:R-:W-:-:S04]  /*18a0*/  LEA.HI R0, R0, R5, RZ, 0x2 ;  /* 0x0000000500007211 */ /* 0x000fc800078f10ff */
[----:B------:R-:W-:-:S04]  /*18b0*/  LOP3.LUT R0, R0, 0x7ffffffc, RZ, 0xc0, !PT ;  /* 0x7ffffffc00007812 */ /* 0x000fc800078ec0ff */
[----:B------:R-:W-:-:S05]  /*18c0*/  IADD3 R0, -R0, R5, RZ ;  /* 0x0000000500007210 */ /* 0x000fca0007ffe1ff */
[----:B------:R-:W-:Y:S01]  /*18d0*/  IMAD.SHL.U32 R0, R0, 0x2, RZ ;  /* 0x0000000200007824 */ /* 0x000fe200078e00ff */
[----:B---3--:R-:W-:Y:S06]  /*18e0*/  @!P1 BRA `(.L_x_22) ;  /* 0x0000015c005c9947 */ /* 0x008fec0003800000 */
.L_x_85:
[----:B------:R-:W-:Y:S05]  /*18f0*/  WARPSYNC.ALL ;  /* 0x0000000000007948 */ /* 0x000fea0003800000 */
[----:B------:R-:W2:Y:S01]  /*1900*/  S2R R171, SR_CgaCtaId ;  /* 0x0000000000ab7919 */ /* 0x000ea20000008800 */
[----:B------:R-:W-:Y:S01]  /*1910*/  MOV R170, 0x400 ;  /* 0x0000040000aa7802 */ /* 0x000fe20000000f00 */
[----:B------:R-:W-:Y:S01]  /*1920*/  WARPGROUP.ARRIVE ;  /* 0x00000000000079c5 */ /* 0x000fe20000000000 */
[----:B------:R-:W-:Y:S01]  /*1930*/  UMOV UR7, 0x40000040 ;  /* 0x4000004000077882 */ /* 0x000fe20000000000 */
[----:B------:R-:W-:Y:S01]  /*1940*/  UMOV UR31, 0x40000040 ;  /* 0x40000040001f7882 */ /* 0x000fe20000000000 */
[----:B------:R-:W-:Y:S01]  /*1950*/  UMOV UR29, UR7 ;  /* 0x00000007001d7c82 */ /* 0x000fe20008000000 */
[----:B------:R-:W-:Y:S01]  /*1960*/  MOV R7, UR7 ;  /* 0x0000000700077c02 */ /* 0x000fe20008000f00 */
[----:B------:R-:W-:Y:S01]  /*1970*/  UMOV UR7, 0x40000040 ;  /* 0x4000004000077882 */ /* 0x000fe20000000000 */
[----:B------:R-:W-:Y:S01]  /*1980*/  UMOV UR11, 0x40000040 ;  /* 0x40000040000b7882 */ /* 0x000fe20000000000 */
[----:B------:R-:W-:Y:S01]  /*1990*/  UMOV UR9, UR7 ;  /* 0x0000000700097c82 */ /* 0x000fe20008000000 */
[----:B------:R-:W-:Y:S01]  /*19a0*/  UMOV UR57, 0x40000040 ;  /* 0x4000004000397882 */ /* 0x000fe20000000000 */
        /* <DEDUP_REMOVED lines=9> */
[----:B-1----:R-:W-:Y:S01]  /*1a40*/  IADD3 R5, R0, 0x1, RZ ;  /* 0x0000000100057810 */ /* 0x002fe20007ffe0ff */
[----:B------:R-:W1:Y:S01]  /*1a50*/  LDC R249, c[0x0][0x28c] ;  /* 0x0000a300fff97b82 */ /* 0x000e620000000800 */
[----:B------:R-:W-:Y:S01]  /*1a60*/  ULDC UR24, c[0x0][0x604] ;  /* 0x0001810000187ab9 */ /* 0x000fe20000000800 */
        /* <DEDUP_REMOVED lines=9> */
[----:B--2---:R-:W-:Y:S01]  /*1b00*/  LEA R170, R171, R170, 0x18 ;  /* 0x000000aaabaa7211 */ /* 0x004fe200078ec0ff */
[----:B------:R-:W-:Y:S01]  /*1b10*/  ULDC UR12, c[0x0][0x604] ;  /* 0x00018100000c7ab9 */ /* 0x000fe20000000800 */
[----:B------:R-:W-:Y:S01]  /*1b20*/  ULDC UR34, c[0x0][0x604] ;  /* 0x0001810000227ab9 */ /* 0x000fe20000000800 */
[----:B------:R-:W-:Y:S01]  /*1b30*/  ULDC UR27, c[0x0][0x604] ;  /* 0x00018100001b7ab9 */ /* 0x000fe20000000800 */
[C---:B------:R-:W-:Y:S01]  /*1b40*/  R2UR UR23, R170.reuse ;  /* 0x00000000aa1772ca */ /* 0x040fe200000e0000 */
[----:B------:R-:W-:Y:S01]  /*1b50*/  ULDC UR17, c[0x0][0x604] ;  /* 0x0001810000117ab9 */ /* 0x000fe20000000800 */
[----:B------:R-:W-:Y:S01]  /*1b60*/  R2UR UR4, R170 ;  /* 0x00000000aa0472ca */ /* 0x000fe200000e0000 */
[----:B------:R-:W-:Y:S01]  /*1b70*/  ULDC UR22, c[0x0][0x604] ;  /* 0x0001810000167ab9 */ /* 0x000fe20000000800 */
[----:B------:R-:W-:Y:S01]  /*1b80*/  ULDC UR13, c[0x0][0x604] ;  /* 0x00018100000d7ab9 */ /* 0x000fe20000000800 */
[----:B------:R-:W-:Y:S01]  /*1b90*/  ULDC UR38, c[0x0][0x604] ;  /* 0x0001810000267ab9 */ /* 0x000fe20000000800 */
[----:B------:R-:W-:Y:S01]  /*1ba0*/  ULDC UR35, c[0x0][0x604] ;  /* 0x0001810000237ab9 */ /* 0x000fe20000000800 */
[----:B------:R-:W-:Y:S01]  /*1bb0*/  ULDC UR21, c[0x0][0x604] ;  /* 0x0001810000157ab9 */ /* 0x000fe20000000800 */
[----:B------:R-:W-:Y:S01]  /*1bc0*/  ULDC UR25, c[0x0][0x604] ;  /* 0x0001810000197ab9 */ /* 0x000fe20000000800 */
[----:B------:R-:W-:-:S04]  /*1bd0*/  ULDC UR14, c[0x0][0x604] ;  /* 0x00018100000e7ab9 */ /* 0x000fc80000000800 */
[----:B------:R-:W-:Y:S02]  /*1be0*/  UIADD3 UR23, UR23, 0x6000, URZ ;  /* 0x0000600017177890 */ /* 0x000fe4000fffe03f */
[----:B------:R-:W-:Y:S02]  /*1bf0*/  USHF.R.U32.HI UR4, URZ, 0x4, UR4 ;  /* 0x000000043f047899 */ /* 0x000fe40008011604 */
[----:B------:R-:W-:Y:S02]  /*1c00*/  USHF.R.U32.HI UR23, URZ, 0x4, UR23 ;  /* 0x000000043f177899 */ /* 0x000fe40008011617 */
[----:B------:R-:W-:Y:S02]  /*1c10*/  ULOP3.LUT UR4, UR4, 0x3fff, URZ, 0xc0, !UPT ;  /* 0x00003fff04047892 */ /* 0x000fe4000f8ec03f */
[----:B------:R-:W-:Y:S02]  /*1c20*/  ULOP3.LUT UR23, UR23, 0x3fff, URZ, 0xc0, !UPT ;  /* 0x00003fff17177892 */ /* 0x000fe4000f8ec03f */
[----:B------:R-:W-:-:S02]  /*1c30*/  ULOP3.LUT UR4, UR4, 0x10000, URZ, 0xfc, !UPT ;  /* 0x0001000004047892 */ /* 0x000fc4000f8efc3f */
[----:B------:R-:W-:Y:S02]  /*1c40*/  ULOP3.LUT UR30, UR23, 0x10000, URZ, 0xfc, !UPT ;  /* 0x00010000171e7892 */ /* 0x000fe4000f8efc3f */
[----:B------:R-:W-:Y:S02]  /*1c50*/  UIADD3 UR5, UR4, 0x2, URZ ;  /* 0x0000000204057890 */ /* 0x000fe4000fffe03f */
[----:B------:R-:W-:Y:S01]  /*1c60*/  UIADD3 UR10, UR30, 0x2, URZ ;  /* 0x000000021e0a7890 */ /* 0x000fe2000fffe03f */
[----:B------:R-:W-:Y:S01]  /*1c70*/  UMOV UR6, UR4 ;  /* 0x0000000400067c82 */ /* 0x000fe20008000000 */
[----:B------:R-:W-:Y:S01]  /*1c80*/  UIADD3 UR56, UR4, 0x204, URZ ;  /* 0x0000020404387890 */ /* 0x000fe2000fffe03f */
[----:B------:R-:W-:Y:S01]  /*1c90*/  MOV R6, UR6 ;  /* 0x0000000600067c02 */ /* 0x000fe20008000f00 */
[----:B------:R-:W-:Y:S01]  /*1ca0*/  UMOV UR28, UR6 ;  /* 0x00000006001c7c82 */ /* 0x000fe20008000000 */
[----:B------:R-:W-:Y:S01]  /*1cb0*/  UMOV UR6, UR5 ;  /* 0x0000000500067c82 */ /* 0x000fe20008000000 */
[----:B------:R-:W-:Y:S01]  /*1cc0*/  HGMMA.64x256x16.F32.BF16 R24, gdesc[UR28], RZ, !UPT, gsb0 ;  /* 0x03e000001c1879f0 */ /* 0x000fe2000c0018ff */
[----:B------:R-:W-:Y:S01]  /*1cd0*/  UMOV UR8, UR6 ;  /* 0x0000000600087c82 */ /* 0x000fe20008000000 */
[----:B------:R-:W-:Y:S01]  /*1ce0*/  UIADD3 UR5, UR4, 0x4, URZ ;  /* 0x0000000404057890 */ /* 0x000fe2000fffe03f */
[----:B------:R2:W-:Y:S01]  /*1cf0*/  STL.64 [R1+0x48], R6 ;  /* 0x0000480601007387 */ /* 0x0005e20000100a00 */
[----:B------:R-:W-:-:S02]  /*1d00*/  UIADD3 UR58, UR30, 0x804, URZ ;  /* 0x000008041e3a7890 */ /* 0x000fc4000fffe03f */
[----:B------:R-:W-:Y:S02]  /*1d10*/  UIADD3 UR52, UR4, 0x206, URZ ;  /* 0x0000020604347890 */ /* 0x000fe4000fffe03f */
[----:B------:R-:W-:Y:S02]  /*1d20*/  UIADD3 UR54, UR30, 0x806, URZ ;  /* 0x000008061e367890 */ /* 0x000fe4000fffe03f */
[----:B------:R-:W-:Y:S02]  /*1d30*/  UIADD3 UR48, UR4, 0x400, URZ ;  /* 0x0000040004307890 */ /* 0x000fe4000fffe03f */
[----:B------:R-:W-:Y:S02]  /*1d40*/  UIADD3 UR50, UR30, 0x1000, URZ ;  /* 0x000010001e327890 */ /* 0x000fe4000fffe03f */
[----:B------:R-:W-:Y:S01]  /*1d50*/  UIADD3 UR44, UR4, 0x402, URZ ;  /* 0x00000402042c7890 */ /* 0x000fe2000fffe03f */
[----:B--2---:R-:W-:Y:S01]  /*1d60*/  IMAD.U32 R6, RZ, RZ, UR6 ;  /* 0x00000006ff067e24 */ /* 0x004fe2000f8e00ff */
[----:B------:R-:W-:Y:S01]  /*1d70*/  MOV R7, UR7 ;  /* 0x0000000700077c02 */ /* 0x000fe20008000f00 */
[----:B------:R-:W-:Y:S01]  /*1d80*/  UMOV UR6, UR5 ;  /* 0x0000000500067c82 */ /* 0x000fe20008000000 */
[----:B------:R-:W-:Y:S01]  /*1d90*/  UMOV UR7, 0x40000040 ;  /* 0x4000004000077882 */ /* 0x000fe20000000000 */
[----:B------:R-:W-:-:S02]  /*1da0*/  UIADD3 UR5, UR4, 0x6, URZ ;  /* 0x0000000604057890 */ /* 0x000fc4000fffe03f */
[----:B------:R2:W-:Y:S01]  /*1db0*/  STL.64 [R1+0x40], R6 ;  /* 0x0000400601007387 */ /* 0x0005e20000100a00 */
[----:B------:R-:W-:Y:S02]  /*1dc0*/  UIADD3 UR46, UR30, 0x1002, URZ ;  /* 0x000010021e2e7890 */ /* 0x000fe4000fffe03f */
[----:B------:R-:W-:Y:S02]  /*1dd0*/  UIADD3 UR40, UR4, 0x404, URZ ;  /* 0x0000040404287890 */ /* 0x000fe4000fffe03f */
[----:B------:R-:W-:Y:S01]  /*1de0*/  UIADD3 UR42, UR30, 0x1004, URZ ;  /* 0x000010041e2a7890 */ /* 0x000fe2000fffe03f */
[----:B------:R-:W-:Y:S01]  /*1df0*/  ULDC UR31, c[0x0][0x604] ;  /* 0x00018100001f7ab9 */ /* 0x000fe20000000800 */
[----:B------:R-:W-:Y:S01]  /*1e00*/  ULDC UR29, c[0x0][0x604] ;  /* 0x00018100001d7ab9 */ /* 0x000fe20000000800 */
[----:B------:R-:W-:Y:S01]  /*1e10*/  ULDC UR28, c[0x0][0x604] ;  /* 0x00018100001c7ab9 */ /* 0x000fe20000000800 */
[----:B--2---:R-:W-:Y:S01]  /*1e20*/  MOV R6, UR6 ;  /* 0x0000000600067c02 */ /* 0x004fe20008000f00 */
[----:B------:R-:W-:-:S05]  /*1e30*/  IMAD.U32 R7, RZ, RZ, UR7 ;  /* 0x00000007ff077e24 */ /* 0x000fca000f8e00ff */
[----:B------:R2:W-:Y:S01]  /*1e40*/  STL.64 [R1+0x38], R6 ;  /* 0x0000380601007387 */ /* 0x0005e20000100a00 */
[----:B------:R-:W-:Y:S02]  /*1e50*/  WARPGROUP.DEPBAR.LE gsb0, 0x0 ;  /* 0x00008000000079c5 */ /* 0x000fe40000010000 */
[----:B------:R-:W-:-:S06]  /*1e60*/  WARPGROUP.ARRIVE ;  /* 0x00000000000079c5 */ /* 0x000fcc0000000000 */
[----:B------:R-:W-:Y:S01]  /*1e70*/  HGMMA.64x256x16.F32.BF16 R24, gdesc[UR8], R24, gsb0 ;  /* 0x03e00000081879f0 */ /* 0x000fe20008001818 */
[----:B------:R-:W-:Y:S01]  /*1e80*/  UIADD3 UR10, UR30, 0x4, URZ ;  /* 0x000000041e0a7890 */ /* 0x000fe2000fffe03f */
[----:B------:R-:W-:Y:S01]  /*1e90*/  UMOV UR8, UR6 ;  /* 0x0000000600087c82 */ /* 0x000fe20008000000 */
[----:B------:R-:W-:Y:S01]  /*1ea0*/  UMOV UR9, UR7 ;  /* 0x0000000700097c82 */ /* 0x000fe20008000000 */
[----:B------:R-:W-:Y:S01]  /*1eb0*/  UMOV UR11, 0x40000040 ;  /* 0x40000040000b7882 */ /* 0x000fe20000000000 */
[----:B------:R-:W-:Y:S01]  /*1ec0*/  UMOV UR6, UR5 ;  /* 0x0000000500067c82 */ /* 0x000fe20008000000 */
[----:B------:R-:W-:Y:S01]  /*1ed0*/  UMOV UR7, 0x40000040 ;  /* 0x4000004000077882 */ /* 0x000fe20000000000 */
[----:B------:R-:W-:Y:S01]  /*1ee0*/  UIADD3 UR5, UR4, 0x200, URZ ;  /* 0x0000020004057890 */ /* 0x000fe2000fffe03f */
[----:B--2---:R-:W-:Y:S02]  /*1ef0*/  MOV R6, UR6 ;  /* 0x0000000600067c02 */ /* 0x004fe40008000f00 */
[----:B------:R-:W-:-:S05]  /*1f00*/  MOV R7, UR7 ;  /* 0x0000000700077c02 */ /* 0x000fca0008000f00 */
[----:B------:R2:W-:Y:S01]  /*1f10*/  STL.64 [R1+0x30], R6 ;  /* 0x0000300601007387 */ /* 0x0005e20000100a00 */
[----:B------:R-:W-:Y:S02]  /*1f20*/  WARPGROUP.DEPBAR.LE gsb0, 0x0 ;  /* 0x00008000000079c5 */ /* 0x000fe40000010000 */
[----:B------:R-:W-:-:S10]  /*1f30*/  WARPGROUP.ARRIVE ;  /* 0x00000000000079c5 */ /* 0x000fd40000000000 */
        /* <DEDUP_REMOVED lines=8> */
[----:B--2---:R-:W-:Y:S01]  /*1fc0*/  IMAD.U32 R6, RZ, RZ, UR6 ;  /* 0x00000006ff067e24 */ /* 0x004fe2000f8e00ff */
[----:B------:R-:W-:Y:S01]  /*1fd0*/  MOV R7, UR7 ;  /* 0x0000000700077c02 */ /* 0x000fe20008000f00 */
[----:B------:R-:W-:-:S04]  /*1fe0*/  UIADD3 UR4, UR4, 0x406, URZ ;  /* 0x0000040604047890 */ /* 0x000fc8000fffe03f */
[----:B------:R2:W-:Y:S01]  /*1ff0*/  STL.64 [R1+0x28], R6 ;  /* 0x0000280601007387 */ /* 0x0005e20000100a00 */
[----:B------:R-:W-:Y:S02]  /*2000*/  WARPGROUP.DEPBAR.LE gsb0, 0x0 ;  /* 0x00008000000079c5 */ /* 0x000fe40000010000 */
[----:B------:R-:W-:-:S11]  /*2010*/  WARPGROUP.ARRIVE ;  /* 0x00000000000079c5 */ /* 0x000fd60000000000 */
[----:B------:R-:W-:Y:S01]  /*2020*/  HGMMA.64x256x16.F32.BF16 R24, gdesc[UR8], R24, gsb0 ;  /* 0x03e00000081879f0 */ /* 0x000fe20008001818 */
[----:B------:R-:W-:Y:S01]  /*2030*/  UIADD3 UR10, UR30, 0x800, URZ ;  /* 0x000008001e0a7890 */ /* 0x000fe2000fffe03f */
[----:B------:R-:W-:Y:S01]  /*2040*/  UMOV UR8, UR6 ;  /* 0x0000000600087c82 */ /* 0x000fe20008000000 */
[----:B------:R-:W-:Y:S01]  /*2050*/  UMOV UR9, UR7 ;  /* 0x0000000700097c82 */ /* 0x000fe20008000000 */
[----:B------:R-:W-:Y:S01]  /*2060*/  UMOV UR11, 0x40000040 ;  /* 0x40000040000b7882 */ /* 0x000fe20000000000 */
[----:B------:R-:W-:Y:S01]  /*2070*/  UMOV UR6, UR5 ;  /* 0x0000000500067c82 */ /* 0x000fe20008000000 */
[----:B------:R-:W-:Y:S01]  /*2080*/  UMOV UR7, 0x40000040 ;  /* 0x4000004000077882 */ /* 0x000fe20000000000 */
[----:B--2---:R-:W-:Y:S01]  /*2090*/  MOV R6, UR6 ;  /* 0x0000000600067c02 */ /* 0x004fe20008000f00 */
[----:B------:R-:W-:Y:S01]  /*20a0*/  IMAD.U32 R7, RZ, RZ, UR7 ;  /* 0x00000007ff077e24 */ /* 0x000fe2000f8e00ff */
[----:B------:R-:W-:-:S04]  /*20b0*/  UMOV UR5, 0x40000040 ;  /* 0x4000004000057882 */ /* 0x000fc80000000000 */
[----:B------:R2:W-:Y:S02]  /*20c0*/  STL.64 [R1+0x20], R6 ;  /* 0x0000200601007387 */ /* 0x0005e40000100a00 */
[C---:B--2---:R-:W-:Y:S02]  /*20d0*/  IADD3 R6, R0.reuse, 0x8, RZ ;  /* 0x0000000800067810 */ /* 0x044fe40007ffe0ff */
[----:B------:R-:W-:Y:S01]  /*20e0*/  IADD3 R7, R0, 0xa1, RZ ;  /* 0x000000a100077810 */ /* 0x000fe20007ffe0ff */
[----:B------:R-:W-:Y:S02]  /*20f0*/  WARPGROUP.DEPBAR.LE gsb0, 0x0 ;  /* 0x00008000000079c5 */ /* 0x000fe40000010000 */
[----:B------:R-:W-:-:S08]  /*2100*/  WARPGROUP.ARRIVE ;  /* 0x00000000000079c5 */ /* 0x000fd00000000000 */
[----:B------:R-:W-:Y:S01]  /*2110*/  HGMMA.64x256x16.F32.BF16 R24, gdesc[UR8], R24, gsb0 ;  /* 0x03e00000081879f0 */ /* 0x000fe20008001818 */
[----:B------:R-:W-:Y:S01]  /*2120*/  UIADD3 UR10, UR30, 0x802, URZ ;  /* 0x000008021e0a7890 */ /* 0x000fe2000fffe03f */
[----:B------:R-:W-:Y:S01]  /*2130*/  UMOV UR8, UR6 ;  /* 0x0000000600087c82 */ /* 0x000fe20008000000 */
[----:B------:R-:W-:Y:S01]  /*2140*/  UMOV UR9, UR7 ;  /* 0x0000000700097c82 */ /* 0x000fe20008000000 */
[----:B------:R-:W-:Y:S01]  /*2150*/  UMOV UR11, 0x40000040 ;  /* 0x40000040000b7882 */ /* 0x000fe20000000000 */
[----:B------:R-:W-:Y:S01]  /*2160*/  UIADD3 UR6, UR30, 0x1006, URZ ;  /* 0x000010061e067890 */ /* 0x000fe2000fffe03f */
[----:B------:R-:W-:Y:S01]  /*2170*/  UMOV UR7, 0x40000040 ;  /* 0x4000004000077882 */ /* 0x000fe20000000000 */
[----:B------:R-:W-:Y:S02]  /*2180*/  WARPGROUP.DEPBAR.LE gsb0, 0x0 ;  /* 0x00008000000079c5 */ /* 0x000fe40000010000 */
[----:B------:R-:W-:-:S15]  /*2190*/  WARPGROUP.ARRIVE ;  /* 0x00000000000079c5 */ /* 0x000fde0000000000 */
[----:B------:R-:W-:-:S04]  /*21a0*/  NOP ;  /* 0x0000000000007918 */ /* 0x000fc80000000000 */
[----:B------:R-:W-:Y:S01]  /*21b0*/  HGMMA.64x256x16.F32.BF16 R24, gdesc[UR8], R24, gsb0 ;  /* 0x03e00000081879f0 */ /* 0x000fe20008001818 */
[----:B------:R-:W-:Y:S01]  /*21c0*/  ULDC UR8, c[0x0][0x28c] ;  /* 0x0000a30000087ab9 */ /* 0x000fe20000000800 */
[----:B------:R-:W-:Y:S01]  /*21d0*/  ULDC UR11, c[0x0][0x604] ;  /* 0x00018100000b7ab9 */ /* 0x000fe20000000800 */
[----:B------:R-:W-:Y:S01]  /*21e0*/  ULDC UR10, c[0x0][0x604] ;  /* 0x00018100000a7ab9 */ /* 0x000fe20000000800 */
[----:B------:R-:W-:Y:S01]  /*21f0*/  ULDC UR9, c[0x0][0x604] ;  /* 0x0001810000097ab9 */ /* 0x000fe20000000800 */
[----:B------:R-:W-:Y:S02]  /*2200*/  WARPGROUP.DEPBAR.LE gsb0, 0x0 ;  /* 0x00008000000079c5 */ /* 0x000fe40000010000 */
[----:B------:R-:W-:-:S15]  /*2210*/  WARPGROUP.ARRIVE ;  /* 0x00000000000079c5 */ /* 0x000fde0000000000 */
[----:B------:R-:W-:-:S06]  /*2220*/  NOP ;  /* 0x0000000000007918 */ /* 0x000fcc0000000000 */
[----:B------:R-:W-:Y:S03]  /*2230*/  HGMMA.64x256x16.F32.BF16 R24, gdesc[UR56], R24, gsb0 ;  /* 0x03e00000381879f0 */ /* 0x000fe60008001818 */
[----:B------:R-:W-:Y:S02]  /*2240*/  WARPGROUP.DEPBAR.LE gsb0, 0x0 ;  /* 0x00008000000079c5 */ /* 0x000fe40000010000 */
[----:B------:R-:W-:-:S15]  /*2250*/  WARPGROUP.ARRIVE ;  /* 0x00000000000079c5 */ /* 0x000fde0000000000 */
[----:B------:R-:W-:-:S08]  /*2260*/  NOP ;  /* 0x0000000000007918 */ /* 0x000fd00000000000 */
        /* <DEDUP_REMOVED lines=16> */
[----:B------:R-:W-:Y:S01]  /*2370*/  HGMMA.64x256x16.F32.BF16 R24, gdesc[UR4], R24, gsb0 ;  /* 0x03e00000041879f0 */ /* 0x000fe20008001818 */
[----:B------:R-:W-:Y:S01]  /*2380*/  ULDC UR7, c[0x0][0x28c] ;  /* 0x0000a30000077ab9 */ /* 0x000fe20000000800 */
[----:B------:R-:W-:Y:S01]  /*2390*/  ULDC UR6, c[0x0][0x28c] ;  /* 0x0000a30000067ab9 */ /* 0x000fe20000000800 */
[----:B------:R-:W-:Y:S01]  /*23a0*/  ISETP.GE.AND P4, PT, R6, UR7, PT ;  /* 0x0000000706007c0c */ /* 0x000fe2000bf86270 */
[----:B------:R-:W-:Y:S01]  /*23b0*/  ULDC UR7, c[0x0][0x28c] ;  /* 0x0000a30000077ab9 */ /* 0x000fe20000000800 */
[C---:B------:R-:W-:Y:S02]  /*23c0*/  IADD3 R6, R0.reuse, 0x10, RZ ;  /* 0x0000001000067810 */ /* 0x040fe40007ffe0ff */
[----:B------:R-:W-:Y:S01]  /*23d0*/  ISETP.GE.AND P3, PT, R5, UR6, PT ;  /* 0x0000000605007c0c */ /* 0x000fe2000bf66270 */
[----:B------:R-:W-:Y:S01]  /*23e0*/  VIADD R5, R0, 0x9 ;  /* 0x0000000900057836 */ /* 0x000fe20000000000 */
[----:B------:R-:W-:Y:S01]  /*23f0*/  ISETP.GE.AND P6, PT, R6, UR7, PT ;  /* 0x0000000706007c0c */ /* 0x000fe2000bfc6270 */
[----:B------:R-:W-:Y:S01]  /*2400*/  ULDC UR6, c[0x0][0x28c] ;  /* 0x0000a30000067ab9 */ /* 0x000fe20000000800 */
[C---:B------:R-:W-:Y:S01]  /*2410*/  VIADD R6, R0.reuse, 0x18 ;  /* 0x0000001800067836 */ /* 0x040fe20000000000 */
[----:B------:R-:W-:Y:S01]  /*2420*/  ULDC UR7, c[0x0][0x28c] ;  /* 0x0000a30000077ab9 */ /* 0x000fe20000000800 */
[----:B------:R-:W-:Y:S01]  /*2430*/  ISETP.GE.AND P5, PT, R5, UR6, PT ;  /* 0x0000000605007c0c */ /* 0x000fe2000bfa6270 */
[----:B------:R-:W-:Y:S01]  /*2440*/  ULDC UR6, c[0x0][0x28c] ;  /* 0x0000a30000067ab9 */ /* 0x000fe20000000800 */
[----:B------:R-:W-:-:S02]  /*2450*/  IADD3 R5, R0, 0x11, RZ ;  /* 0x0000001100057810 */ /* 0x000fc40007ffe0ff */
[----:B------:R-:W-:Y:S01]  /*2460*/  ISETP.GE.AND P2, PT, R6, UR7, PT ;  /* 0x0000000706007c0c */ /* 0x000fe2000bf46270 */
[----:B------:R-:W-:Y:S01]  /*2470*/  ULDC UR7, c[0x0][0x28c] ;  /* 0x0000a30000077ab9 */ /* 0x000fe20000000800 */
[----:B------:R-:W-:Y:S02]  /*2480*/  IADD3 R6, R0, 0x19, RZ ;  /* 0x0000001900067810 */ /* 0x000fe40007ffe0ff */
[----:B------:R-:W-:Y:S01]  /*2490*/  ISETP.GE.AND P1, PT, R5, UR6, PT ;  /* 0x0000000605007c0c */ /* 0x000fe2000bf26270 */
[----:B------:R-:W-:Y:S01]  /*24a0*/  ULDC UR6, c[0x0][0x28c] ;  /* 0x0000a30000067ab9 */ /* 0x000fe20000000800 */
[----:B------:R-:W-:Y:S02]  /*24b0*/  WARPGROUP.DEPBAR.LE gsb0, 0x0 ;  /* 0x00008000000079c5 */ /* 0x000fe40000010000 */
[----:B------:R-:W-:Y:S02]  /*24c0*/  FSEL R5, R25, -INF , !P3 ;  /* 0xff80000019057808 */ /* 0x000fe40005800000 */
[----:B------:R-:W-:-:S02]  /*24d0*/  FSEL R27, R27, -INF , !P3 ;  /* 0xff8000001b1b7808 */ /* 0x000fc40005800000 */
[----:B------:R-:W-:Y:S01]  /*24e0*/  ISETP.GE.AND P3, PT, R6, UR6, PT ;  /* 0x0000000606007c0c */ /* 0x000fe2000bf66270 */
[----:B------:R-:W-:Y:S01]  /*24f0*/  ULDC UR6, c[0x0][0x28c] ;  /* 0x0000a30000067ab9 */ /* 0x000fe20000000800 */
[----:B------:R-:W-:Y:S02]  /*2500*/  IADD3 R6, R0, 0x20, RZ ;  /* 0x0000002000067810 */ /* 0x000fe40007ffe0ff */
[----:B------:R-:W-:Y:S02]  /*2510*/  FSEL R9, R28, -INF , !P4 ;  /* 0xff8000001c097808 */ /* 0x000fe40006000000 */
[----:B------:R-:W-:Y:S02]  /*2520*/  FSEL R30, R30, -INF , !P4 ;  /* 0xff8000001e1e7808 */ /* 0x000fe40006000000 */
[----:B------:R-:W-:Y:S01]  /*2530*/  ISETP.GE.AND P4, PT, R6, UR6, PT ;  /* 0x0000000606007c0c */ /* 0x000fe2000bf86270 */
[----:B------:R-:W-:Y:S01]  /*2540*/  VIADD R6, R0, 0x21 ;  /* 0x0000002100067836 */ /* 0x000fe20000000000 */
[----:B------:R-:W-:Y:S01]  /*2550*/  ULDC UR6, c[0x0][0x28c] ;  /* 0x0000a30000067ab9 */ /* 0x000fe20000000800 */
[----:B------:R-:W-:-:S02]  /*2560*/  FSEL R29, R29, -INF , !P5 ;  /* 0xff8000001d1d7808 */ /* 0x000fc40006800000 */
[----:B------:R-:W-:Y:S02]  /*2570*/  FSEL R12, R31, -INF , !P5 ;  /* 0xff8000001f0c7808 */ /* 0x000fe40006800000 */
[----:B------:R-:W-:Y:S01]  /*2580*/  ISETP.GE.AND P5, PT, R6, UR6, PT ;  /* 0x0000000606007c0c */ /* 0x000fe2000bfa6270 */
[----:B------:R-:W-:Y:S01]  /*2590*/  ULDC UR6, c[0x0][0x28c] ;  /* 0x0000a30000067ab9 */ /* 0x000fe20000000800 */
[----:B------:R-:W-:Y:S02]  /*25a0*/  IADD3 R6, R0, 0x28, RZ ;  /* 0x0000002800067810 */ /* 0x000fe40007ffe0ff */
[----:B------:R-:W-:Y:S02]  /*25b0*/  FSEL R32, R32, -INF , !P6 ;  /* 0xff80000020207808 */ /* 0x000fe40007000000 */
[----:B------:R-:W-:Y:S02]  /*25c0*/  FSEL R34, R34, -INF , !P6 ;  /* 0xff80000022227808 */ /* 0x000fe40007000000 */
[----:B------:R-:W-:Y:S01]  /*25d0*/  ISETP.GE.AND P6, PT, R6, UR6, PT ;  /* 0x0000000606007c0c */ /* 0x000fe2000bfc6270 */
[----:B------:R-:W-:Y:S01]  /*25e0*/  ULDC UR6, c[0x0][0x28c] ;  /* 0x0000a30000067ab9 */ /* 0x000fe20000000800 */
[----:B------:R-:W-:-:S02]  /*25f0*/  IADD3 R6, R0, 0x29, RZ ;  /* 0x0000002900067810 */ /* 0x000fc40007ffe0ff */
[----:B------:R-:W-:Y:S02]  /*2600*/  FSEL R33, R33, -INF , !P1 ;  /* 0xff80000021217808 */ /* 0x000fe40004800000 */
[----:B------:R-:W-:Y:S02]  /*2610*/  FSEL R35, R35, -INF , !P1 ;  /* 0xff80000023237808 */ /* 0x000fe40004800000 */
[----:B------:R-:W-:Y:S01]  /*2620*/  ISETP.GE.AND P1, PT, R6, UR6, PT ;  /* 0x0000000606007c0c */ /* 0x000fe2000bf26270 */
[----:B------:R-:W-:Y:S01]  /*2630*/  VIADD R6, R0, 0x30 ;  /* 0x0000003000067836 */ /* 0x000fe20000000000 */
[----:B------:R-:W-:Y:S01]  /*2640*/  ULDC UR6, c[0x0][0x28c] ;  /* 0x0000a30000067ab9 */ /* 0x000fe20000000800 */
        /* <DEDUP_REMOVED lines=8> */
[----:B------:R-:W-:Y:S01]  /*26d0*/  ULDC UR6, c[0x0][0x28c] ;  /* 0x0000a30000067ab9 */ /* 0x000fe20000000800 */
[----:B------:R-:W-:Y:S02]  /*26e0*/  IADD3 R6, R0, 0x38, RZ ;  /* 0x0000003800067810 */ /* 0x000fe40007ffe0ff */
[----:B------:R-:W-:Y:S02]  /*26f0*/  FSEL R40, R40, -INF , !P4 ;  /* 0xff80000028287808 */ /* 0x000fe40006000000 */
[----:B------:R-:W-:-:S02]  /*2700*/  FSEL R15, R42, -INF , !P4 ;  /* 0xff8000002a0f7808 */ /* 0x000fc40006000000 */
[----:B------:R-:W-:Y:S01]  /*2710*/  ISETP.GE.AND P4, PT, R6, UR6, PT ;  /* 0x0000000606007c0c */ /* 0x000fe2000bf86270 */
[----:B------:R-:W-:Y:S01]  /*2720*/  VIADD R6, R0, 0x39 ;  /* 0x0000003900067836 */ /* 0x000fe20000000000 */
[----:B------:R-:W-:Y:S01]  /*2730*/  ULDC UR6, c[0x0][0x28c] ;  /* 0x0000a30000067ab9 */ /* 0x000fe20000000800 */
[----:B------:R-:W-:Y:S02]  /*2740*/  FSEL R41, R41, -INF , !P5 ;  /* 0xff80000029297808 */ /* 0x000fe40006800000 */
[----:B------:R-:W-:Y:S02]  /*2750*/  FSEL R20, R43, -INF , !P5 ;  /* 0xff8000002b147808 */ /* 0x000fe40006800000 */
[----:B------:R-:W-:Y:S01]  /*2760*/  ISETP.GE.AND P5, PT, R6, UR6, PT ;  /* 0x0000000606007c0c */ /* 0x000fe2000bfa6270 */
[----:B------:R-:W-:Y:S01]  /*2770*/  ULDC UR6, c[0x0][0x28c] ;  /* 0x0000a30000067ab9 */ /* 0x000fe20000000800 */
[----:B------:R-:W-:Y:S02]  /*2780*/  IADD3 R6, R0, 0x40, RZ ;  /* 0x0000004000067810 */ /* 0x000fe40007ffe0ff */
        /* <DEDUP_REMOVED lines=56> */
[----:B------:R-:W-:Y:S01]  /*2b10*/  FSEL R37, R67, -INF , !P5 ;  /* 0xff80000043257808 */ /* 0x000fe20006800000 */
[----:B------:R-:W-:Y:S01]  /*2b20*/  VIADD R67, R0, 0xc0 ;  /* 0x000000c000437836 */ /* 0x000fe20000000000 */
        /* <DEDUP_REMOVED lines=62> */
[----:B------:R-:W-:-:S02]  /*2f10*/  FSEL R92, R92, -INF , !P6 ;  /* 0xff8000005c5c7808 */ /* 0x000fc40007000000 */
[----:B------:R-:W-:Y:S02]  /*2f20*/  FSEL R158, R94, -INF , !P6 ;  /* 0xff8000005e9e7808 */ /* 0x000fe40007000000 */
[C---:B------:R-:W-:Y:S01]  /*2f30*/  ISETP.GE.AND P6, PT, R0.reuse, UR6, PT ;  /* 0x0000000600007c0c */ /* 0x040fe2000bfc6270 */
[----:B------:R-:W-:Y:S01]  /*2f40*/  ULDC UR6, c[0x0][0x28c] ;  /* 0x0000a30000067ab9 */ /* 0x000fe20000000800 */
[----:B------:R-:W-:Y:S02]  /*2f50*/  IADD3 R6, R0, 0xa0, RZ ;  /* 0x000000a000067810 */ /* 0x000fe40007ffe0ff */
[----:B------:R-:W-:Y:S02]  /*2f60*/  FSEL R50, R24, -INF , !P6 ;  /* 0xff80000018327808 */ /* 0x000fe40007000000 */
[----:B------:R-:W-:Y:S01]  /*2f70*/  FSEL R52, R26, -INF , !P6 ;  /* 0xff8000001a347808 */ /* 0x000fe20007000000 */
[----:B------:R-:W-:Y:S01]  /*2f80*/  VIADD R26, R0, 0xa8 ;  /* 0x000000a8001a7836 */ /* 0x000fe20000000000 */
[----:B------:R-:W-:-:S02]  /*2f90*/  FSEL R93, R93, -INF , !P1 ;  /* 0xff8000005d5d7808 */ /* 0x000fc40004800000 */
[----:B------:R-:W-:Y:S02]  /*2fa0*/  FSEL R159, R95, -INF , !P1 ;  /* 0xff8000005f9f7808 */ /* 0x000fe40004800000 */
[----:B------:R-:W-:Y:S01]  /*2fb0*/  ISETP.GE.AND P6, PT, R6, UR7, PT ;  /* 0x0000000706007c0c */ /* 0x000fe2000bfc6270 */
[----:B------:R-:W-:Y:S01]  /*2fc0*/  ULDC UR7, c[0x0][0x604] ;  /* 0x0001810000077ab9 */ /* 0x000fe20000000800 */
[----:B------:R-:W-:Y:S01]  /*2fd0*/  ISETP.GE.AND P1, PT, R7, UR8, PT ;  /* 0x0000000807007c0c */ /* 0x000fe2000bf26270 */
[----:B------:R-:W-:Y:S01]  /*2fe0*/  ULDC UR8, c[0x0][0x604] ;  /* 0x0001810000087ab9 */ /* 0x000fe20000000800 */
[----:B------:R-:W-:Y:S02]  /*2ff0*/  FMNMX R6, R50, R5, !PT ;  /* 0x0000000532067209 */ /* 0x000fe40007800000 */
[----:B------:R-:W-:Y:S02]  /*3000*/  FMNMX R7, R52, R27, !PT ;  /* 0x0000001b34077209 */ /* 0x000fe40007800000 */
[----:B------:R-:W-:-:S02]  /*3010*/  FMNMX R6, R9, R6, !PT ;  /* 0x0000000609067209 */ /* 0x000fc40007800000 */
[----:B------:R-:W-:Y:S02]  /*3020*/  FMNMX R7, R30, R7, !PT ;  /* 0x000000071e077209 */ /* 0x000fe40007800000 */
[----:B------:R-:W-:Y:S02]  /*3030*/  FMNMX R51, R29, R6, !PT ;  /* 0x000000061d337209 */ /* 0x000fe40007800000 */
[----:B------:R-:W-:Y:S02]  /*3040*/  FMNMX R7, R12, R7, !PT ;  /* 0x000000070c077209 */ /* 0x000fe40007800000 */
[----:B------:R-:W-:Y:S02]  /*3050*/  FSEL R43, R96, -INF , !P2 ;  /* 0xff800000602b7808 */ /* 0x000fe40005000000 */
[----:B------:R-:W-:Y:S02]  /*3060*/  FSEL R24, R98, -INF , !P2 ;  /* 0xff80000062187808 */ /* 0x000fe40005000000 */
[----:B------:R-:W-:Y:S01]  /*3070*/  ISETP.GE.AND P2, PT, R26, UR6, PT ;  /* 0x000000061a007c0c */ /* 0x000fe2000bf46270 */
[----:B------:R-:W-:Y:S01]  /*3080*/  ULDC UR6, c[0x0][0x28c] ;  /* 0x0000a30000067ab9 */ /* 0x000fe20000000800 */
[----:B------:R-:W-:-:S02]  /*3090*/  FMNMX R6, R32, R51, !PT ;  /* 0x0000003320067209 */ /* 0x000fc40007800000 */
[----:B------:R-:W-:Y:S02]  /*30a0*/  FMNMX R26, R34, R7, !PT ;  /* 0x00000007221a7209 */ /* 0x000fe40007800000 */
[----:B------:R-:W-:Y:S02]  /*30b0*/  IADD3 R44, R0, 0xa9, RZ ;  /* 0x000000a9002c7810 */ /* 0x000fe40007ffe0ff */
[----:B------:R-:W-:Y:S02]  /*30c0*/  FMNMX R7, R33, R6, !PT ;  /* 0x0000000621077209 */ /* 0x000fe40007800000 */
[----:B------:R-:W-:Y:S02]  /*30d0*/  FMNMX R6, R35, R26, !PT ;  /* 0x0000001a23067209 */ /* 0x000fe40007800000 */
[----:B------:R-:W-:Y:S02]  /*30e0*/  FSEL R59, R97, -INF , !P3 ;  /* 0xff800000613b7808 */ /* 0x000fe40005800000 */
[----:B------:R-:W-:-:S02]  /*30f0*/  FSEL R26, R99, -INF , !P3 ;  /* 0xff800000631a7808 */ /* 0x000fc40005800000 */
[----:B------:R-:W-:Y:S01]  /*3100*/  ISETP.GE.AND P3, PT, R44, UR6, PT ;  /* 0x000000062c007c0c */ /* 0x000fe2000bf66270 */
[----:B------:R-:W-:Y:S01]  /*3110*/  ULDC UR6, c[0x0][0x28c] ;  /* 0x0000a30000067ab9 */ /* 0x000fe20000000800 */
[----:B------:R-:W-:Y:S02]  /*3120*/  FMNMX R44, R10, R7, !PT ;  /* 0x000000070a2c7209 */ /* 0x000fe40007800000 */
[----:B------:R-:W-:Y:S02]  /*3130*/  FMNMX R7, R13, R6, !PT ;  /* 0x000000060d077209 */ /* 0x000fe40007800000 */
[----:B------:R-:W-:Y:S02]  /*3140*/  FMNMX R51, R11, R44, !PT ;  /* 0x0000002c0b337209 */ /* 0x000fe40007800000 */
[----:B------:R-:W-:Y:S02]  /*3150*/  FMNMX R6, R14, R7, !PT ;  /* 0x000000070e067209 */ /* 0x000fe40007800000 */
[----:B------:R-:W-:-:S02]  /*3160*/  FMNMX R44, R40, R51, !PT ;  /* 0x00000033282c7209 */ /* 0x000fc40007800000 */
[----:B------:R-:W-:Y:S02]  /*3170*/  FMNMX R7, R15, R6, !PT ;  /* 0x000000060f077209 */ /* 0x000fe40007800000 */
[----:B------:R-:W-:Y:S02]  /*3180*/  FMNMX R51, R41, R44, !PT ;  /* 0x0000002c29337209 */ /* 0x000fe40007800000 */
[----:B------:R-:W-:Y:S02]  /*3190*/  FMNMX R7, R20, R7, !PT ;  /* 0x0000000714077209 */ /* 0x000fe40007800000 */
[----:B------:R-:W-:Y:S02]  /*31a0*/  FMNMX R6, R38, R51, !PT ;  /* 0x0000003326067209 */ /* 0x000fe40007800000 */
[----:B------:R-:W-:Y:S02]  /*31b0*/  IADD3 R66, R0, 0xb0, RZ ;  /* 0x000000b000427810 */ /* 0x000fe40007ffe0ff */
[----:B------:R-:W-:-:S02]  /*31c0*/  FMNMX R44, R46, R7, !PT ;  /* 0x000000072e2c7209 */ /* 0x000fc40007800000 */
[----:B------:R-:W-:Y:S02]  /*31d0*/  FMNMX R7, R45, R6, !PT ;  /* 0x000000062d077209 */ /* 0x000fe40007800000 */
[----:B------:R-:W-:Y:S02]  /*31e0*/  FSEL R58, R100, -INF , !P4 ;  /* 0xff800000643a7808 */ /* 0x000fe40006000000 */
[----:B------:R-:W-:Y:S02]  /*31f0*/  FSEL R160, R102, -INF , !P4 ;  /* 0xff80000066a07808 */ /* 0x000fe40006000000 */
[----:B------:R-:W-:Y:S01]  /*3200*/  ISETP.GE.AND P4, PT, R66, UR6, PT ;  /* 0x0000000642007c0c */ /* 0x000fe2000bf86270 */
[----:B------:R-:W-:Y:S01]  /*3210*/  VIADD R66, R0, 0xb1 ;  /* 0x000000b100427836 */ /* 0x000fe20000000000 */
[----:B------:R-:W-:Y:S01]  /*3220*/  FMNMX R44, R47, R44, !PT ;  /* 0x0000002c2f2c7209 */ /* 0x000fe20007800000 */
[----:B------:R-:W-:Y:S01]  /*3230*/  ULDC UR6, c[0x0][0x28c] ;  /* 0x0000a30000067ab9 */ /* 0x000fe20000000800 */
[----:B------:R-:W-:-:S02]  /*3240*/  FMNMX R6, R16, R7, !PT ;  /* 0x0000000710067209 */ /* 0x000fc40007800000 */
[----:B------:R-:W-:Y:S02]  /*3250*/  FMNMX R7, R21, R44, !PT ;  /* 0x0000002c15077209 */ /* 0x000fe40007800000 */
[----:B------:R-:W-:Y:S02]  /*3260*/  FSEL R101, R101, -INF , !P5 ;  /* 0xff80000065657808 */ /* 0x000fe40006800000 */
[----:B------:R-:W-:Y:S02]  /*3270*/  FSEL R161, R103, -INF , !P5 ;  /* 0xff80000067a17808 */ /* 0x000fe40006800000 */
[----:B------:R-:W-:Y:S02]  /*3280*/  FMNMX R51, R17, R6, !PT ;  /* 0x0000000611337209 */ /* 0x000fe40007800000 */
[----:B------:R-:W-:Y:S01]  /*3290*/  ISETP.GE.AND P5, PT, R66, UR6, PT ;  /* 0x0000000642007c0c */ /* 0x000fe2000bfa6270 */
[----:B------:R-:W-:Y:S01]  /*32a0*/  ULDC UR6, c[0x0][0x28c] ;  /* 0x0000a30000067ab9 */ /* 0x000fe20000000800 */
[----:B------:R-:W-:-:S02]  /*32b0*/  IADD3 R66, R0, 0xb8, RZ ;  /* 0x000000b800427810 */ /* 0x000fc40007ffe0ff */
        /* <DEDUP_REMOVED lines=25> */
[----:B------:R-:W-:-:S02]  /*3450*/  IADD3 R51, R0, 0xc1, RZ ;  /* 0x000000c100337810 */ /* 0x000fc40007ffe0ff */
[----:B------:R-:W-:Y:S01]  /*3460*/  ISETP.GE.AND P2, PT, R67, UR6, PT ;  /* 0x0000000643007c0c */ /* 0x000fe2000bf46270 */
[----:B------:R-:W-:Y:S01]  /*3470*/  ULDC UR6, c[0x0][0x28c] ;  /* 0x0000a30000067ab9 */ /* 0x000fe20000000800 */
[----:B------:R-:W-:Y:S01]  /*3480*/  FMNMX R66, R36, R7, !PT ;  /* 0x0000000724427209 */ /* 0x000fe20007800000 */
[----:B------:R-:W-:Y:S01]  /*3490*/  VIADD R67, R0, 0xc9 ;  /* 0x000000c900437836 */ /* 0x000fe20000000000 */
        /* <DEDUP_REMOVED lines=12> */
[----:B------:R-:W-:Y:S02]  /*3560*/  FMNMX R6, R48, R51, !PT ;  /* 0x0000003330067209 */ /* 0x000fe40007800000 */
[----:B------:R-:W-:Y:S01]  /*3570*/  ISETP.GE.AND P4, PT, R66, UR6, PT ;  /* 0x0000000642007c0c */ /* 0x000fe2000bf86270 */
[----:B------:R-:W-:Y:S01]  /*3580*/  ULDC UR6, c[0x0][0x28c] ;  /* 0x0000a30000067ab9 */ /* 0x000fe20000000800 */
[----:B------:R-:W-:Y:S02]  /*3590*/  FMNMX R66, R72, R7, !PT ;  /* 0x0000000748427209 */ /* 0x000fe40007800000 */
[----:B------:R-:W-:Y:S02]  /*35a0*/  FMNMX R6, R49, R6, !PT ;  /* 0x0000000631067209 */ /* 0x000fe40007800000 */
[----:B------:R-:W-:Y:S02]  /*35b0*/  FMNMX R7, R73, R66, !PT ;  /* 0x0000004249077209 */ /* 0x000fe40007800000 */
[----:B------:R-:W-:-:S02]  /*35c0*/  FMNMX R6, R53, R6, !PT ;  /* 0x0000000635067209 */ /* 0x000fc40007800000 */
[----:B------:R-:W-:Y:S02]  /*35d0*/  FMNMX R66, R76, R7, !PT ;  /* 0x000000074c427209 */ /* 0x000fe40007800000 */
[----:B------:R-:W-:Y:S02]  /*35e0*/  FSEL R51, R113, -INF , !P5 ;  /* 0xff80000071337808 */ /* 0x000fe40006800000 */
[----:B------:R-:W-:Y:S02]  /*35f0*/  FSEL R167, R115, -INF , !P5 ;  /* 0xff80000073a77808 */ /* 0x000fe40006800000 */
[----:B------:R-:W-:Y:S01]  /*3600*/  ISETP.GE.AND P5, PT, R67, UR6, PT ;  /* 0x0000000643007c0c */ /* 0x000fe2000bfa6270 */
[----:B------:R-:W-:Y:S01]  /*3610*/  ULDC UR6, c[0x0][0x28c] ;  /* 0x0000a30000067ab9 */ /* 0x000fe20000000800 */
[----:B------:R-:W-:Y:S02]  /*3620*/  FMNMX R7, R61, R6, !PT ;  /* 0x000000063d077209 */ /* 0x000fe40007800000 */
[----:B------:R-:W-:-:S02]  /*3630*/  FMNMX R67, R71, R66, !PT ;  /* 0x0000004247437209 */ /* 0x000fc40007800000 */
[----:B------:R-:W-:Y:S02]  /*3640*/  FMNMX R6, R64, R7, !PT ;  /* 0x0000000740067209 */ /* 0x000fe40007800000 */
        /* <DEDUP_REMOVED lines=11> */
[----:B------:R-:W-:Y:S02]  /*3700*/  FSEL R82, R116, -INF , !P6 ;  /* 0xff80000074527808 */ /* 0x000fe40007000000 */
[----:B------:R-:W-:Y:S02]  /*3710*/  FSEL R118, R118, -INF , !P6 ;  /* 0xff80000076767808 */ /* 0x000fe40007000000 */
[----:B------:R-:W-:Y:S02]  /*3720*/  FMNMX R7, R89, R6, !PT ;  /* 0x0000000659077209 */ /* 0x000fe40007800000 */
[----:B------:R-:W-:Y:S01]  /*3730*/  ISETP.GE.AND P6, PT, R77, UR6, PT ;  /* 0x000000064d007c0c */ /* 0x000fe2000bfc6270 */
[----:B------:R-:W-:Y:S01]  /*3740*/  ULDC UR6, c[0x0][0x28c] ;  /* 0x0000a30000067ab9 */ /* 0x000fe20000000800 */
        /* <DEDUP_REMOVED lines=10> */
[----:B------:R-:W-:Y:S02]  /*37f0*/  FSEL R84, R120, -INF , !P2 ;  /* 0xff80000078547808 */ /* 0x000fe40005000000 */
[----:B------:R-:W-:Y:S02]  /*3800*/  FSEL R122, R122, -INF , !P2 ;  /* 0xff8000007a7a7808 */ /* 0x000fe40005000000 */
[----:B------:R-:W-:Y:S02]  /*3810*/  IADD3 R67, R0, 0xd9, RZ ;  /* 0x000000d900437810 */ /* 0x000fe40007ffe0ff */
[----:B------:R-:W-:Y:S02]  /*3820*/  FMNMX R7, R159, R66, !PT ;  /* 0x000000429f077209 */ /* 0x000fe40007800000 */
[----:B------:R-:W-:Y:S01]  /*3830*/  ISETP.GE.AND P2, PT, R77, UR6, PT ;  /* 0x000000064d007c0c */ /* 0x000fe2000bf46270 */
[----:B------:R-:W-:Y:S01]  /*3840*/  ULDC UR6, c[0x0][0x28c] ;  /* 0x0000a30000067ab9 */ /* 0x000fe20000000800 */
[----:B------:R-:W-:-:S02]  /*3850*/  FMNMX R6, R43, R6, !PT ;  /* 0x000000062b067209 */ /* 0x000fc40007800000 */
[----:B------:R-:W-:Y:S02]  /*3860*/  FSEL R85, R121, -INF , !P3 ;  /* 0xff80000079557808 */ /* 0x000fe40005800000 */
[----:B------:R-:W-:Y:S02]  /*3870*/  FSEL R123, R123, -INF , !P3 ;  /* 0xff8000007b7b7808 */ /* 0x000fe40005800000 */
        /* <DEDUP_REMOVED lines=8> */
[----:B------:R-:W-:Y:S01]  /*3900*/  FMNMX R67, R161, R66, !PT ;  /* 0x00000042a1437209 */ /* 0x000fe20007800000 */
[----:B------:R-:W-:Y:S01]  /*3910*/  VIADD R66, R0, 0xe1 ;  /* 0x000000e100427836 */ /* 0x000fe20000000000 */
[----:B------:R-:W-:Y:S02]  /*3920*/  FMNMX R7, R104, R7, !PT ;  /* 0x0000000768077209 */ /* 0x000fe40007800000 */
        /* <DEDUP_REMOVED lines=28> */
[----:B------:R-:W-:Y:S02]  /*3af0*/  IADD3 R77, R0, 0xe8, RZ ;  /* 0x000000e8004d7810 */ /* 0x000fe40007ffe0ff */
[----:B------:R-:W-:Y:S02]  /*3b00*/  FMNMX R6, R124, R7, !PT ;  /* 0x000000077c067209 */ /* 0x000fe40007800000 */
[----:B------:R-:W-:Y:S02]  /*3b10*/  FSEL R86, R128, -INF , !P6 ;  /* 0xff80000080567808 */ /* 0x000fe40007000000 */
[----:B------:R-:W-:Y:S02]  /*3b20*/  FSEL R130, R130, -INF , !P6 ;  /* 0xff80000082827808 */ /* 0x000fe40007000000 */
[----:B------:R-:W-:-:S02]  /*3b30*/  FMNMX R66, R120, R67, !PT ;  /* 0x0000004378427209 */ /* 0x000fc40007800000 */
[----:B------:R-:W-:Y:S01]  /*3b40*/  ISETP.GE.AND P6, PT, R77, UR6, PT ;  /* 0x000000064d007c0c */ /* 0x000fe2000bfc6270 */
[----:B------:R-:W-:Y:S01]  /*3b50*/  ULDC UR6, c[0x0][0x28c] ;  /* 0x0000a30000067ab9 */ /* 0x000fe20000000800 */
[----:B------:R-:W-:Y:S02]  /*3b60*/  FMNMX R7, R125, R6, !PT ;  /* 0x000000067d077209 */ /* 0x000fe40007800000 */
[----:B------:R-:W-:Y:S02]  /*3b70*/  IADD3 R77, R0, 0xe9, RZ ;  /* 0x000000e9004d7810 */ /* 0x000fe40007ffe0ff */
[----:B------:R-:W-:Y:S02]  /*3b80*/  FMNMX R67, R121, R66, !PT ;  /* 0x0000004279437209 */ /* 0x000fe40007800000 */
[----:B------:R-:W-:Y:S02]  /*3b90*/  FSEL R87, R129, -INF , !P1 ;  /* 0xff80000081577808 */ /* 0x000fe40004800000 */
[----:B------:R-:W-:-:S02]  /*3ba0*/  FSEL R131, R131, -INF , !P1 ;  /* 0xff80000083837808 */ /* 0x000fc40004800000 */
[----:B------:R-:W-:Y:S02]  /*3bb0*/  FMNMX R6, R86, R7, !PT ;  /* 0x0000000756067209 */ /* 0x000fe40007800000 */
[----:B------:R-:W-:Y:S01]  /*3bc0*/  ISETP.GE.AND P1, PT, R77, UR6, PT ;  /* 0x000000064d007c0c */ /* 0x000fe2000bf26270 */
[----:B------:R-:W-:Y:S01]  /*3bd0*/  VIADD R77, R0, 0xf0 ;  /* 0x000000f0004d7836 */ /* 0x000fe20000000000 */
[----:B------:R-:W-:Y:S01]  /*3be0*/  FMNMX R66, R130, R67, !PT ;  /* 0x0000004382427209 */ /* 0x000fe20007800000 */
[----:B------:R-:W-:Y:S01]  /*3bf0*/  ULDC UR6, c[0x0][0x28c] ;  /* 0x0000a30000067ab9 */ /* 0x000fe20000000800 */
[----:B------:R-:W-:Y:S02]  /*3c00*/  FSEL R90, R132, -INF , !P2 ;  /* 0xff800000845a7808 */ /* 0x000fe40005000000 */
[----:B------:R-:W-:Y:S01]  /*3c10*/  FMNMX R7, R87, R6, !PT ;  /* 0x0000000657077209 */ /* 0x000fe20007800000 */
[----:B------:R-:W-:Y:S01]  /*3c20*/  VIADD R6, R0, 0xf9 ;  /* 0x000000f900067836 */ /* 0x000fe20000000000 */
[----:B------:R-:W-:-:S02]  /*3c30*/  FSEL R129, R134, -INF , !P2 ;  /* 0xff80000086817808 */ /* 0x000fc40005000000 */
[----:B------:R-:W-:Y:S01]  /*3c40*/  ISETP.GE.AND P2, PT, R77, UR6, PT ;  /* 0x000000064d007c0c */ /* 0x000fe2000bf46270 */
[----:B------:R-:W-:Y:S01]  /*3c50*/  ULDC UR6, c[0x0][0x28c] ;  /* 0x0000a30000067ab9 */ /* 0x000fe20000000800 */
[----:B------:R-:W-:Y:S02]  /*3c60*/  FMNMX R66, R131, R66, !PT ;  /* 0x0000004283427209 */ /* 0x000fe40007800000 */
[----:B------:R-:W-:Y:S02]  /*3c70*/  IADD3 R77, R0, 0xf1, RZ ;  /* 0x000000f1004d7810 */ /* 0x000fe40007ffe0ff */
[----:B------:R-:W-:Y:S02]  /*3c80*/  FSEL R133, R133, -INF , !P3 ;  /* 0xff80000085857808 */ /* 0x000fe40005800000 */
[----:B------:R-:W-:Y:S02]  /*3c90*/  FMNMX R78, R90, R7, !PT ;  /* 0x000000075a4e7209 */ /* 0x000fe40007800000 */
[----:B------:R-:W-:-:S02]  /*3ca0*/  FSEL R132, R135, -INF , !P3 ;  /* 0xff80000087847808 */ /* 0x000fc40005800000 */
[----:B------:R-:W-:Y:S02]  /*3cb0*/  IADD3 R67, R0, 0xf8, RZ ;  /* 0x000000f800437810 */ /* 0x000fe40007ffe0ff */
[----:B------:R-:W-:Y:S02]  /*3cc0*/  FMNMX R7, R129, R66, !PT ;  /* 0x0000004281077209 */ /* 0x000fe40007800000 */
[----:B------:R-:W-:Y:S01]  /*3cd0*/  ISETP.GE.AND P3, PT, R77, UR6, PT ;  /* 0x000000064d007c0c */ /* 0x000fe2000bf66270 */
[----:B------:R-:W-:Y:S01]  /*3ce0*/  ULDC UR6, c[0x0][0x28c] ;  /* 0x0000a30000067ab9 */ /* 0x000fe20000000800 */
[----:B------:R-:W-:Y:S02]  /*3cf0*/  FSEL R127, R136, -INF , !P4 ;  /* 0xff800000887f7808 */ /* 0x000fe40006000000 */
[----:B------:R-:W-:Y:S02]  /*3d00*/  FMNMX R78, R133, R78, !PT ;  /* 0x0000004e854e7209 */ /* 0x000fe40007800000 */
[----:B------:R-:W-:-:S02]  /*3d10*/  FSEL R168, R138, -INF , !P4 ;  /* 0xff8000008aa87808 */ /* 0x000fc40006000000 */
[----:B------:R-:W-:Y:S01]  /*3d20*/  ISETP.GE.AND P4, PT, R67, UR6, PT ;  /* 0x0000000643007c0c */ /* 0x000fe2000bf86270 */
[----:B------:R-:W-:Y:S01]  /*3d30*/  ULDC UR6, c[0x0][0x604] ;  /* 0x0001810000067ab9 */ /* 0x000fe20000000800 */
[----:B------:R-:W-:Y:S02]  /*3d40*/  FMNMX R7, R132, R7, !PT ;  /* 0x0000000784077209 */ /* 0x000fe40007800000 */
[----:B------:R-:W-:Y:S02]  /*3d50*/  FSEL R126, R137, -INF , !P5 ;  /* 0xff800000897e7808 */ /* 0x000fe40006800000 */
[----:B------:R-:W-:Y:S02]  /*3d60*/  FMNMX R67, R127, R78, !PT ;  /* 0x0000004e7f437209 */ /* 0x000fe40007800000 */
[----:B------:R-:W-:Y:S02]  /*3d70*/  FSEL R169, R139, -INF , !P5 ;  /* 0xff8000008ba97808 */ /* 0x000fe40006800000 */
[----:B-1----:R-:W-:-:S02]  /*3d80*/  ISETP.GE.AND P5, PT, R6, R249, PT ;  /* 0x000000f90600720c */ /* 0x002fc40003fa6270 */
[----:B------:R-:W-:Y:S02]  /*3d90*/  FMNMX R6, R168, R7, !PT ;  /* 0x00000007a8067209 */ /* 0x000fe40007800000 */
[----:B------:R-:W-:Y:S02]  /*3da0*/  FSEL R91, R140, -INF , !P6 ;  /* 0xff8000008c5b7808 */ /* 0x000fe40007000000 */
[----:B------:R-:W-:Y:S02]  /*3db0*/  FMNMX R66, R126, R67, !PT ;  /* 0x000000437e427209 */ /* 0x000fe40007800000 */
[----:B------:R-:W-:Y:S02]  /*3dc0*/  FSEL R142, R142, -INF , !P6 ;  /* 0xff8000008e8e7808 */ /* 0x000fe40007000000 */
[----:B------:R-:W-:Y:S02]  /*3dd0*/  FMNMX R7, R169, R6, !PT ;  /* 0x00000006a9077209 */ /* 0x000fe40007800000 */
[----:B------:R-:W-:-:S02]  /*3de0*/  FSEL R97, R141, -INF , !P1 ;  /* 0xff8000008d617808 */ /* 0x000fc40004800000 */
        /* <DEDUP_REMOVED lines=17> */
[----:B------:R-:W-:-:S02]  /*3f00*/  FMNMX R66, R150, R67, !PT ;  /* 0x0000004396427209 */ /* 0x000fc40007800000 */
[----:B------:R-:W-:Y:S02]  /*3f10*/  FMNMX R67, R149, R6, !PT ;  /* 0x0000000695437209 */ /* 0x000fe40007800000 */
[----:B------:R-:W-:-:S03]  /*3f20*/  FSEL R151, R151, -INF , !P5 ;  /* 0xff80000097977808 */ /* 0x000fc60006800000 */
[----:B------:R-:W1:Y:S01]  /*3f30*/  SHFL.BFLY PT, R6, R67, 0x1, 0x1f ;  /* 0x0c201f0043067f89 */ /* 0x000e6200000e0000 */
[----:B------:R-:W-:-:S05]  /*3f40*/  FMNMX R66, R151, R66, !PT ;  /* 0x0000004297427209 */ /* 0x000fca0007800000 */
[----:B------:R-:W2:Y:S01]  /*3f50*/  SHFL.BFLY PT, R7, R66, 0x1, 0x1f ;  /* 0x0c201f0042077f89 */ /* 0x000ea200000e0000 */
[----:B-1----:R-:W-:-:S05]  /*3f60*/  FMNMX R77, R67, R6, !PT ;  /* 0x00000006434d7209 */ /* 0x002fca0007800000 */
[----:B------:R-:W1:Y:S01]  /*3f70*/  SHFL.BFLY PT, R6, R77, 0x2, 0x1f ;  /* 0x0c401f004d067f89 */ /* 0x000e6200000e0000 */
[----:B--2---:R-:W-:-:S05]  /*3f80*/  FMNMX R78, R66, R7, !PT ;  /* 0x00000007424e7209 */ /* 0x004fca0007800000 */
[----:B------:R-:W2:Y:S01]  /*3f90*/  SHFL.BFLY PT, R79, R78, 0x2, 0x1f ;  /* 0x0c401f004e4f7f89 */ /* 0x000ea200000e0000 */
[----:B-1----:R-:W-:-:S04]  /*3fa0*/  FMNMX R7, R77, R6, !PT ;  /* 0x000000064d077209 */ /* 0x002fc80007800000 */
[C---:B------:R-:W-:Y:S02]  /*3fb0*/  FSETP.NEU.AND P1, PT, R7.reuse, -INF , PT ;  /* 0xff8000000700780b */ /* 0x040fe40003f2d000 */
[----:B--2---:R-:W-:Y:S02]  /*3fc0*/  FMNMX R6, R78, R79, !PT ;  /* 0x0000004f4e067209 */ /* 0x004fe40007800000 */
[----:B------:R-:W-:Y:S02]  /*3fd0*/  FSEL R66, R7, RZ, P1 ;  /* 0x000000ff07427208 */ /* 0x000fe40000800000 */
[----:B------:R-:W-:-:S03]  /*3fe0*/  FSETP.NEU.AND P1, PT, R6, -INF , PT ;  /* 0xff8000000600780b */ /* 0x000fc60003f2d000 */
[----:B------:R-:W-:Y:S01]  /*3ff0*/  FMUL R98, R66, UR11 ;  /* 0x0000000b42627c20 */ /* 0x000fe20008400000 */
[----:B------:R-:W-:-:S03]  /*4000*/  ULDC UR11, c[0x0][0x604] ;  /* 0x00018100000b7ab9 */ /* 0x000fc60000000800 */
[--C-:B------:R-:W-:Y:S01]  /*4010*/  FFMA R113, R19, UR24, -R98.reuse ;  /* 0x0000001813717c23 */ /* 0x100fe20008000862 */
[----:B------:R-:W-:Y:S01]  /*4020*/  ULDC UR24, c[0x0][0x604] ;  /* 0x0001810000187ab9 */ /* 0x000fe20000000800 */
[--C-:B------:R-:W-:Y:S01]  /*4030*/  FFMA R80, R56, UR39, -R98.reuse ;  /* 0x0000002738507c23 */ /* 0x100fe20008000862 */
[--C-:B------:R-:W-:Y:S01]  /*4040*/  FFMA R140, R29, UR7, -R98.reuse ;  /* 0x000000071d8c7c23 */ /* 0x100fe20008000862 */
[--C-:B------:R-:W-:Y:S01]  /*4050*/  FFMA R56, R31, UR20, -R98.reuse ;  /* 0x000000141f387c23 */ /* 0x100fe20008000862 */
[--C-:B------:R-:W-:Y:S01]  /*4060*/  FFMA R77, R73, UR15, -R98.reuse ;  /* 0x0000000f494d7c23 */ /* 0x100fe20008000862 */
[----:B------:R-:W-:Y:S01]  /*4070*/  ULDC UR7, c[0x0][0x604] ;  /* 0x0001810000077ab9 */ /* 0x000fe20000000800 */
[----:B------:R-:W-:Y:S01]  /*4080*/  ULDC UR20, c[0x0][0x604] ;  /* 0x0001810000147ab9 */ /* 0x000fe20000000800 */
[--C-:B------:R-:W-:Y:S01]  /*4090*/  FFMA R73, R81, UR11, -R98.reuse ;  /* 0x0000000b51497c23 */ /* 0x100fe20008000862 */
[--C-:B------:R-:W-:Y:S01]  /*40a0*/  FFMA R29, R51, UR24, -R98.reuse ;  /* 0x00000018331d7c23 */ /* 0x100fe20008000862 */
[--C-:B------:R-:W-:Y:S01]  /*40b0*/  FFMA R145, R50, UR10, -R98.reuse ;  /* 0x0000000a32917c23 */ /* 0x100fe20008000862 */
[--C-:B------:R-:W-:Y:S01]  /*40c0*/  FFMA R144, R5, UR9, -R98.reuse ;  /* 0x0000000905907c23 */ /* 0x100fe20008000862 */
[--C-:B------:R-:W-:Y:S01]  /*40d0*/  FFMA R115, R17, UR26, -R98.reuse ;  /* 0x0000001a11737c23 */ /* 0x100fe20008000862 */
[----:B------:R-:W-:Y:S01]  /*40e0*/  ULDC UR11, c[0x0][0x604] ;  /* 0x00018100000b7ab9 */ /* 0x000fe20000000800 */
[----:B------:R-:W-:Y:S01]  /*40f0*/  FSEL R51, R6, RZ, P1 ;  /* 0x000000ff06337208 */ /* 0x000fe20000800000 */
[----:B------:R-:W-:Y:S01]  /*4100*/  ULDC UR10, c[0x0][0x604] ;  /* 0x00018100000a7ab9 */ /* 0x000fe20000000800 */
[----:B------:R-:W-:Y:S01]  /*4110*/  ULDC UR9, c[0x0][0x604] ;  /* 0x0001810000097ab9 */ /* 0x000fe20000000800 */
[----:B------:R-:W-:Y:S01]  /*4120*/  ULDC UR15, c[0x0][0x604] ;  /* 0x00018100000f7ab9 */ /* 0x000fe20000000800 */
[--C-:B------:R-:W-:Y:S01]  /*4130*/  FFMA R95, R89, UR7, -R98.reuse ;  /* 0x00000007595f7c23 */ /* 0x100fe20008000862 */
[--C-:B------:R-:W-:Y:S01]  /*4140*/  FFMA R17, R124, UR20, -R98.reuse ;  /* 0x000000147c117c23 */ /* 0x100fe20008000862 */
        /* <DEDUP_REMOVED lines=8> */
[----:B------:R-:W-:Y:S01]  /*41d0*/  ULDC UR9, c[0x0][0x604] ;  /* 0x0001810000097ab9 */ /* 0x000fe20000000800 */
[--C-:B------:R-:W-:Y:S01]  /*41e0*/  FFMA R133, R149, UR7, -R98.reuse ;  /* 0x0000000795857c23 */ /* 0x100fe20008000862 */
[----:B------:R-:W-:Y:S01]  /*41f0*/  FMUL R149, R51, UR11 ;  /* 0x0000000b33957c20 */ /* 0x000fe20008400000 */
[--C-:B------:R-:W-:Y:S01]  /*4200*/  FFMA R136, R136, UR10, -R98.reuse ;  /* 0x0000000a88887c23 */ /* 0x100fe20008000862 */
[--C-:B------:R-:W-:Y:S01]  /*4210*/  FFMA R135, R135, UR9, -R98.reuse ;  /* 0x0000000987877c23 */ /* 0x100fe20008000862 */
[----:B------:R-:W-:Y:S01]  /*4220*/  ULDC UR10, c[0x0][0x604] ;  /* 0x00018100000a7ab9 */ /* 0x000fe20000000800 */
[----:B------:R-:W-:Y:S01]  /*4230*/  ULDC UR9, c[0x0][0x604] ;  /* 0x0001810000097ab9 */ /* 0x000fe20000000800 */
[--C-:B------:R-:W-:Y:S01]  /*4240*/  FFMA R148, R52, UR10, -R149.reuse ;  /* 0x0000000a34947c23 */ /* 0x100fe20008000895 */
[--C-:B------:R-:W-:Y:S01]  /*4250*/  FFMA R27, R27, UR9, -R149.reuse ;  /* 0x000000091b1b7c23 */ /* 0x100fe20008000895 */
[----:B------:R-:W-:Y:S01]  /*4260*/  FSETP.GEU.AND P6, PT, R145, -126, PT ;  /* 0xc2fc00009100780b */ /* 0x000fe20003fce000 */
[--C-:B------:R-:W-:Y:S01]  /*4270*/  FFMA R67, R40, UR32, -R98.reuse ;  /* 0x0000002028437c23 */ /* 0x100fe20008000862 */
[--C-:B------:R-:W-:Y:S01]  /*4280*/  FFMA R39, R39, UR19, -R98.reuse ;  /* 0x0000001327277c23 */ /* 0x100fe20008000862 */
[----:B------:R-:W-:Y:S01]  /*4290*/  FSETP.GEU.AND P4, PT, R148, -126, PT ;  /* 0xc2fc00009400780b */ /* 0x000fe20003f8e000 */
[--C-:B------:R-:W-:Y:S01]  /*42a0*/  FFMA R79, R72, UR16, -R98.reuse ;  /* 0x00000010484f7c23 */ /* 0x100fe20008000862 */
[----:B------:R-:W-:Y:S01]  /*42b0*/  FSETP.GEU.AND P5, PT, R27, -126, PT ;  /* 0xc2fc00001b00780b */ /* 0x000fe20003fae000 */
[----:B------:R-:W-:Y:S01]  /*42c0*/  ULDC UR19, c[0x0][0x604] ;  /* 0x0001810000137ab9 */ /* 0x000fe20000000800 */
[--C-:B------:R-:W-:Y:S01]  /*42d0*/  FFMA R40, R68, UR18, -R98.reuse ;  /* 0x0000001244287c23 */ /* 0x100fe20008000862 */
        /* <DEDUP_REMOVED lines=14> */
[----:B------:R-:W-:Y:S01]  /*43c0*/  @!P4 FMUL R148, R148, 0.5 ;  /* 0x3f0000009494c820 */ /* 0x000fe20000400000 */
[----:B------:R-:W-:Y:S01]  /*43d0*/  @!P5 FMUL R27, R27, 0.5 ;  /* 0x3f0000001b1bd820 */ /* 0x000fe20000400000 */
[--C-:B------:R-:W-:Y:S01]  /*43e0*/  FFMA R141, R9, UR8, -R98.reuse ;  /* 0x00000008098d7c23 */ /* 0x100fe20008000862 */
[----:B------:R-:W-:Y:S01]  /*43f0*/  ULDC UR13, c[0x0][0x604] ;  /* 0x00018100000d7ab9 */ /* 0x000fe20000000800 */
[--C-:B------:R-:W-:Y:S01]  /*4400*/  FFMA R60, R43, UR34, -R98.reuse ;  /* 0x000000222b3c7c23 */ /* 0x100fe20008000862 */
[----:B------:R-:W-:Y:S01]  /*4410*/  ULDC UR18, c[0x0][0x604] ;  /* 0x0001810000127ab9 */ /* 0x000fe20000000800 */
[----:B------:R-:W-:Y:S01]  /*4420*/  ULDC UR12, c[0x0][0x604] ;  /* 0x00018100000c7ab9 */ /* 0x000fe20000000800 */
        /* <DEDUP_REMOVED lines=8> */
[----:B------:R-:W-:Y:S01]  /*44b0*/  ULDC UR13, c[0x0][0x604] ;  /* 0x00018100000d7ab9 */ /* 0x000fe20000000800 */
[--C-:B------:R-:W-:Y:S01]  /*44c0*/  FFMA R51, R13, UR34, -R149.reuse ;  /* 0x000000220d337c23 */ /* 0x100fe20008000895 */
[----:B------:R-:W1:Y:S01]  /*44d0*/  MUFU.EX2 R70, R148 ;  /* 0x0000009400467308 */ /* 0x000e620000000800 */
[--C-:B------:R-:W-:Y:S01]  /*44e0*/  FFMA R32, R83, UR38, -R98.reuse ;  /* 0x0000002653207c23 */ /* 0x100fe20008000862 */
[----:B------:R-:W-:Y:S01]  /*44f0*/  ULDC UR34, c[0x0][0x604] ;  /* 0x0001810000227ab9 */ /* 0x000fe20000000800 */
[--C-:B------:R-:W-:Y:S01]  /*4500*/  FFMA R83, R64, UR13, -R149.reuse ;  /* 0x0000000d40537c23 */ /* 0x100fe20008000895 */
[----:B------:R-:W-:Y:S01]  /*4510*/  ULDC UR8, c[0x0][0x604] ;  /* 0x0001810000087ab9 */ /* 0x000fe20000000800 */
[--C-:B------:R-:W-:Y:S01]  /*4520*/  FFMA R64, R24, UR34, -R149.reuse ;  /* 0x0000002218407c23 */ /* 0x100fe20008000895 */
[----:B------:R-:W-:Y:S01]  /*4530*/  P2R R24, PR, RZ, 0x40 ;  /* 0x00000040ff187803 */ /* 0x000fe20000000000 */
[----:B------:R-:W-:Y:S01]  /*4540*/  @!P6 FMUL R145, R145, 0.5 ;  /* 0x3f0000009191e820 */ /* 0x000fe20000400000 */
[----:B------:R-:W2:Y:S01]  /*4550*/  MUFU.EX2 R65, R27 ;  /* 0x0000001b00417308 */ /* 0x000ea20000000800 */
[--C-:B------:R-:W-:Y:S01]  /*4560*/  FFMA R96, R88, UR8, -R98.reuse ;  /* 0x0000000858607c23 */ /* 0x100fe20008000862 */
[----:B------:R-:W3:Y:S01]  /*4570*/  SYNCS.PHASECHK.TRANS64.TRYWAIT P6, [R170+URZ+0x66008], R152 ;  /* 0x06600898aa0075a7 */ /* 0x000ee200080c017f */
[----:B------:R-:W-:Y:S01]  /*4580*/  ULDC UR8, c[0x0][0x604] ;  /* 0x0001810000087ab9 */ /* 0x000fe20000000800 */
[----:B------:R-:W-:Y:S01]  /*4590*/  ULDC UR7, c[0x0][0x604] ;  /* 0x0001810000077ab9 */ /* 0x000fe20000000800 */
[--C-:B------:R-:W-:Y:S01]  /*45a0*/  FFMA R134, R134, UR8, -R98.reuse ;  /* 0x0000000886867c23 */ /* 0x100fe20008000862 */
[----:B------:R-:W-:Y:S01]  /*45b0*/  ULDC UR8, c[0x0][0x604] ;  /* 0x0001810000087ab9 */ /* 0x000fe20000000800 */
[----:B------:R-:W-:Y:S01]  /*45c0*/  FSETP.GEU.AND P3, PT, R144, -126, PT ;  /* 0xc2fc00009000780b */ /* 0x000fe20003f6e000 */
[--C-:B------:R-:W-:Y:S01]  /*45d0*/  FFMA R30, R30, UR8, -R149.reuse ;  /* 0x000000081e1e7c23 */ /* 0x100fe20008000895 */
[----:B-1----:R-:W-:Y:S01]  /*45e0*/  @!P4 FMUL R70, R70, R70 ;  /* 0x000000464646c220 */ /* 0x002fe20000400000 */
[----:B------:R-:W-:Y:S01]  /*45f0*/  FSETP.GEU.AND P4, PT, R141, -126, PT ;  /* 0xc2fc00008d00780b */ /* 0x000fe20003f8e000 */
[--C-:B------:R-:W-:Y:S01]  /*4600*/  FFMA R12, R12, UR7, -R149.reuse ;  /* 0x000000070c0c7c23 */ /* 0x100fe20008000895 */
[----:B------:R-:W-:Y:S01]  /*4610*/  ULDC UR39, c[0x0][0x604] ;  /* 0x0001810000277ab9 */ /* 0x000fe20000000800 */
[----:B------:R-:W-:Y:S01]  /*4620*/  FSETP.GEU.AND P1, PT, R30, -126, PT ;  /* 0xc2fc00001e00780b */ /* 0x000fe20003f2e000 */
[--C-:B------:R-:W-:Y:S01]  /*4630*/  FFMA R139, R33, UR35, -R98.reuse ;  /* 0x00000023218b7c23 */ /* 0x100fe20008000862 */
[----:B------:R-:W-:Y:S01]  /*4640*/  ULDC UR35, c[0x0][0x604] ;  /* 0x0001810000237ab9 */ /* 0x000fe20000000800 */
[----:B------:R-:W-:Y:S01]  /*4650*/  FSETP.GEU.AND P2, PT, R12, -126, PT ;  /* 0xc2fc00000c00780b */ /* 0x000fe20003f4e000 */
[----:B--2---:R-:W-:Y:S01]  /*4660*/  @!P5 FMUL R65, R65, R65 ;  /* 0x000000414141d220 */ /* 0x004fe20000400000 */
[----:B------:R-:W-:Y:S01]  /*4670*/  FSETP.GEU.AND P5, PT, R140, -126, PT ;  /* 0xc2fc00008c00780b */ /* 0x000fe20003fae000 */
[--C-:B------:R-:W-:Y:S01]  /*4680*/  FFMA R33, R82, UR39, -R98.reuse ;  /* 0x0000002752217c23 */ /* 0x100fe20008000862 */
[----:B------:R-:W-:Y:S01]  /*4690*/  ULDC UR39, c[0x0][0x604] ;  /* 0x0001810000277ab9 */ /* 0x000fe20000000800 */
[----:B------:R-:W-:Y:S01]  /*46a0*/  ULDC UR38, c[0x0][0x604] ;  /* 0x0001810000267ab9 */ /* 0x000fe20000000800 */
[--C-:B------:R-:W-:Y:S01]  /*46b0*/  FFMA R93, R93, UR35, -R98.reuse ;  /* 0x000000235d5d7c23 */ /* 0x100fe20008000862 */
[----:B------:R-:W-:Y:S01]  /*46c0*/  ULDC UR15, c[0x0][0x604] ;  /* 0x00018100000f7ab9 */ /* 0x000fe20000000800 */
[----:B------:R-:W-:Y:S01]  /*46d0*/  ULDC UR27, c[0x0][0x604] ;  /* 0x00018100001b7ab9 */ /* 0x000fe20000000800 */
[----:B------:R-:W-:Y:S01]  /*46e0*/  ULDC UR35, c[0x0][0x604] ;  /* 0x0001810000237ab9 */ /* 0x000fe20000000800 */
[----:B------:R-:W-:Y:S01]  /*46f0*/  @!P1 FMUL R30, R30, 0.5 ;  /* 0x3f0000001e1e9820 */ /* 0x000fe20000400000 */
[--C-:B------:R-:W-:Y:S01]  /*4700*/  FFMA R105, R25, UR39, -R149.reuse ;  /* 0x0000002719697c23 */ /* 0x100fe20008000895 */
[--C-:B------:R-:W-:Y:S01]  /*4710*/  FFMA R106, R28, UR38, -R149.reuse ;  /* 0x000000261c6a7c23 */ /* 0x100fe20008000895 */
[----:B------:R-:W-:Y:S01]  /*4720*/  @!P3 FMUL R144, R144, 0.5 ;  /* 0x3f0000009090b820 */ /* 0x000fe20000400000 */
[----:B------:R-:W-:Y:S01]  /*4730*/  @!P4 FMUL R141, R141, 0.5 ;  /* 0x3f0000008d8dc820 */ /* 0x000fe20000400000 */
[----:B------:R-:W-:Y:S01]  /*4740*/  @!P5 FMUL R140, R140, 0.5 ;  /* 0x3f0000008c8cd820 */ /* 0x000fe20000400000 */
[----:B------:R-:W-:Y:S01]  /*4750*/  ULDC UR19, c[0x0][0x604] ;  /* 0x0001810000137ab9 */ /* 0x000fe20000000800 */
[----:B------:R-:W-:Y:S01]  /*4760*/  ULDC UR39, c[0x0][0x604] ;  /* 0x0001810000277ab9 */ /* 0x000fe20000000800 */
[----:B------:R-:W-:Y:S01]  /*4770*/  ULDC UR38, c[0x0][0x604] ;  /* 0x0001810000267ab9 */ /* 0x000fe20000000800 */
[--C-:B------:R-:W-:Y:S01]  /*4780*/  FFMA R110, R53, UR15, -R149.reuse ;  /* 0x0000000f356e7c23 */ /* 0x100fe20008000895 */
[--C-:B------:R-:W-:Y:S01]  /*4790*/  FFMA R43, R108, UR27, -R98.reuse ;  /* 0x0000001b6c2b7c23 */ /* 0x100fe20008000862 */
[--C-:B------:R-:W-:Y:S01]  /*47a0*/  FFMA R68, R35, UR35, -R149.reuse ;  /* 0x0000002323447c23 */ /* 0x100fe20008000895 */
[----:B------:R1:W2:Y:S01]  /*47b0*/  MUFU.EX2 R53, R30 ;  /* 0x0000001e00357308 */ /* 0x0002a20000000800 */
[--C-:B------:R-:W-:Y:S01]  /*47c0*/  FFMA R55, R55, UR21, -R98.reuse ;  /* 0x0000001537377c23 */ /* 0x100fe20008000862 */
[--C-:B------:R-:W-:Y:S01]  /*47d0*/  FFMA R108, R37, UR19, -R149.reuse ;  /* 0x00000013256c7c23 */ /* 0x100fe20008000895 */
[--C-:B------:R-:W-:Y:S01]  /*47e0*/  FFMA R35, R119, UR38, -R149.reuse ;  /* 0x0000002677237c23 */ /* 0x100fe20008000895 */
[--C-:B------:R-:W-:Y:S01]  /*47f0*/  FFMA R38, R38, UR29, -R98.reuse ;  /* 0x0000001d26267c23 */ /* 0x100fe20008000862 */
[--C-:B------:R-:W-:Y:S01]  /*4800*/  FFMA R117, R45, UR28, -R98.reuse ;  /* 0x0000001c2d757c23 */ /* 0x100fe20008000862 */
[--C-:B------:R-:W-:Y:S01]  /*4810*/  FFMA R114, R18, UR25, -R98.reuse ;  /* 0x0000001912727c23 */ /* 0x100fe20008000862 */
[----:B------:R-:W-:Y:S01]  /*4820*/  ULDC UR22, c[0x0][0x604] ;  /* 0x0001810000167ab9 */ /* 0x000fe20000000800 */
[----:B------:R-:W-:Y:S01]  /*4830*/  ULDC UR21, c[0x0][0x604] ;  /* 0x0001810000157ab9 */ /* 0x000fe20000000800 */
[--C-:B-1----:R-:W-:Y:S01]  /*4840*/  FFMA R30, R118, UR39, -R149.reuse ;  /* 0x00000027761e7c23 */ /* 0x102fe20008000895 */
[----:B------:R-:W-:Y:S01]  /*4850*/  ULDC UR16, c[0x0][0x604] ;  /* 0x0001810000107ab9 */ /* 0x000fe20000000800 */
[--C-:B------:R-:W-:Y:S01]  /*4860*/  FFMA R76, R76, UR14, -R98.reuse ;  /* 0x0000000e4c4c7c23 */ /* 0x100fe20008000862 */
[----:B------:R-:W1:Y:S01]  /*4870*/  MUFU.EX2 R37, R145 ;  /* 0x0000009100257308 */ /* 0x000e620000000800 */
[----:B------:R-:W-:Y:S01]  /*4880*/  ULDC UR6, c[0x0][0x604] ;  /* 0x0001810000067ab9 */ /* 0x000fe20000000800 */
[----:B------:R-:W-:Y:S01]  /*4890*/  ULDC UR33, c[0x0][0x604] ;  /* 0x0001810000217ab9 */ /* 0x000fe20000000800 */
[----:B------:R-:W-:Y:S01]  /*48a0*/  ULDC UR32, c[0x0][0x604] ;  /* 0x0001810000207ab9 */ /* 0x000fe20000000800 */
[----:B------:R-:W-:Y:S01]  /*48b0*/  ULDC UR31, c[0x0][0x604] ;  /* 0x00018100001f7ab9 */ /* 0x000fe20000000800 */
[----:B------:R-:W-:Y:S01]  /*48c0*/  ULDC UR29, c[0x0][0x604] ;  /* 0x00018100001d7ab9 */ /* 0x000fe20000000800 */
[----:B------:R-:W-:Y:S01]  /*48d0*/  ULDC UR28, c[0x0][0x604] ;  /* 0x00018100001c7ab9 */ /* 0x000fe20000000800 */
[----:B------:R-:W-:Y:S01]  /*48e0*/  ULDC UR26, c[0x0][0x604] ;  /* 0x00018100001a7ab9 */ /* 0x000fe20000000800 */
[----:B------:R-:W4:Y:S01]  /*48f0*/  MUFU.EX2 R28, R144 ;  /* 0x00000090001c7308 */ /* 0x000f220000000800 */
[----:B------:R-:W-:Y:S01]  /*4900*/  ULDC UR25, c[0x0][0x604] ;  /* 0x0001810000197ab9 */ /* 0x000fe20000000800 */
[----:B------:R-:W-:Y:S01]  /*4910*/  ULDC UR14, c[0x0][0x604] ;  /* 0x00018100000e7ab9 */ /* 0x000fe20000000800 */
[--C-:B------:R-:W-:Y:S01]  /*4920*/  FFMA R19, R84, UR22, -R98.reuse ;  /* 0x0000001654137c23 */ /* 0x100fe20008000862 */
[--C-:B------:R-:W-:Y:S01]  /*4930*/  FFMA R18, R85, UR21, -R98.reuse ;  /* 0x0000001555127c23 */ /* 0x100fe20008000862 */
[--C-:B------:R-:W-:Y:S01]  /*4940*/  FFMA R10, R90, UR16, -R98.reuse ;  /* 0x000000105a0a7c23 */ /* 0x100fe20008000862 */
[--C-:B------:R-:W-:Y:S01]  /*4950*/  FFMA R94, R92, UR6, -R98.reuse ;  /* 0x000000065c5e7c23 */ /* 0x100fe20008000862 */
[--C-:B------:R-:W-:Y:S01]  /*4960*/  FFMA R59, R59, UR33, -R98.reuse ;  /* 0x000000213b3b7c23 */ /* 0x100fe20008000862 */
[----:B------:R-:W1:Y:S01]  /*4970*/  MUFU.EX2 R119, R141 ;  /* 0x0000008d00777308 */ /* 0x000e620000000800 */
[--C-:B------:R-:W-:Y:S01]  /*4980*/  FFMA R58, R58, UR32, -R98.reuse ;  /* 0x000000203a3a7c23 */ /* 0x100fe20008000862 */
[--C-:B------:R-:W-:Y:S01]  /*4990*/  FFMA R57, R101, UR31, -R98.reuse ;  /* 0x0000001f65397c23 */ /* 0x100fe20008000862 */
[--C-:B------:R-:W-:Y:S01]  /*49a0*/  FFMA R45, R104, UR29, -R98.reuse ;  /* 0x0000001d682d7c23 */ /* 0x100fe20008000862 */
[--C-:B------:R-:W-:Y:S01]  /*49b0*/  FFMA R44, R44, UR28, -R98.reuse ;  /* 0x0000001c2c2c7c23 */ /* 0x100fe20008000862 */
[--C-:B------:R-:W-:Y:S01]  /*49c0*/  FFMA R42, R109, UR26, -R98.reuse ;  /* 0x0000001a6d2a7c23 */ /* 0x100fe20008000862 */
[--C-:B------:R-:W-:Y:S01]  /*49d0*/  FFMA R31, R112, UR25, -R98.reuse ;  /* 0x00000019701f7c23 */ /* 0x100fe20008000862 */
[----:B------:R-:W-:Y:S01]  /*49e0*/  FFMA R127, R127, UR14, -R98 ;  /* 0x0000000e7f7f7c23 */ /* 0x000fe20008000862 */
[----:B------:R-:W1:Y:S01]  /*49f0*/  MUFU.EX2 R118, R140 ;  /* 0x0000008c00767308 */ /* 0x000e620000000800 */
[----:B------:R-:W-:Y:S01]  /*4a00*/  ULDC UR22, c[0x0][0x604] ;  /* 0x0001810000167ab9 */ /* 0x000fe20000000800 */
[----:B------:R-:W-:Y:S01]  /*4a10*/  ULDC UR21, c[0x0][0x604] ;  /* 0x0001810000157ab9 */ /* 0x000fe20000000800 */
[----:B------:R-:W-:Y:S01]  /*4a20*/  ULDC UR20, c[0x0][0x604] ;  /* 0x0001810000147ab9 */ /* 0x000fe20000000800 */
[----:B------:R-:W-:Y:S01]  /*4a30*/  ULDC UR17, c[0x0][0x604] ;  /* 0x0001810000117ab9 */ /* 0x000fe20000000800 */
[----:B------:R-:W-:Y:S01]  /*4a40*/  ULDC UR16, c[0x0][0x604] ;  /* 0x0001810000107ab9 */ /* 0x000fe20000000800 */
[----:B------:R-:W-:Y:S01]  /*4a50*/  @!P2 FMUL R12, R12, 0.5 ;  /* 0x3f0000000c0ca820 */ /* 0x000fe20000400000 */
        /* <DEDUP_REMOVED lines=16> */
[--C-:B------:R-:W-:Y:S01]  /*4b60*/  FFMA R88, R62, UR22, -R149.reuse ;  /* 0x000000163e587c23 */ /* 0x100fe20008000895 */
        /* <DEDUP_REMOVED lines=47> */
[----:B------:R5:W1:Y:S01]  /*4e60*/  MUFU.EX2 R54, R12 ;  /* 0x0000000c00367308 */ /* 0x000a620000000800 */
        /* <DEDUP_REMOVED lines=8> */
[--C-:B-----5:R-:W-:Y:S01]  /*4ef0*/  FFMA R12, R130, UR18, -R149.reuse ;  /* 0x00000012820c7c23 */ /* 0x120fe20008000895 */
        /* <DEDUP_REMOVED lines=17> */
[----:B------:R-:W-:Y:S01]  /*5010*/  FFMA R129, R151, UR7, -R149 ;  /* 0x0000000797817c23 */ /* 0x000fe20008000895 */
[----:B-1234-:R-:W-:Y:S06]  /*5020*/  @!P6 BRA `(.L_x_23) ;  /* 0x0000012400ace947 */ /* 0x01efec0003800000 */
.L_x_86:
[----:B------:R-:W-:Y:S01]  /*5030*/  ISETP.NE.AND P6, PT, R24, RZ, PT ;  /* 0x000000ff1800720c */ /* 0x000fe20003fc5270 */
[----:B------:R-:W-:Y:S01]  /*5040*/  @!P1 FMUL R53, R53, R53 ;  /* 0x0000003535359220 */ /* 0x000fe20000400000 */
[----:B------:R-:W-:Y:S01]  /*5050*/  @!P2 FMUL R54, R54, R54 ;  /* 0x000000363636a220 */ /* 0x000fe20000400000 */
[----:B------:R-:W-:Y:S01]  /*5060*/  @!P3 FMUL R28, R28, R28 ;  /* 0x0000001c1c1cb220 */ /* 0x000fe20000400000 */
[----:B------:R-:W-:Y:S01]  /*5070*/  @!P4 FMUL R119, R119, R119 ;  /* 0x000000777777c220 */ /* 0x000fe20000400000 */
[----:B------:R-:W-:Y:S01]  /*5080*/  @!P5 FMUL R118, R118, R118 ;  /* 0x000000767676d220 */ /* 0x000fe20000400000 */
[----:B------:R-:W-:Y:S01]  /*5090*/  ULOP3.LUT UR23, UR23, 0x8000000, URZ, 0xfc, !UPT ;  /* 0x0800000017177892 */ /* 0x000fe2000f8efc3f */
[----:B-1----:R-:W-:Y:S01]  /*50a0*/  F2FP.BF16.F32.PACK_AB R25, R65, R70 ;  /* 0x000000464119723e */ /* 0x002fe200000010ff */
[----:B------:R-:W-:Y:S01]  /*50b0*/  UMOV UR7, 0x40000040 ;  /* 0x4000004000077882 */ /* 0x000fe20000000000 */
[----:B------:R-:W-:Y:S01]  /*50c0*/  F2FP.BF16.F32.PACK_AB R27, R54, R53 ;  /* 0x00000035361b723e */ /* 0x000fe200000010ff */
[----:B------:R-:W-:Y:S01]  /*50d0*/  UIADD3 UR6, UR23, 0x1800, URZ ;  /* 0x0000180017067890 */ /* 0x000fe2000fffe03f */
[----:B------:R-:W-:Y:S01]  /*50e0*/  F2FP.BF16.F32.PACK_AB R26, R118, R119 ;  /* 0x00000077761a723e */ /* 0x000fe200000010ff */
[----:B------:R-:W1:Y:S01]  /*50f0*/  S2R R141, SR_CgaCtaId ;  /* 0x00000000008d7919 */ /* 0x000e620000008800 */
[----:B------:R-:W-:Y:S01]  /*5100*/  @!P6 FMUL R37, R37, R37 ;  /* 0x000000252525e220 */ /* 0x000fe20000400000 */
[----:B------:R-:W-:Y:S01]  /*5110*/  FSETP.GEU.AND P1, PT, R69, -126, PT ;  /* 0xc2fc00004500780b */ /* 0x000fe20003f2e000 */
[----:B------:R-:W-:Y:S01]  /*5120*/  ULDC UR14, c[0x0][0x604] ;  /* 0x00018100000e7ab9 */ /* 0x000fe20000000800 */
[----:B------:R-:W-:Y:S01]  /*5130*/  FSETP.GEU.AND P6, PT, R68, -126, PT ;  /* 0xc2fc00004400780b */ /* 0x000fe20003fce000 */
[----:B------:R-:W-:Y:S01]  /*5140*/  ULDC UR15, c[0x0][0x28c] ;  /* 0x0000a300000f7ab9 */ /* 0x000fe20000000800 */
[----:B------:R-:W-:-:S02]  /*5150*/  F2FP.BF16.F32.PACK_AB R24, R28, R37 ;  /* 0x000000251c18723e */ /* 0x000fc400000010ff */
[----:B------:R-:W-:Y:S02]  /*5160*/  FSETP.GEU.AND P5, PT, R51, -126, PT ;  /* 0xc2fc00003300780b */ /* 0x000fe40003fae000 */
[----:B------:R-:W-:Y:S01]  /*5170*/  WARPGROUP.ARRIVE ;  /* 0x00000000000079c5 */ /* 0x000fe20000000000 */
[----:B------:R-:W-:Y:S02]  /*5180*/  FSETP.GEU.AND P4, PT, R52, -126, PT ;  /* 0xc2fc00003400780b */ /* 0x000fe40003f8e000 */
[----:B------:R-:W-:Y:S02]  /*5190*/  FSETP.GEU.AND P3, PT, R128, -126, PT ;  /* 0xc2fc00008000780b */ /* 0x000fe40003f6e000 */
[----:B------:R-:W-:Y:S01]  /*51a0*/  @!P1 FMUL R69, R69, 0.5 ;  /* 0x3f00000045459820 */ /* 0x000fe20000400000 */
[----:B------:R-:W-:Y:S01]  /*51b0*/  HGMMA.64x192x16.F32.BF16 R152, R24, gdesc[UR4].tnspB, RZ, !UPT, gsb0 ;  /* 0x42e0000418987df0 */ /* 0x000fe2000c0018ff */
[----:B------:R-:W-:Y:S01]  /*51c0*/  @!P6 FMUL R68, R68, 0.5 ;  /* 0x3f0000004444e820 */ /* 0x000fe20000400000 */
[----:B------:R-:W-:Y:S01]  /*51d0*/  FSETP.GEU.AND P2, PT, R139, -126, PT ;  /* 0xc2fc00008b00780b */ /* 0x000fe20003f4e000 */
[----:B------:R-:W-:Y:S01]  /*51e0*/  UIADD3 UR6, UR23, 0x1880, URZ ;  /* 0x0000188017067890 */ /* 0x000fe2000fffe03f */
[----:B------:R-:W-:Y:S01]  /*51f0*/  MOV R140, 0x400 ;  /* 0x00000400008c7802 */ /* 0x000fe20000000f00 */
[----:B------:R-:W2:Y:S01]  /*5200*/  MUFU.EX2 R69, R69 ;  /* 0x0000004500457308 */ /* 0x000ea20000000800 */
[----:B------:R-:W-:Y:S01]  /*5210*/  @!P5 FMUL R51, R51, 0.5 ;  /* 0x3f0000003333d820 */ /* 0x000fe20000400000 */
[----:B------:R-:W-:Y:S01]  /*5220*/  UMOV UR7, 0x40000040 ;  /* 0x4000004000077882 */ /* 0x000fe20000000000 */
[----:B------:R-:W-:Y:S01]  /*5230*/  @!P4 FMUL R52, R52, 0.5 ;  /* 0x3f0000003434c820 */ /* 0x000fe20000400000 */
[----:B------:R-:W-:Y:S01]  /*5240*/  IADD3 R0, R0, 0x100, RZ ;  /* 0x0000010000007810 */ /* 0x000fe20007ffe0ff */
[----:B------:R-:W-:Y:S01]  /*5250*/  @!P3 FMUL R128, R128, 0.5 ;  /* 0x3f0000008080b820 */ /* 0x000fe20000400000 */
[----:B------:R-:W-:-:S02]  /*5260*/  LEA.HI.SX32 R248, R248, 0xffffffff, 0x18 ;  /* 0xfffffffff8f87811 */ /* 0x000fc400078fc2ff */
[----:B------:R-:W3:Y:S02]  /*5270*/  MUFU.EX2 R68, R68 ;  /* 0x0000004400447308 */ /* 0x000ee40000000800 */
[----:B------:R-:W-:Y:S01]  /*5280*/  @!P2 FMUL R139, R139, 0.5 ;  /* 0x3f0000008b8ba820 */ /* 0x000fe20000400000 */
[----:B-1----:R-:W-:-:S04]  /*5290*/  LEA R140, R141, R140, 0x18 ;  /* 0x0000008c8d8c7211 */ /* 0x002fc800078ec0ff */
[----:B------:R-:W-:Y:S01]  /*52a0*/  IADD3 R140, R140, 0x66020, RZ ;  /* 0x000660208c8c7810 */ /* 0x000fe20007ffe0ff */
[----:B------:R-:W1:Y:S01]  /*52b0*/  MUFU.EX2 R51, R51 ;  /* 0x0000003300337308 */ /* 0x000e620000000800 */
[----:B--2---:R-:W-:Y:S01]  /*52c0*/  @!P1 FMUL R69, R69, R69 ;  /* 0x0000004545459220 */ /* 0x004fe20000400000 */
[----:B------:R-:W-:Y:S02]  /*52d0*/  FSETP.GEU.AND P1, PT, R138, -126, PT ;  /* 0xc2fc00008a00780b */ /* 0x000fe40003f2e000 */
[----:B------:R-:W-:Y:S04]  /*52e0*/  STL [R1+0x50], R140 ;  /* 0x0000508c01007387 */ /* 0x000fe80000100800 */
[----:B------:R-:W2:Y:S01]  /*52f0*/  MUFU.EX2 R52, R52 ;  /* 0x0000003400347308 */ /* 0x000ea20000000800 */
[----:B---3--:R-:W-:Y:S01]  /*5300*/  @!P6 FMUL R68, R68, R68 ;  /* 0x000000444444e220 */ /* 0x008fe20000400000 */
[----:B------:R-:W-:-:S05]  /*5310*/  FSETP.GEU.AND P6, PT, R137, -126, PT ;  /* 0xc2fc00008900780b */ /* 0x000fca0003fce000 */
[----:B------:R-:W-:Y:S01]  /*5320*/  @!P1 FMUL R138, R138, 0.5 ;  /* 0x3f0000008a8a9820 */ /* 0x000fe20000400000 */
[----:B------:R-:W3:Y:S01]  /*5330*/  MUFU.EX2 R128, R128 ;  /* 0x0000008000807308 */ /* 0x000ee20000000800 */
[----:B-1----:R-:W-:Y:S01]  /*5340*/  @!P5 FMUL R51, R51, R51 ;  /* 0x000000333333d220 */ /* 0x002fe20000400000 */
[----:B------:R-:W-:-:S05]  /*5350*/  FSETP.GEU.AND P5, PT, R90, -126, PT ;  /* 0xc2fc00005a00780b */ /* 0x000fca0003fae000 */
[----:B------:R-:W-:Y:S01]  /*5360*/  @!P6 FMUL R137, R137, 0.5 ;  /* 0x3f0000008989e820 */ /* 0x000fe20000400000 */
[----:B------:R-:W1:Y:S01]  /*5370*/  MUFU.EX2 R139, R139 ;  /* 0x0000008b008b7308 */ /* 0x000e620000000800 */
[----:B--2---:R-:W-:Y:S01]  /*5380*/  @!P4 FMUL R52, R52, R52 ;  /* 0x000000343434c220 */ /* 0x004fe20000400000 */
[----:B------:R-:W-:-:S05]  /*5390*/  FSETP.GEU.AND P4, PT, R81, -126, PT ;  /* 0xc2fc00005100780b */ /* 0x000fca0003f8e000 */
[----:B------:R-:W-:Y:S01]  /*53a0*/  @!P5 FMUL R90, R90, 0.5 ;  /* 0x3f0000005a5ad820 */ /* 0x000fe20000400000 */
        /* <DEDUP_REMOVED lines=77> */
[----:B------:R-:W-:Y:S02]  /*5880*/  WARPGROUP.DEPBAR.LE gsb0, 0x0 ;  /* 0x00008000000079c5 */ /* 0x000fe40000010000 */
[----:B------:R-:W-:Y:S01]  /*5890*/  F2FP.BF16.F32.PACK_AB R25, R68, R69 ;  /* 0x000000454419723e */ /* 0x000fe200000010ff */
[----:B-1----:R-:W-:Y:S01]  /*58a0*/  @!P4 FMUL R84, R84, R84 ;  /* 0x000000545454c220 */ /* 0x002fe20000400000 */
[----:B------:R-:W-:Y:S02]  /*58b0*/  F2FP.BF16.F32.PACK_AB R27, R52, R51 ;  /* 0x00000033341b723e */ /* 0x000fe400000010ff */
[----:B------:R-:W-:Y:S01]  /*58c0*/  F2FP.BF16.F32.PACK_AB R24, R139, R128 ;  /* 0x000000808b18723e */ /* 0x000fe200000010ff */
[----:B------:R-:W-:Y:S01]  /*58d0*/  @!P6 FMUL R113, R113, 0.5 ;  /* 0x3f0000007171e820 */ /* 0x000fe20000400000 */
[----:B------:R-:W-:Y:S01]  /*58e0*/  F2FP.BF16.F32.PACK_AB R26, R137, R138 ;  /* 0x0000008a891a723e */ /* 0x000fe200000010ff */
[----:B------:R-:W1:Y:S01]  /*58f0*/  MUFU.EX2 R114, R114 ;  /* 0x0000007200727308 */ /* 0x000e620000000800 */
[----:B--2---:R-:W-:Y:S01]  /*5900*/  @!P3 FMUL R80, R80, R80 ;  /* 0x000000505050b220 */ /* 0x004fe20000400000 */
[----:B------:R-:W-:Y:S01]  /*5910*/  FSETP.GEU.AND P4, PT, R85, -126, PT ;  /* 0xc2fc00005500780b */ /* 0x000fe20003f8e000 */
[----:B------:R-:W-:Y:S01]  /*5920*/  WARPGROUP.ARRIVE ;  /* 0x00000000000079c5 */ /* 0x000fe20000000000 */
[----:B------:R-:W-:Y:S01]  /*5930*/  FSETP.GEU.AND P3, PT, R56, -126, PT ;  /* 0xc2fc00003800780b */ /* 0x000fe20003f6e000 */
[----:B---3--:R-:W-:-:S03]  /*5940*/  @!P2 FMUL R78, R78, R78 ;  /* 0x0000004e4e4ea220 */ /* 0x008fc60000400000 */
[----:B------:R-:W2:Y:S01]  /*5950*/  MUFU.EX2 R113, R113 ;  /* 0x0000007100717308 */ /* 0x000ea20000000800 */
[----:B------:R-:W-:Y:S01]  /*5960*/  HGMMA.64x192x16.F32.BF16 R152, R24, gdesc[UR4].tnspB, R152, gsb0 ;  /* 0x42e0000418987df0 */ /* 0x000fe20008001898 */
[----:B------:R-:W-:Y:S01]  /*5970*/  UIADD3 UR6, UR23, 0x1900, URZ ;  /* 0x0000190017067890 */ /* 0x000fe2000fffe03f */
[----:B------:R-:W-:Y:S01]  /*5980*/  FSETP.GEU.AND P2, PT, R39, -126, PT ;  /* 0xc2fc00002700780b */ /* 0x000fe20003f4e000 */
[----:B------:R-:W-:-:S03]  /*5990*/  UMOV UR7, 0x40000040 ;  /* 0x4000004000077882 */ /* 0x000fc60000000000 */
[----:B------:R-:W-:Y:S01]  /*59a0*/  @!P4 FMUL R85, R85, 0.5 ;  /* 0x3f0000005555c820 */ /* 0x000fe20000400000 */
[----:B------:R-:W3:Y:S01]  /*59b0*/  MUFU.EX2 R87, R87 ;  /* 0x0000005700577308 */ /* 0x000ee20000000800 */
[----:B-1----:R-:W-:Y:S01]  /*59c0*/  @!P1 FMUL R114, R114, R114 ;  /* 0x0000007272729220 */ /* 0x002fe20000400000 */
[----:B------:R-:W-:Y:S01]  /*59d0*/  FSETP.GEU.AND P1, PT, R105, -126, PT ;  /* 0xc2fc00006900780b */ /* 0x000fe20003f2e000 */
[----:B------:R-:W-:-:S05]  /*59e0*/  @!P3 FMUL R56, R56, 0.5 ;  /* 0x3f0000003838b820 */ /* 0x000fca0000400000 */
[----:B------:R-:W-:Y:S01]  /*59f0*/  @!P2 FMUL R39, R39, 0.5 ;  /* 0x3f0000002727a820 */ /* 0x000fe20000400000 */
[----:B--2---:R-:W-:Y:S01]  /*5a00*/  @!P6 FMUL R113, R113, R113 ;  /* 0x000000717171e220 */ /* 0x004fe20000400000 */
[----:B------:R-:W-:Y:S01]  /*5a10*/  FSETP.GEU.AND P6, PT, R106, -126, PT ;  /* 0xc2fc00006a00780b */ /* 0x000fe20003fce000 */
[----:B------:R-:W1:Y:S04]  /*5a20*/  MUFU.EX2 R85, R85 ;  /* 0x0000005500557308 */ /* 0x000e680000000800 */
[----:B------:R-:W-:Y:S01]  /*5a30*/  @!P1 FMUL R105, R105, 0.5 ;  /* 0x3f00000069699820 */ /* 0x000fe20000400000 */
[----:B---3--:R-:W-:Y:S01]  /*5a40*/  @!P5 FMUL R87, R87, R87 ;  /* 0x000000575757d220 */ /* 0x008fe20000400000 */
[----:B------:R-:W-:Y:S02]  /*5a50*/  FSETP.GEU.AND P5, PT, R86, -126, PT ;  /* 0xc2fc00005600780b */ /* 0x000fe40003fae000 */
[----:B------:R-:W2:Y:S04]  /*5a60*/  MUFU.EX2 R56, R56 ;  /* 0x0000003800387308 */ /* 0x000ea80000000800 */
[----:B------:R-:W-:-:S04]  /*5a70*/  @!P6 FMUL R106, R106, 0.5 ;  /* 0x3f0000006a6ae820 */ /* 0x000fc80000400000 */
[----:B------:R-:W3:Y:S01]  /*5a80*/  MUFU.EX2 R105, R105 ;  /* 0x0000006900697308 */ /* 0x000ee20000000800 */
[----:B-1----:R-:W-:Y:S01]  /*5a90*/  @!P4 FMUL R85, R85, R85 ;  /* 0x000000555555c220 */ /* 0x002fe20000400000 */
[----:B------:R-:W-:Y:S01]  /*5aa0*/  FSETP.GEU.AND P4, PT, R83, -126, PT ;  /* 0xc2fc00005300780b */ /* 0x000fe20003f8e000 */
[----:B------:R-:W-:-:S05]  /*5ab0*/  @!P5 FMUL R86, R86, 0.5 ;  /* 0x3f0000005656d820 */ /* 0x000fca0000400000 */
        /* <DEDUP_REMOVED lines=74> */
[----:B------:R-:W-:-:S03]  /*5f60*/  FSETP.GEU.AND P5, PT, R62, -126, PT ;  /* 0xc2fc00003e00780b */ /* 0x000fc60003fae000 */
[----:B------:R-:W-:Y:S02]  /*5f70*/  FADD R53, R53, R98 ;  /* 0x0000006235357221 */ /* 0x000fe40000000000 */
[----:B------:R-:W-:Y:S01]  /*5f80*/  @!P6 FMUL R110, R110, 0.5 ;  /* 0x3f0000006e6ee820 */ /* 0x000fe20000400000 */
[----:B------:R-:W2:Y:S01]  /*5f90*/  MUFU.EX2 R109, R109 ;  /* 0x0000006d006d7308 */ /* 0x000ea20000000800 */
[----:B---3--:R-:W-:Y:S01]  /*5fa0*/  @!P4 FMUL R97, R97, R97 ;  /* 0x000000616161c220 */ /* 0x008fe20000400000 */
[----:B------:R-:W-:-:S03]  /*5fb0*/  FSETP.GEU.AND P4, PT, R61, -126, PT ;  /* 0xc2fc00003d00780b */ /* 0x000fc60003f8e000 */
[----:B------:R-:W-:Y:S02]  /*5fc0*/  FADD R54, R54, R97 ;  /* 0x0000006136367221 */ /* 0x000fe40000000000 */
[----:B------:R-:W-:Y:S01]  /*5fd0*/  @!P5 FMUL R62, R62, 0.5 ;  /* 0x3f0000003e3ed820 */ /* 0x000fe20000400000 */
[----:B------:R-:W3:Y:S01]  /*5fe0*/  MUFU.EX2 R110, R110 ;  /* 0x0000006e006e7308 */ /* 0x000ee20000000800 */
[----:B-1----:R-:W-:Y:S01]  /*5ff0*/  @!P3 FMUL R96, R96, R96 ;  /* 0x000000606060b220 */ /* 0x002fe20000400000 */
[----:B------:R-:W-:Y:S01]  /*6000*/  FSETP.GEU.AND P3, PT, R60, -126, PT ;  /* 0xc2fc00003c00780b */ /* 0x000fe20003f6e000 */
[----:B------:R-:W-:Y:S02]  /*6010*/  WARPGROUP.DEPBAR.LE gsb0, 0x0 ;  /* 0x00008000000079c5 */ /* 0x000fe40000010000 */
[----:B------:R-:W-:Y:S02]  /*6020*/  F2FP.BF16.F32.PACK_AB R25, R101, R103 ;  /* 0x000000676519723e */ /* 0x000fe400000010ff */
[----:B------:R-:W-:Y:S01]  /*6030*/  @!P4 FMUL R61, R61, 0.5 ;  /* 0x3f0000003d3dc820 */ /* 0x000fe20000400000 */
[----:B------:R-:W-:Y:S01]  /*6040*/  F2FP.BF16.F32.PACK_AB R27, R81, R90 ;  /* 0x0000005a511b723e */ /* 0x000fe200000010ff */
[----:B--2---:R-:W-:Y:S01]  /*6050*/  @!P1 FMUL R109, R109, R109 ;  /* 0x0000006d6d6d9220 */ /* 0x004fe20000400000 */
[----:B------:R-:W-:Y:S01]  /*6060*/  F2FP.BF16.F32.PACK_AB R24, R50, R67 ;  /* 0x000000433218723e */ /* 0x000fe200000010ff */
[----:B------:R-:W1:Y:S01]  /*6070*/  MUFU.EX2 R95, R95 ;  /* 0x0000005f005f7308 */ /* 0x000e620000000800 */
[----:B------:R-:W-:Y:S01]  /*6080*/  F2FP.BF16.F32.PACK_AB R26, R117, R38 ;  /* 0x00000026751a723e */ /* 0x000fe200000010ff */
[----:B------:R-:W-:Y:S01]  /*6090*/  FADD R37, R37, R96 ;  /* 0x0000006025257221 */ /* 0x000fe20000000000 */
[----:B------:R-:W-:Y:S01]  /*60a0*/  FSETP.GEU.AND P1, PT, R76, -126, PT ;  /* 0xc2fc00004c00780b */ /* 0x000fe20003f2e000 */
[----:B------:R-:W-:Y:S01]  /*60b0*/  @!P3 FMUL R60, R60, 0.5 ;  /* 0x3f0000003c3cb820 */ /* 0x000fe20000400000 */
[----:B------:R-:W-:Y:S01]  /*60c0*/  WARPGROUP.ARRIVE ;  /* 0x00000000000079c5 */ /* 0x000fe20000000000 */
[----:B---3--:R-:W-:Y:S01]  /*60d0*/  @!P6 FMUL R110, R110, R110 ;  /* 0x0000006e6e6ee220 */ /* 0x008fe20000400000 */
[----:B------:R-:W-:Y:S01]  /*60e0*/  FSETP.GEU.AND P6, PT, R71, -126, PT ;  /* 0xc2fc00004700780b */ /* 0x000fe20003fce000 */
[----:B------:R-:W2:Y:S03]  /*60f0*/  MUFU.EX2 R62, R62 ;  /* 0x0000003e003e7308 */ /* 0x000ea60000000800 */
[----:B------:R-:W-:Y:S01]  /*6100*/  HGMMA.64x192x16.F32.BF16 R152, R24, gdesc[UR4].tnspB, R152, gsb0 ;  /* 0x42e0000418987df0 */ /* 0x000fe20008001898 */
[----:B------:R-:W-:Y:S01]  /*6110*/  UIADD3 UR6, UR23, 0x1980, URZ ;  /* 0x0000198017067890 */ /* 0x000fe2000fffe03f */
[----:B------:R-:W-:-:S03]  /*6120*/  UMOV UR7, 0x40000040 ;  /* 0x4000004000077882 */ /* 0x000fc60000000000 */
[----:B------:R-:W-:Y:S01]  /*6130*/  @!P1 FMUL R76, R76, 0.5 ;  /* 0x3f0000004c4c9820 */ /* 0x000fe20000400000 */
[----:B-1----:R-:W-:Y:S01]  /*6140*/  @!P2 FMUL R95, R95, R95 ;  /* 0x0000005f5f5fa220 */ /* 0x002fe20000400000 */
[----:B------:R-:W-:Y:S01]  /*6150*/  FSETP.GEU.AND P2, PT, R59, -126, PT ;  /* 0xc2fc00003b00780b */ /* 0x000fe20003f4e000 */
[----:B------:R-:W1:Y:S01]  /*6160*/  MUFU.EX2 R61, R61 ;  /* 0x0000003d003d7308 */ /* 0x000e620000000800 */
[----:B------:R-:W-:Y:S01]  /*6170*/  @!P6 FMUL R71, R71, 0.5 ;  /* 0x3f0000004747e820 */ /* 0x000fe20000400000 */
[----:B------:R-:W-:Y:S01]  /*6180*/  FADD R28, R28, R95 ;  /* 0x0000005f1c1c7221 */ /* 0x000fe20000000000 */
[----:B--2---:R-:W-:Y:S01]  /*6190*/  @!P5 FMUL R62, R62, R62 ;  /* 0x0000003e3e3ed220 */ /* 0x004fe20000400000 */
[----:B------:R-:W-:-:S04]  /*61a0*/  FSETP.GEU.AND P5, PT, R47, -126, PT ;  /* 0xc2fc00002f00780b */ /* 0x000fc80003fae000 */
[----:B------:R-:W2:Y:S01]  /*61b0*/  MUFU.EX2 R76, R76 ;  /* 0x0000004c004c7308 */ /* 0x000ea20000000800 */
[----:B------:R-:W-:-:S03]  /*61c0*/  FADD R51, R51, R62 ;  /* 0x0000003e33337221 */ /* 0x000fc60000000000 */
[----:B------:R-:W-:-:S04]  /*61d0*/  @!P2 FMUL R59, R59, 0.5 ;  /* 0x3f0000003b3ba820 */ /* 0x000fc80000400000 */
[----:B------:R-:W3:Y:S01]  /*61e0*/  MUFU.EX2 R71, R71 ;  /* 0x0000004700477308 */ /* 0x000ee20000000800 */
[----:B-1----:R-:W-:Y:S01]  /*61f0*/  @!P4 FMUL R61, R61, R61 ;  /* 0x0000003d3d3dc220 */ /* 0x002fe20000400000 */
[----:B------:R-:W-:Y:S01]  /*6200*/  FSETP.GEU.AND P4, PT, R46, -126, PT ;  /* 0xc2fc00002e00780b */ /* 0x000fe20003f8e000 */
[----:B------:R-:W-:Y:S02]  /*6210*/  @!P5 FMUL R47, R47, 0.5 ;  /* 0x3f0000002f2fd820 */ /* 0x000fe40000400000 */
[----:B------:R-:W-:-:S03]  /*6220*/  FADD R52, R52, R61 ;  /* 0x0000003d34347221 */ /* 0x000fc60000000000 */
        /* <DEDUP_REMOVED lines=61> */
[----:B--2---:R-:W-:Y:S01]  /*6600*/  @!P1 FMUL R100, R100, R100 ;  /* 0x0000006464649220 */ /* 0x004fe20000400000 */
[----:B------:R-:W-:-:S03]  /*6610*/  FSETP.GEU.AND P1, PT, R94, -126, PT ;  /* 0xc2fc00005e00780b */ /* 0x000fc60003f2e000 */
[----:B------:R-:W-:-:S03]  /*6620*/  FADD R70, R70, R100 ;  /* 0x0000006446467221 */ /* 0x000fc60000000000 */
[----:B------:R-:W-:Y:S01]  /*6630*/  @!P4 FMUL R15, R15, 0.5 ;  /* 0x3f0000000f0fc820 */ /* 0x000fe20000400000 */
[----:B---3--:R-:W-:Y:S01]  /*6640*/  @!P6 FMUL R99, R99, R99 ;  /* 0x000000636363e220 */ /* 0x008fe20000400000 */
[----:B------:R-:W-:-:S03]  /*6650*/  FSETP.GEU.AND P6, PT, R93, -126, PT ;  /* 0xc2fc00005d00780b */ /* 0x000fc60003fce000 */
[----:B------:R-:W-:Y:S02]  /*6660*/  FADD R65, R65, R99 ;  /* 0x0000006341417221 */ /* 0x000fe40000000000 */
[----:B------:R-:W-:-:S06]  /*6670*/  @!P1 FMUL R94, R94, 0.5 ;  /* 0x3f0000005e5e9820 */ /* 0x000fcc0000400000 */
[----:B------:R-:W1:Y:S02]  /*6680*/  MUFU.EX2 R94, R94 ;  /* 0x0000005e005e7308 */ /* 0x000e640000000800 */
[----:B------:R-:W-:-:S06]  /*6690*/  @!P6 FMUL R93, R93, 0.5 ;  /* 0x3f0000005d5de820 */ /* 0x000fcc0000400000 */
[----:B------:R-:W2:Y:S01]  /*66a0*/  MUFU.EX2 R93, R93 ;  /* 0x0000005d005d7308 */ /* 0x000ea20000000800 */
[----:B-1----:R-:W-:Y:S01]  /*66b0*/  @!P1 FMUL R94, R94, R94 ;  /* 0x0000005e5e5e9220 */ /* 0x002fe20000400000 */
[----:B------:R-:W-:Y:S01]  /*66c0*/  FSETP.GEU.AND P1, PT, R64, -126, PT ;  /* 0xc2fc00004000780b */ /* 0x000fe20003f2e000 */
[----:B--2---:R-:W-:Y:S01]  /*66d0*/  @!P6 FMUL R93, R93, R93 ;  /* 0x0000005d5d5de220 */ /* 0x004fe20000400000 */
[----:B------:R-:W-:-:S11]  /*66e0*/  FSETP.GEU.AND P6, PT, R63, -126, PT ;  /* 0xc2fc00003f00780b */ /* 0x000fd60003fce000 */
[----:B------:R-:W-:Y:S01]  /*66f0*/  @!P1 FMUL R64, R64, 0.5 ;  /* 0x3f00000040409820 */ /* 0x000fe20000400000 */
[----:B------:R-:W-:Y:S02]  /*6700*/  WARPGROUP.DEPBAR.LE gsb0, 0x0 ;  /* 0x00008000000079c5 */ /* 0x000fe40000010000 */
[----:B------:R-:W-:Y:S02]  /*6710*/  F2FP.BF16.F32.PACK_AB R25, R102, R104 ;  /* 0x000000686619723e */ /* 0x000fe400000010ff */
[C---:B------:R-:W-:Y:S01]  /*6720*/  F2FP.BF16.F32.PACK_AB R27, R82.reuse, R89 ;  /* 0x00000059521b723e */ /* 0x040fe200000010ff */
[----:B------:R-:W1:Y:S01]  /*6730*/  MUFU.EX2 R64, R64 ;  /* 0x0000004000407308 */ /* 0x000e620000000800 */
[----:B------:R-:W-:Y:S01]  /*6740*/  F2FP.BF16.F32.PACK_AB R24, R115, R116 ;  /* 0x000000747318723e */ /* 0x000fe200000010ff */
[----:B------:R-:W-:Y:S01]  /*6750*/  @!P6 FMUL R63, R63, 0.5 ;  /* 0x3f0000003f3fe820 */ /* 0x000fe20000400000 */
[----:B------:R-:W-:Y:S01]  /*6760*/  F2FP.BF16.F32.PACK_AB R26, R113, R114 ;  /* 0x00000072711a723e */ /* 0x000fe200000010ff */
[----:B------:R-:W-:-:S03]  /*6770*/  FADD R82, R82, R35 ;  /* 0x0000002352527221 */ /* 0x000fc60000000000 */
[----:B------:R-:W-:Y:S01]  /*6780*/  WARPGROUP.ARRIVE ;  /* 0x00000000000079c5 */ /* 0x000fe20000000000 */
[----:B------:R-:W2:Y:S05]  /*6790*/  MUFU.EX2 R63, R63 ;  /* 0x0000003f003f7308 */ /* 0x000eaa0000000800 */
[----:B------:R-:W-:Y:S01]  /*67a0*/  HGMMA.64x192x16.F32.BF16 R152, R24, gdesc[UR4].tnspB, R152, gsb0 ;  /* 0x42e0000418987df0 */ /* 0x000fe20008001898 */
[----:B------:R-:W-:Y:S01]  /*67b0*/  UIADD3 UR6, UR23, 0x1a00, URZ ;  /* 0x00001a0017067890 */ /* 0x000fe2000fffe03f */
[----:B------:R-:W-:Y:S01]  /*67c0*/  UMOV UR7, 0x40000040 ;  /* 0x4000004000077882 */ /* 0x000fe20000000000 */
[----:B-1----:R-:W-:Y:S01]  /*67d0*/  @!P1 FMUL R64, R64, R64 ;  /* 0x0000004040409220 */ /* 0x002fe20000400000 */
[----:B------:R-:W-:Y:S01]  /*67e0*/  FSETP.GEU.AND P1, PT, R58, -126, PT ;  /* 0xc2fc00003a00780b */ /* 0x000fe20003f2e000 */
[----:B--2---:R-:W-:Y:S01]  /*67f0*/  @!P6 FMUL R63, R63, R63 ;  /* 0x0000003f3f3fe220 */ /* 0x004fe20000400000 */
[----:B------:R-:W-:-:S11]  /*6800*/  FSETP.GEU.AND P6, PT, R57, -126, PT ;  /* 0xc2fc00003900780b */ /* 0x000fd60003fce000 */
[----:B------:R-:W-:-:S06]  /*6810*/  @!P1 FMUL R58, R58, 0.5 ;  /* 0x3f0000003a3a9820 */ /* 0x000fcc0000400000 */
[----:B------:R-:W1:Y:S01]  /*6820*/  MUFU.EX2 R58, R58 ;  /* 0x0000003a003a7308 */ /* 0x000e620000000800 */
[----:B------:R-:W-:-:S07]  /*6830*/  @!P6 FMUL R57, R57, 0.5 ;  /* 0x3f0000003939e820 */ /* 0x000fce0000400000 */
[----:B------:R-:W2:Y:S01]  /*6840*/  MUFU.EX2 R57, R57 ;  /* 0x0000003900397308 */ /* 0x000ea20000000800 */
[----:B-1----:R-:W-:Y:S01]  /*6850*/  @!P1 FMUL R58, R58, R58 ;  /* 0x0000003a3a3a9220 */ /* 0x002fe20000400000 */
[----:B------:R-:W-:Y:S01]  /*6860*/  FSETP.GEU.AND P1, PT, R49, -126, PT ;  /* 0xc2fc00003100780b */ /* 0x000fe20003f2e000 */
[----:B--2---:R-:W-:Y:S01]  /*6870*/  @!P6 FMUL R57, R57, R57 ;  /* 0x000000393939e220 */ /* 0x004fe20000400000 */
[----:B------:R-:W-:-:S11]  /*6880*/  FSETP.GEU.AND P6, PT, R48, -126, PT ;  /* 0xc2fc00003000780b */ /* 0x000fd60003fce000 */
[----:B------:R-:W-:Y:S02]  /*6890*/  @!P1 FMUL R49, R49, 0.5 ;  /* 0x3f00000031319820 */ /* 0x000fe40000400000 */
[----:B------:R-:W-:-:S06]  /*68a0*/  @!P6 FMUL R48, R48, 0.5 ;  /* 0x3f0000003030e820 */ /* 0x000fcc0000400000 */
[----:B------:R-:W1:Y:S02]  /*68b0*/  MUFU.EX2 R48, R48 ;  /* 0x0000003000307308 */ /* 0x000e640000000800 */
[----:B-1----:R-:W-:Y:S01]  /*68c0*/  @!P6 FMUL R48, R48, R48 ;  /* 0x000000303030e220 */ /* 0x002fe20000400000 */
[----:B------:R-:W-:-:S03]  /*68d0*/  FSETP.GEU.AND P6, PT, R42, -126, PT ;  /* 0xc2fc00002a00780b */ /* 0x000fc60003fce000 */
[----:B------:R-:W-:-:S10]  /*68e0*/  FADD R101, R101, R48 ;  /* 0x0000003065657221 */ /* 0x000fd40000000000 */
[----:B------:R-:W-:-:S06]  /*68f0*/  @!P6 FMUL R42, R42, 0.5 ;  /* 0x3f0000002a2ae820 */ /* 0x000fcc0000400000 */
[----:B------:R-:W1:Y:S02]  /*6900*/  MUFU.EX2 R42, R42 ;  /* 0x0000002a002a7308 */ /* 0x000e640000000800 */
[----:B-1----:R-:W-:Y:S01]  /*6910*/  @!P6 FMUL R42, R42, R42 ;  /* 0x0000002a2a2ae220 */ /* 0x002fe20000400000 */
[----:B------:R-:W-:-:S13]  /*6920*/  FSETP.GEU.AND P6, PT, R34, -126, PT ;  /* 0xc2fc00002200780b */ /* 0x000fda0003fce000 */
        /* <DEDUP_REMOVED lines=8> */
[----:B------:R-:W-:Y:S01]  /*69b0*/  FSETP.GEU.AND P6, PT, R21, -126, PT ;  /* 0xc2fc00001500780b */ /* 0x000fe20003fce000 */
[----:B------:R-:W-:Y:S02]  /*69c0*/  WARPGROUP.DEPBAR.LE gsb0, 0x0 ;  /* 0x00008000000079c5 */ /* 0x000fe40000010000 */
[----:B------:R-:W-:Y:S02]  /*69d0*/  F2FP.BF16.F32.PACK_AB R25, R106, R105 ;  /* 0x000000696a19723e */ /* 0x000fe400000010ff */
[----:B------:R-:W-:-:S08]  /*69e0*/  F2FP.BF16.F32.PACK_AB R27, R84, R88 ;  /* 0x00000058541b723e */ /* 0x000fd000000010ff */
[----:B------:R-:W-:Y:S01]  /*69f0*/  @!P6 FMUL R21, R21, 0.5 ;  /* 0x3f0000001515e820 */ /* 0x000fe20000400000 */
[----:B------:R-:W-:Y:S02]  /*6a00*/  F2FP.BF16.F32.PACK_AB R24, R78, R80 ;  /* 0x000000504e18723e */ /* 0x000fe400000010ff */
[----:B------:R-:W-:-:S04]  /*6a10*/  F2FP.BF16.F32.PACK_AB R26, R55, R66 ;  /* 0x00000042371a723e */ /* 0x000fc800000010ff */
[----:B------:R-:W-:-:S06]  /*6a20*/  WARPGROUP.ARRIVE ;  /* 0x00000000000079c5 */ /* 0x000fcc0000000000 */
[----:B------:R-:W-:Y:S01]  /*6a30*/  HGMMA.64x192x16.F32.BF16 R152, R24, gdesc[UR4].tnspB, R152, gsb0 ;  /* 0x42e0000418987df0 */ /* 0x000fe20008001898 */
[----:B------:R-:W-:Y:S01]  /*6a40*/  UIADD3 UR6, UR23, 0x1a80, URZ ;  /* 0x00001a8017067890 */ /* 0x000fe2000fffe03f */
[----:B------:R-:W-:Y:S01]  /*6a50*/  UMOV UR7, 0x40000040 ;  /* 0x4000004000077882 */ /* 0x000fe20000000000 */
[----:B------:R-:W-:Y:S02]  /*6a60*/  WARPGROUP.DEPBAR.LE gsb0, 0x0 ;  /* 0x00008000000079c5 */ /* 0x000fe40000010000 */
[----:B------:R-:W-:Y:S02]  /*6a70*/  F2FP.BF16.F32.PACK_AB R25, R108, R107 ;  /* 0x0000006b6c19723e */ /* 0x000fe400000010ff */
[----:B------:R-:W-:Y:S02]  /*6a80*/  F2FP.BF16.F32.PACK_AB R27, R85, R87 ;  /* 0x00000057551b723e */ /* 0x000fe400000010ff */
        /* <DEDUP_REMOVED lines=28> */
[----:B------:R-:W-:Y:S01]  /*6c50*/  F2FP.BF16.F32.PACK_AB R26, R93, R94 ;  /* 0x0000005e5d1a723e */ /* 0x000fe200000010ff */
[----:B------:R-:W-:Y:S01]  /*6c60*/  FADD R94, R119, R94 ;  /* 0x0000005e775e7221 */ /* 0x000fe20000000000 */
[----:B------:R-:W-:-:S02]  /*6c70*/  FADD R93, R118, R93 ;  /* 0x0000005d765d7221 */ /* 0x000fc40000000000 */
[----:B------:R-:W-:-:S06]  /*6c80*/  WARPGROUP.ARRIVE ;  /* 0x00000000000079c5 */ /* 0x000fcc0000000000 */
[----:B------:R-:W-:Y:S01]  /*6c90*/  HGMMA.64x192x16.F32.BF16 R152, R24, gdesc[UR4].tnspB, R152, gsb0 ;  /* 0x42e0000418987df0 */ /* 0x000fe20008001898 */
[----:B------:R-:W-:Y:S01]  /*6ca0*/  UIADD3 UR6, UR23, 0x1c80, URZ ;  /* 0x00001c8017067890 */ /* 0x000fe2000fffe03f */
[----:B------:R-:W-:Y:S01]  /*6cb0*/  UMOV UR7, 0x40000040 ;  /* 0x4000004000077882 */ /* 0x000fe20000000000 */
[----:B------:R-:W-:Y:S02]  /*6cc0*/  WARPGROUP.DEPBAR.LE gsb0, 0x0 ;  /* 0x00008000000079c5 */ /* 0x000fe40000010000 */
[----:B------:R-:W-:Y:S01]  /*6cd0*/  F2FP.BF16.F32.PACK_AB R25, R63, R64 ;  /* 0x000000403f19723e */ /* 0x000fe200000010ff */
[----:B------:R-:W-:Y:S01]  /*6ce0*/  FADD R64, R69, R64 ;  /* 0x0000004045407221 */ /* 0x000fe20000000000 */
[----:B------:R-:W-:Y:S01]  /*6cf0*/  F2FP.BF16.F32.PACK_AB R27, R61, R62 ;  /* 0x0000003e3d1b723e */ /* 0x000fe200000010ff */
[----:B------:R-:W-:Y:S01]  /*6d00*/  FADD R63, R68, R63 ;  /* 0x0000003f443f7221 */ /* 0x000fe20000000000 */
[----:B------:R-:W-:Y:S01]  /*6d10*/  F2FP.BF16.F32.PACK_AB R24, R59, R60 ;  /* 0x0000003c3b18723e */ /* 0x000fe200000010ff */
[----:B------:R-:W-:Y:S01]  /*6d20*/  FADD R60, R128, R60 ;  /* 0x0000003c803c7221 */ /* 0x000fe20000000000 */
[----:B------:R-:W-:Y:S01]  /*6d30*/  F2FP.BF16.F32.PACK_AB R26, R57, R58 ;  /* 0x0000003a391a723e */ /* 0x000fe200000010ff */
[----:B------:R-:W-:Y:S01]  /*6d40*/  FADD R59, R139, R59 ;  /* 0x0000003b8b3b7221 */ /* 0x000fe20000000000 */
[----:B------:R-:W-:Y:S01]  /*6d50*/  FADD R58, R138, R58 ;  /* 0x0000003a8a3a7221 */ /* 0x000fe20000000000 */
[----:B------:R-:W-:Y:S01]  /*6d60*/  FADD R57, R137, R57 ;  /* 0x0000003989397221 */ /* 0x000fe20000000000 */
[----:B------:R-:W-:-:S06]  /*6d70*/  WARPGROUP.ARRIVE ;  /* 0x00000000000079c5 */ /* 0x000fcc0000000000 */
[----:B------:R-:W-:Y:S01]  /*6d80*/  HGMMA.64x192x16.F32.BF16 R152, R24, gdesc[UR4].tnspB, R152, gsb0 ;  /* 0x42e0000418987df0 */ /* 0x000fe20008001898 */
[----:B------:R-:W-:Y:S01]  /*6d90*/  UIADD3 UR6, UR23, 0x1d00, URZ ;  /* 0x00001d0017067890 */ /* 0x000fe2000fffe03f */
[----:B------:R-:W-:Y:S01]  /*6da0*/  UMOV UR7, 0x40000040 ;  /* 0x4000004000077882 */ /* 0x000fe20000000000 */
[----:B------:R-:W-:Y:S02]  /*6db0*/  WARPGROUP.DEPBAR.LE gsb0, 0x0 ;  /* 0x00008000000079c5 */ /* 0x000fe40000010000 */
[----:B------:R-:W1:Y:S01]  /*6dc0*/  MUFU.EX2 R25, R49 ;  /* 0x0000003100197308 */ /* 0x000e620000000800 */
[----:B------:R-:W-:Y:S01]  /*6dd0*/  F2FP.BF16.F32.PACK_AB R24, R44, R45 ;  /* 0x0000002d2c18723e */ /* 0x000fe200000010ff */
[----:B------:R-:W-:Y:S01]  /*6de0*/  FADD R45, R67, R45 ;  /* 0x0000002d432d7221 */ /* 0x000fe20000000000 */
[----:B------:R-:W-:-:S05]  /*6df0*/  FADD R44, R50, R44 ;  /* 0x0000002c322c7221 */ /* 0x000fca0000000000 */
[----:B------:R-:W2:Y:S01]  /*6e00*/  MUFU.EX2 R27, R47 ;  /* 0x0000002f001b7308 */ /* 0x000ea20000000800 */
[----:B-1----:R-:W-:Y:S01]  /*6e10*/  @!P1 FMUL R25, R25, R25 ;  /* 0x0000001919199220 */ /* 0x002fe20000400000 */
[----:B------:R-:W-:-:S03]  /*6e20*/  FSETP.GEU.AND P1, PT, R43, -126, PT ;  /* 0xc2fc00002b00780b */ /* 0x000fc60003f2e000 */
[----:B------:R-:W-:Y:S01]  /*6e30*/  FADD R103, R103, R25 ;  /* 0x0000001967677221 */ /* 0x000fe20000000000 */
[----:B------:R-:W-:Y:S01]  /*6e40*/  F2FP.BF16.F32.PACK_AB R25, R48, R25 ;  /* 0x000000193019723e */ /* 0x000fe200000010ff */
[----:B--2---:R-:W-:Y:S01]  /*6e50*/  @!P5 FMUL R27, R27, R27 ;  /* 0x0000001b1b1bd220 */ /* 0x004fe20000400000 */
[----:B------:R-:W-:-:S03]  /*6e60*/  FSETP.GEU.AND P5, PT, R30, -126, PT ;  /* 0xc2fc00001e00780b */ /* 0x000fc60003fae000 */
[----:B------:R-:W-:Y:S01]  /*6e70*/  FADD R90, R90, R27 ;  /* 0x0000001b5a5a7221 */ /* 0x000fe20000000000 */
[----:B------:R-:W-:-:S03]  /*6e80*/  F2FP.BF16.F32.PACK_AB R27, R46, R27 ;  /* 0x0000001b2e1b723e */ /* 0x000fc600000010ff */
[----:B------:R-:W-:-:S06]  /*6e90*/  @!P1 FMUL R43, R43, 0.5 ;  /* 0x3f0000002b2b9820 */ /* 0x000fcc0000400000 */
[----:B------:R-:W1:Y:S01]  /*6ea0*/  MUFU.EX2 R43, R43 ;  /* 0x0000002b002b7308 */ /* 0x000e620000000800 */
[----:B------:R-:W-:Y:S01]  /*6eb0*/  @!P5 FMUL R30, R30, 0.5 ;  /* 0x3f0000001e1ed820 */ /* 0x000fe20000400000 */
[----:B-1----:R-:W-:Y:S01]  /*6ec0*/  @!P1 FMUL R43, R43, R43 ;  /* 0x0000002b2b2b9220 */ /* 0x002fe20000400000 */
[----:B------:R-:W-:-:S03]  /*6ed0*/  FSETP.GEU.AND P1, PT, R36, -126, PT ;  /* 0xc2fc00002400780b */ /* 0x000fc60003f2e000 */
[----:B------:R-:W-:Y:S01]  /*6ee0*/  FADD R38, R38, R43 ;  /* 0x0000002b26267221 */ /* 0x000fe20000000000 */
[----:B------:R-:W-:Y:S01]  /*6ef0*/  F2FP.BF16.F32.PACK_AB R26, R42, R43 ;  /* 0x0000002b2a1a723e */ /* 0x000fe200000010ff */
[----:B------:R-:W-:-:S03]  /*6f00*/  FADD R42, R117, R42 ;  /* 0x0000002a752a7221 */ /* 0x000fc60000000000 */
[----:B------:R-:W-:-:S05]  /*6f10*/  WARPGROUP.ARRIVE ;  /* 0x00000000000079c5 */ /* 0x000fca0000000000 */
[----:B------:R-:W-:Y:S01]  /*6f20*/  @!P1 FMUL R36, R36, 0.5 ;  /* 0x3f00000024249820 */ /* 0x000fe20000400000 */
        /* <DEDUP_REMOVED lines=17> */
[----:B------:R-:W-:Y:S01]  /*7040*/  @!P1 FMUL R33, R33, 0.5 ;  /* 0x3f00000021219820 */ /* 0x000fe20000400000 */
[----:B------:R-:W1:Y:S05]  /*7050*/  MUFU.EX2 R35, R19 ;  /* 0x0000001300237308 */ /* 0x000e6a0000000800 */
[----:B------:R-:W-:-:S03]  /*7060*/  @!P5 FMUL R22, R22, 0.5 ;  /* 0x3f0000001616d820 */ /* 0x000fc60000400000 */
[----:B------:R-:W2:Y:S01]  /*7070*/  MUFU.EX2 R33, R33 ;  /* 0x0000002100217308 */ /* 0x000ea20000000800 */
[----:B-1----:R-:W-:Y:S01]  /*7080*/  @!P3 FMUL R35, R35, R35 ;  /* 0x000000232323b220 */ /* 0x002fe20000400000 */
[----:B------:R-:W-:-:S03]  /*7090*/  FSETP.GEU.AND P3, PT, R5, -126, PT ;  /* 0xc2fc00000500780b */ /* 0x000fc60003f6e000 */
[----:B------:R-:W-:Y:S01]  /*70a0*/  FADD R80, R80, R35 ;  /* 0x0000002350507221 */ /* 0x000fe20000000000 */
[----:B--2---:R-:W-:Y:S01]  /*70b0*/  @!P1 FMUL R33, R33, R33 ;  /* 0x0000002121219220 */ /* 0x004fe20000400000 */
[----:B------:R-:W-:Y:S02]  /*70c0*/  FSETP.GEU.AND P1, PT, R20, -126, PT ;  /* 0xc2fc00001400780b */ /* 0x000fe40003f2e000 */
[----:B------:R-:W-:Y:S02]  /*70d0*/  FADD R37, R37, R80 ;  /* 0x0000005025257221 */ /* 0x000fe40000000000 */
[----:B------:R-:W-:-:S04]  /*70e0*/  F2FP.BF16.F32.PACK_AB R26, R32, R33 ;  /* 0x00000021201a723e */ /* 0x000fc800000010ff */
[----:B------:R-:W-:Y:S01]  /*70f0*/  @!P3 FMUL R5, R5, 0.5 ;  /* 0x3f0000000505b820 */ /* 0x000fe20000400000 */
[----:B------:R-:W-:Y:S01]  /*7100*/  FADD R33, R114, R33 ;  /* 0x0000002172217221 */ /* 0x000fe20000000000 */
[----:B------:R-:W-:Y:S01]  /*7110*/  FADD R32, R113, R32 ;  /* 0x0000002071207221 */ /* 0x000fe20000000000 */
[----:B------:R-:W-:-:S03]  /*7120*/  WARPGROUP.ARRIVE ;  /* 0x00000000000079c5 */ /* 0x000fc60000000000 */
[----:B------:R-:W1:Y:S01]  /*7130*/  MUFU.EX2 R5, R5 ;  /* 0x0000000500057308 */ /* 0x000e620000000800 */
[----:B------:R-:W-:Y:S02]  /*7140*/  @!P1 FMUL R20, R20, 0.5 ;  /* 0x3f00000014149820 */ /* 0x000fe40000400000 */
[----:B------:R-:W-:Y:S01]  /*7150*/  HGMMA.64x192x16.F32.BF16 R152, R24, gdesc[UR4].tnspB, R152, gsb0 ;  /* 0x42e0000418987df0 */ /* 0x000fe20008001898 */
[----:B------:R-:W-:Y:S01]  /*7160*/  UIADD3 UR6, UR23, 0x1e00, URZ ;  /* 0x00001e0017067890 */ /* 0x000fe2000fffe03f */
[----:B------:R-:W-:-:S03]  /*7170*/  UMOV UR7, 0x40000040 ;  /* 0x4000004000077882 */ /* 0x000fc60000000000 */
[----:B------:R-:W2:Y:S01]  /*7180*/  MUFU.EX2 R20, R20 ;  /* 0x0000001400147308 */ /* 0x000ea20000000800 */
[----:B-1----:R-:W-:Y:S01]  /*7190*/  @!P3 FMUL R5, R5, R5 ;  /* 0x000000050505b220 */ /* 0x002fe20000400000 */
[----:B------:R-:W-:Y:S01]  /*71a0*/  FSETP.GEU.AND P3, PT, R127, -126, PT ;  /* 0xc2fc00007f00780b */ /* 0x000fe20003f6e000 */
[----:B--2---:R-:W-:Y:S01]  /*71b0*/  @!P1 FMUL R20, R20, R20 ;  /* 0x0000001414149220 */ /* 0x004fe20000400000 */
[----:B------:R-:W-:-:S03]  /*71c0*/  FSETP.GEU.AND P1, PT, R17, -126, PT ;  /* 0xc2fc00001100780b */ /* 0x000fc60003f2e000 */
[----:B------:R-:W-:-:S08]  /*71d0*/  FADD R105, R105, R20 ;  /* 0x0000001469697221 */ /* 0x000fd00000000000 */
[----:B------:R-:W-:Y:S01]  /*71e0*/  @!P3 FMUL R127, R127, 0.5 ;  /* 0x3f0000007f7fb820 */ /* 0x000fe20000400000 */
[----:B------:R-:W-:Y:S01]  /*71f0*/  FADD R70, R70, R105 ;  /* 0x0000006946467221 */ /* 0x000fe20000000000 */
[----:B------:R-:W-:Y:S01]  /*7200*/  @!P1 FMUL R17, R17, 0.5 ;  /* 0x3f00000011119820 */ /* 0x000fe20000400000 */
[----:B------:R-:W-:Y:S02]  /*7210*/  WARPGROUP.DEPBAR.LE gsb0, 0x0 ;  /* 0x00008000000079c5 */ /* 0x000fe40000010000 */
[----:B------:R-:W1:Y:S08]  /*7220*/  MUFU.EX2 R25, R21 ;  /* 0x0000001500197308 */ /* 0x000e700000000800 */
[----:B------:R-:W2:Y:S08]  /*7230*/  MUFU.EX2 R27, R22 ;  /* 0x00000016001b7308 */ /* 0x000eb00000000800 */
[----:B------:R-:W3:Y:S01]  /*7240*/  MUFU.EX2 R24, R18 ;  /* 0x0000001200187308 */ /* 0x000ee20000000800 */
[----:B-1----:R-:W-:Y:S01]  /*7250*/  @!P6 FMUL R25, R25, R25 ;  /* 0x000000191919e220 */ /* 0x002fe20000400000 */
[----:B------:R-:W-:-:S03]  /*7260*/  FSETP.GEU.AND P6, PT, R16, -126, PT ;  /* 0xc2fc00001000780b */ /* 0x000fc60003fce000 */
[----:B------:R-:W-:Y:S01]  /*7270*/  FADD R106, R106, R25 ;  /* 0x000000196a6a7221 */ /* 0x000fe20000000000 */
[----:B------:R-:W-:Y:S02]  /*7280*/  F2FP.BF16.F32.PACK_AB R25, R25, R20 ;  /* 0x000000141919723e */ /* 0x000fe400000010ff */
[----:B------:R1:W4:Y:S01]  /*7290*/  MUFU.EX2 R21, R17 ;  /* 0x0000001100157308 */ /* 0x0003220000000800 */
[----:B--2---:R-:W-:Y:S01]  /*72a0*/  @!P5 FMUL R27, R27, R27 ;  /* 0x0000001b1b1bd220 */ /* 0x004fe20000400000 */
[----:B------:R-:W-:Y:S01]  /*72b0*/  FSETP.GEU.AND P5, PT, R14, -126, PT ;  /* 0xc2fc00000e00780b */ /* 0x000fe20003fae000 */
[----:B------:R-:W-:Y:S02]  /*72c0*/  FADD R65, R65, R106 ;  /* 0x0000006a41417221 */ /* 0x000fe40000000000 */
[----:B------:R-:W-:Y:S01]  /*72d0*/  FADD R88, R88, R27 ;  /* 0x0000001b58587221 */ /* 0x000fe20000000000 */
[----:B------:R-:W-:Y:S01]  /*72e0*/  F2FP.BF16.F32.PACK_AB R27, R23, R27 ;  /* 0x0000001b171b723e */ /* 0x000fe200000010ff */
[----:B------:R-:W-:Y:S01]  /*72f0*/  @!P6 FMUL R16, R16, 0.5 ;  /* 0x3f0000001010e820 */ /* 0x000fe20000400000 */
[----:B---3--:R-:W-:Y:S01]  /*7300*/  @!P2 FMUL R24, R24, R24 ;  /* 0x000000181818a220 */ /* 0x008fe20000400000 */
[----:B------:R-:W-:Y:S01]  /*7310*/  FSETP.GEU.AND P2, PT, R9, -126, PT ;  /* 0xc2fc00000900780b */ /* 0x000fe20003f4e000 */
[----:B-1----:R-:W-:Y:S01]  /*7320*/  FADD R17, R84, R23 ;  /* 0x0000001754117221 */ /* 0x002fe20000000000 */
[----:B------:R-:W-:-:S02]  /*7330*/  FADD R53, R53, R88 ;  /* 0x0000005835357221 */ /* 0x000fc40000000000 */
[----:B------:R-:W1:Y:S01]  /*7340*/  MUFU.EX2 R16, R16 ;  /* 0x0000001000107308 */ /* 0x000e620000000800 */
[----:B------:R-:W-:Y:S01]  /*7350*/  FADD R19, R78, R24 ;  /* 0x000000184e137221 */ /* 0x000fe20000000000 */
[----:B------:R-:W-:Y:S01]  /*7360*/  F2FP.BF16.F32.PACK_AB R24, R24, R35 ;  /* 0x000000231818723e */ /* 0x000fe200000010ff */
[----:B------:R-:W-:Y:S01]  /*7370*/  @!P5 FMUL R14, R14, 0.5 ;  /* 0x3f0000000e0ed820 */ /* 0x000fe20000400000 */
[----:B----4-:R-:W-:Y:S01]  /*7380*/  @!P1 FMUL R21, R21, R21 ;  /* 0x0000001515159220 */ /* 0x010fe20000400000 */
[----:B------:R-:W-:Y:S01]  /*7390*/  FSETP.GEU.AND P1, PT, R12, -126, PT ;  /* 0xc2fc00000c00780b */ /* 0x000fe20003f2e000 */
[----:B------:R-:W-:Y:S01]  /*73a0*/  FADD R19, R28, R19 ;  /* 0x000000131c137221 */ /* 0x000fe20000000000 */
[----:B------:R-:W-:Y:S01]  /*73b0*/  FADD R17, R54, R17 ;  /* 0x0000001136117221 */ /* 0x000fe20000000000 */
[----:B------:R-:W2:Y:S01]  /*73c0*/  MUFU.EX2 R20, R14 ;  /* 0x0000000e00147308 */ /* 0x000ea20000000800 */
[----:B------:R-:W-:Y:S01]  /*73d0*/  @!P2 FMUL R9, R9, 0.5 ;  /* 0x3f0000000909a820 */ /* 0x000fe20000400000 */
[----:B-1----:R-:W-:Y:S01]  /*73e0*/  @!P6 FMUL R16, R16, R16 ;  /* 0x000000101010e220 */ /* 0x002fe20000400000 */
[----:B------:R-:W-:-:S07]  /*73f0*/  FSETP.GEU.AND P6, PT, R13, -126, PT ;  /* 0xc2fc00000d00780b */ /* 0x000fce0003fce000 */
[----:B------:R-:W-:Y:S01]  /*7400*/  @!P1 FMUL R12, R12, 0.5 ;  /* 0x3f0000000c0c9820 */ /* 0x000fe20000400000 */
[----:B------:R-:W-:-:S03]  /*7410*/  F2FP.BF16.F32.PACK_AB R26, R16, R21 ;  /* 0x00000015101a723e */ /* 0x000fc600000010ff */
[----:B------:R-:W1:Y:S01]  /*7420*/  MUFU.EX2 R18, R12 ;  /* 0x0000000c00127308 */ /* 0x000e620000000800 */
[----:B------:R-:W-:Y:S01]  /*7430*/  FADD R16, R55, R16 ;  /* 0x0000001037107221 */ /* 0x000fe20000000000 */
[----:B--2---:R-:W-:Y:S01]  /*7440*/  @!P5 FMUL R20, R20, R20 ;  /* 0x000000141414d220 */ /* 0x004fe20000400000 */
[----:B------:R-:W-:Y:S01]  /*7450*/  WARPGROUP.ARRIVE ;  /* 0x00000000000079c5 */ /* 0x000fe20000000000 */
[----:B------:R-:W-:Y:S01]  /*7460*/  FSETP.GEU.AND P5, PT, R121, -126, PT ;  /* 0xc2fc00007900780b */ /* 0x000fe20003fae000 */
[----:B------:R-:W-:Y:S01]  /*7470*/  FADD R16, R93, R16 ;  /* 0x000000105d107221 */ /* 0x000fe20000000000 */
[----:B------:R-:W-:-:S03]  /*7480*/  @!P6 FMUL R13, R13, 0.5 ;  /* 0x3f0000000d0de820 */ /* 0x000fc60000400000 */
[----:B------:R-:W-:Y:S01]  /*7490*/  HGMMA.64x192x16.F32.BF16 R152, R24, gdesc[UR4].tnspB, R152, gsb0 ;  /* 0x42e0000418987df0 */ /* 0x000fe20008001898 */
[----:B------:R-:W2:Y:S01]  /*74a0*/  MUFU.EX2 R12, R9 ;  /* 0x00000009000c7308 */ /* 0x000ea20000000800 */
[----:B------:R-:W-:Y:S01]  /*74b0*/  UIADD3 UR6, UR23, 0x1e80, URZ ;  /* 0x00001e8017067890 */ /* 0x000fe2000fffe03f */
[----:B------:R-:W-:Y:S01]  /*74c0*/  UMOV UR7, 0x40000040 ;  /* 0x4000004000077882 */ /* 0x000fe20000000000 */
[----:B-1----:R-:W-:Y:S01]  /*74d0*/  @!P1 FMUL R18, R18, R18 ;  /* 0x0000001212129220 */ /* 0x002fe20000400000 */
[----:B------:R-:W-:-:S03]  /*74e0*/  FSETP.GEU.AND P1, PT, R10, -126, PT ;  /* 0xc2fc00000a00780b */ /* 0x000fc60003f2e000 */
[----:B------:R-:W-:Y:S01]  /*74f0*/  @!P5 FMUL R121, R121, 0.5 ;  /* 0x3f0000007979d820 */ /* 0x000fe20000400000 */
[----:B------:R-:W-:-:S04]  /*7500*/  FADD R107, R107, R18 ;  /* 0x000000126b6b7221 */ /* 0x000fc80000000000 */
[----:B------:R-:W-:Y:S01]  /*7510*/  FADD R64, R64, R107 ;  /* 0x0000006b40407221 */ /* 0x000fe20000000000 */
[----:B--2---:R-:W-:Y:S01]  /*7520*/  @!P2 FMUL R12, R12, R12 ;  /* 0x0000000c0c0ca220 */ /* 0x004fe20000400000 */
[----:B------:R-:W-:-:S03]  /*7530*/  FSETP.GEU.AND P2, PT, R126, -126, PT ;  /* 0xc2fc00007e00780b */ /* 0x000fc60003f4e000 */
[----:B------:R-:W-:-:S10]  /*7540*/  @!P1 FMUL R10, R10, 0.5 ;  /* 0x3f0000000a0a9820 */ /* 0x000fd40000400000 */
[----:B------:R-:W-:-:S06]  /*7550*/  @!P2 FMUL R126, R126, 0.5 ;  /* 0x3f0000007e7ea820 */ /* 0x000fcc0000400000 */
[----:B------:R-:W1:Y:S02]  /*7560*/  MUFU.EX2 R126, R126 ;  /* 0x0000007e007e7308 */ /* 0x000e640000000800 */
[----:B-1----:R-:W-:Y:S01]  /*7570*/  @!P2 FMUL R126, R126, R126 ;  /* 0x0000007e7e7ea220 */ /* 0x002fe20000400000 */
[----:B------:R-:W-:-:S03]  /*7580*/  FSETP.GEU.AND P2, PT, R135, -126, PT ;  /* 0xc2fc00008700780b */ /* 0x000fc60003f4e000 */
[----:B------:R-:W-:-:S04]  /*7590*/  FADD R77, R77, R126 ;  /* 0x0000007e4d4d7221 */ /* 0x000fc80000000000 */
[----:B------:R-:W-:-:S04]  /*75a0*/  FADD R44, R44, R77 ;  /* 0x0000004d2c2c7221 */ /* 0x000fc80000000000 */
[----:B------:R-:W-:Y:S02]  /*75b0*/  FADD R19, R19, R44 ;  /* 0x0000002c13137221 */ /* 0x000fe40000000000 */
[----:B------:R-:W-:-:S04]  /*75c0*/  @!P2 FMUL R135, R135, 0.5 ;  /* 0x3f0000008787a820 */ /* 0x000fc80000400000 */
[----:B------:R-:W1:Y:S02]  /*75d0*/  MUFU.EX2 R30, R135 ;  /* 0x00000087001e7308 */ /* 0x000e640000000800 */
[----:B-1----:R-:W-:Y:S01]  /*75e0*/  @!P2 FMUL R30, R30, R30 ;  /* 0x0000001e1e1ea220 */ /* 0x002fe20000400000 */
[----:B------:R-:W-:-:S05]  /*75f0*/  WARPGROUP.DEPBAR.LE gsb0, 0x0 ;  /* 0x00008000000079c5 */ /* 0x000fca0000010000 */
[----:B------:R-:W1:Y:S01]  /*7600*/  MUFU.EX2 R25, R13 ;  /* 0x0000000d00197308 */ /* 0x000e620000000800 */
[----:B------:R-:W-:Y:S01]  /*7610*/  F2FP.BF16.F32.PACK_AB R24, R12, R5 ;  /* 0x000000050c18723e */ /* 0x000fe200000010ff */
[----:B------:R-:W-:Y:S01]  /*7620*/  FADD R5, R56, R5 ;  /* 0x0000000538057221 */ /* 0x000fe20000000000 */
[----:B------:R-:W-:-:S03]  /*7630*/  FADD R12, R39, R12 ;  /* 0x0000000c270c7221 */ /* 0x000fc60000000000 */
[----:B------:R-:W-:Y:S01]  /*7640*/  FADD R5, R60, R5 ;  /* 0x000000053c057221 */ /* 0x000fe20000000000 */
[----:B------:R-:W-:Y:S01]  /*7650*/  FADD R12, R59, R12 ;  /* 0x0000000c3b0c7221 */ /* 0x000fe20000000000 */
[----:B------:R2:W3:Y:S08]  /*7660*/  MUFU.EX2 R27, R15 ;  /* 0x0000000f001b7308 */ /* 0x0004f00000000800 */
[----:B------:R4:W5:Y:S01]  /*7670*/  MUFU.EX2 R13, R10 ;  /* 0x0000000a000d7308 */ /* 0x0009620000000800 */
[----:B-1----:R-:W-:Y:S01]  /*7680*/  @!P6 FMUL R25, R25, R25 ;  /* 0x000000191919e220 */ /* 0x002fe20000400000 */
[----:B------:R-:W-:Y:S01]  /*7690*/  FSETP.GEU.AND P6, PT, R11, -126, PT ;  /* 0xc2fc00000b00780b */ /* 0x000fe20003fce000 */
[----:B--2---:R-:W-:-:S02]  /*76a0*/  FADD R15, R66, R21 ;  /* 0x00000015420f7221 */ /* 0x004fc40000000000 */
[----:B------:R-:W-:Y:S01]  /*76b0*/  FADD R108, R108, R25 ;  /* 0x000000196c6c7221 */ /* 0x000fe20000000000 */
[----:B------:R-:W-:Y:S01]  /*76c0*/  F2FP.BF16.F32.PACK_AB R25, R25, R18 ;  /* 0x000000121919723e */ /* 0x000fe200000010ff */
[----:B------:R-:W-:Y:S01]  /*76d0*/  FADD R15, R94, R15 ;  /* 0x0000000f5e0f7221 */ /* 0x000fe20000000000 */
[----:B---3--:R-:W-:Y:S01]  /*76e0*/  @!P4 FMUL R27, R27, R27 ;  /* 0x0000001b1b1bc220 */ /* 0x008fe20000400000 */
[----:B----4-:R-:W-:Y:S01]  /*76f0*/  FADD R10, R87, R20 ;  /* 0x00000014570a7221 */ /* 0x010fe20000000000 */
[----:B------:R-:W-:Y:S01]  /*7700*/  FSETP.GEU.AND P4, PT, R120, -126, PT ;  /* 0xc2fc00007800780b */ /* 0x000fe20003f8e000 */
[----:B------:R-:W-:Y:S01]  /*7710*/  FADD R63, R63, R108 ;  /* 0x0000006c3f3f7221 */ /* 0x000fe20000000000 */
[----:B------:R-:W-:Y:S01]  /*7720*/  FADD R85, R85, R27 ;  /* 0x0000001b55557221 */ /* 0x000fe20000000000 */
[----:B------:R-:W-:Y:S02]  /*7730*/  F2FP.BF16.F32.PACK_AB R27, R27, R20 ;  /* 0x000000141b1b723e */ /* 0x000fe400000010ff */
[----:B------:R-:W-:Y:S01]  /*7740*/  @!P6 FMUL R11, R11, 0.5 ;  /* 0x3f0000000b0be820 */ /* 0x000fe20000400000 */
[----:B------:R-:W-:Y:S01]  /*7750*/  FADD R10, R51, R10 ;  /* 0x0000000a330a7221 */ /* 0x000fe20000000000 */
[----:B-----5:R-:W-:Y:S01]  /*7760*/  @!P1 FMUL R13, R13, R13 ;  /* 0x0000000d0d0d9220 */ /* 0x020fe20000400000 */
[----:B------:R-:W-:Y:S01]  /*7770*/  FSETP.GEU.AND P1, PT, R123, -126, PT ;  /* 0xc2fc00007b00780b */ /* 0x000fe20003f2e000 */
[----:B------:R-:W1:Y:S01]  /*7780*/  MUFU.EX2 R14, R11 ;  /* 0x0000000b000e7308 */ /* 0x000e620000000800 */
[----:B------:R-:W-:-:S03]  /*7790*/  FADD R52, R52, R85 ;  /* 0x0000005534347221 */ /* 0x000fc60000000000 */
[----:B------:R-:W-:-:S06]  /*77a0*/  @!P4 FMUL R120, R120, 0.5 ;  /* 0x3f0000007878c820 */ /* 0x000fcc0000400000 */
[----:B------:R-:W2:Y:S02]  /*77b0*/  MUFU.EX2 R120, R120 ;  /* 0x0000007800787308 */ /* 0x000ea40000000800 */
[----:B------:R-:W-:Y:S01]  /*77c0*/  @!P1 FMUL R123, R123, 0.5 ;  /* 0x3f0000007b7b9820 */ /* 0x000fe20000400000 */
[----:B-1----:R-:W-:Y:S01]  /*77d0*/  @!P6 FMUL R14, R14, R14 ;  /* 0x0000000e0e0ee220 */ /* 0x002fe20000400000 */
[----:B------:R-:W-:-:S04]  /*77e0*/  FSETP.GEU.AND P6, PT, R122, -126, PT ;  /* 0xc2fc00007a00780b */ /* 0x000fc80003fce000 */
[----:B------:R-:W1:Y:S01]  /*77f0*/  MUFU.EX2 R20, R123 ;  /* 0x0000007b00147308 */ /* 0x000e620000000800 */
[----:B------:R-:W-:Y:S01]  /*7800*/  F2FP.BF16.F32.PACK_AB R26, R14, R13 ;  /* 0x0000000d0e1a723e */ /* 0x000fe200000010ff */
[----:B------:R-:W-:Y:S01]  /*7810*/  FADD R13, R40, R13 ;  /* 0x0000000d280d7221 */ /* 0x000fe20000000000 */
[----:B------:R-:W-:Y:S02]  /*7820*/  FADD R14, R41, R14 ;  /* 0x0000000e290e7221 */ /* 0x000fe40000000000 */
[----:B------:R-:W-:Y:S01]  /*7830*/  WARPGROUP.ARRIVE ;  /* 0x00000000000079c5 */ /* 0x000fe20000000000 */
[----:B------:R-:W-:Y:S01]  /*7840*/  FADD R13, R58, R13 ;  /* 0x0000000d3a0d7221 */ /* 0x000fe20000000000 */
[----:B--2---:R-:W-:Y:S01]  /*7850*/  @!P4 FMUL R120, R120, R120 ;  /* 0x000000787878c220 */ /* 0x004fe20000400000 */
[----:B------:R-:W-:Y:S01]  /*7860*/  FSETP.GEU.AND P4, PT, R129, -126, PT ;  /* 0xc2fc00008100780b */ /* 0x000fe20003f8e000 */
[----:B------:R-:W-:Y:S01]  /*7870*/  FADD R14, R57, R14 ;  /* 0x0000000e390e7221 */ /* 0x000fe20000000000 */
[----:B------:R-:W-:Y:S01]  /*7880*/  @!P6 FMUL R122, R122, 0.5 ;  /* 0x3f0000007a7ae820 */ /* 0x000fe20000400000 */
[----:B------:R-:W-:Y:S01]  /*7890*/  HGMMA.64x192x16.F32.BF16 R152, R24, gdesc[UR4].tnspB, R152, gsb0 ;  /* 0x42e0000418987df0 */ /* 0x000fe20008001898 */
[----:B------:R-:W-:Y:S01]  /*78a0*/  UIADD3 UR6, UR23, 0x1f00, URZ ;  /* 0x00001f0017067890 */ /* 0x000fe2000fffe03f */
[----:B------:R-:W-:Y:S01]  /*78b0*/  UMOV UR7, 0x40000040 ;  /* 0x4000004000077882 */ /* 0x000fe20000000000 */
[----:B-1----:R-:W-:Y:S01]  /*78c0*/  @!P1 FMUL R20, R20, R20 ;  /* 0x0000001414149220 */ /* 0x002fe20000400000 */
[----:B------:R-:W-:-:S03]  /*78d0*/  FSETP.GEU.AND P1, PT, R125, -126, PT ;  /* 0xc2fc00007d00780b */ /* 0x000fc60003f2e000 */
[----:B------:R-:W-:-:S03]  /*78e0*/  FADD R18, R109, R20 ;  /* 0x000000146d127221 */ /* 0x000fc60000000000 */
[----:B------:R-:W-:Y:S01]  /*78f0*/  @!P4 FMUL R129, R129, 0.5 ;  /* 0x3f0000008181c820 */ /* 0x000fe20000400000 */
[----:B------:R-:W-:-:S04]  /*7900*/  FADD R103, R103, R18 ;  /* 0x0000001267677221 */ /* 0x000fc80000000000 */
[----:B------:R-:W-:Y:S02]  /*7910*/  FADD R70, R70, R103 ;  /* 0x0000006746467221 */ /* 0x000fe40000000000 */
[----:B------:R-:W-:-:S06]  /*7920*/  @!P1 FMUL R125, R125, 0.5 ;  /* 0x3f0000007d7d9820 */ /* 0x000fcc0000400000 */
[----:B------:R-:W1:Y:S02]  /*7930*/  MUFU.EX2 R125, R125 ;  /* 0x0000007d007d7308 */ /* 0x000e640000000800 */
[----:B-1----:R-:W-:Y:S01]  /*7940*/  @!P1 FMUL R125, R125, R125 ;  /* 0x0000007d7d7d9220 */ /* 0x002fe20000400000 */
[----:B------:R-:W-:-:S03]  /*7950*/  FSETP.GEU.AND P1, PT, R132, -126, PT ;  /* 0xc2fc00008400780b */ /* 0x000fc60003f2e000 */
[----:B------:R-:W-:-:S04]  /*7960*/  FADD R11, R76, R125 ;  /* 0x0000007d4c0b7221 */ /* 0x000fc80000000000 */
        /* <DEDUP_REMOVED lines=9> */
[----:B------:R-:W-:Y:S02]  /*7a00*/  @!P1 FMUL R134, R134, 0.5 ;  /* 0x3f00000086869820 */ /* 0x000fe40000400000 */
[----:B------:R-:W-:Y:S02]  /*7a10*/  FADD R70, R70, R111 ;  /* 0x0000006f46467221 */ /* 0x000fe40000000000 */
[----:B------:R-:W1:Y:S02]  /*7a20*/  MUFU.EX2 R23, R134 ;  /* 0x0000008600177308 */ /* 0x000e640000000800 */
[----:B-1----:R-:W-:Y:S01]  /*7a30*/  @!P1 FMUL R23, R23, R23 ;  /* 0x0000001717179220 */ /* 0x002fe20000400000 */
[----:B------:R-:W-:-:S03]  /*7a40*/  ISETP.GE.AND P1, PT, R249, 0x201, PT ;  /* 0x00000201f900780c */ /* 0x000fc60003f26270 */
[----:B------:R-:W-:-:S04]  /*7a50*/  FADD R74, R74, R23 ;  /* 0x000000174a4a7221 */ /* 0x000fc80000000000 */
[----:B------:R-:W-:-:S04]  /*7a60*/  FADD R74, R33, R74 ;  /* 0x0000004a214a7221 */ /* 0x000fc80000000000 */
[----:B------:R-:W-:-:S04]  /*7a70*/  FADD R74, R13, R74 ;  /* 0x0000004a0d4a7221 */ /* 0x000fc80000000000 */
[----:B------:R-:W-:Y:S01]  /*7a80*/  FADD R74, R15, R74 ;  /* 0x0000004a0f4a7221 */ /* 0x000fe20000000000 */
[----:B------:R-:W-:Y:S02]  /*7a90*/  WARPGROUP.DEPBAR.LE gsb0, 0x0 ;  /* 0x00008000000079c5 */ /* 0x000fe40000010000 */
[----:B------:R-:W1:Y:S08]  /*7aa0*/  MUFU.EX2 R25, R122 ;  /* 0x0000007a00197308 */ /* 0x000e700000000800 */
[----:B------:R-:W2:Y:S08]  /*7ab0*/  MUFU.EX2 R27, R121 ;  /* 0x00000079001b7308 */ /* 0x000eb00000000800 */
[----:B------:R-:W3:Y:S01]  /*7ac0*/  MUFU.EX2 R24, R127 ;  /* 0x0000007f00187308 */ /* 0x000ee20000000800 */
[----:B-1----:R-:W-:Y:S01]  /*7ad0*/  @!P6 FMUL R25, R25, R25 ;  /* 0x000000191919e220 */ /* 0x002fe20000400000 */
[----:B------:R-:W-:-:S03]  /*7ae0*/  FSETP.GEU.AND P6, PT, R124, -126, PT ;  /* 0xc2fc00007c00780b */ /* 0x000fc60003fce000 */
[----:B------:R-:W-:Y:S01]  /*7af0*/  FADD R110, R110, R25 ;  /* 0x000000196e6e7221 */ /* 0x000fe20000000000 */
[----:B------:R-:W-:Y:S01]  /*7b00*/  F2FP.BF16.F32.PACK_AB R25, R25, R20 ;  /* 0x000000141919723e */ /* 0x000fe200000010ff */
[----:B------:R-:W-:Y:S01]  /*7b10*/  FADD R20, R83, R120 ;  /* 0x0000007853147221 */ /* 0x000fe20000000000 */
[----:B--2---:R-:W-:Y:S01]  /*7b20*/  @!P5 FMUL R27, R27, R27 ;  /* 0x0000001b1b1bd220 */ /* 0x004fe20000400000 */
[----:B------:R-:W-:Y:S01]  /*7b30*/  FSETP.GEU.AND P5, PT, R130, -126, PT ;  /* 0xc2fc00008200780b */ /* 0x000fe20003fae000 */
[----:B------:R-:W-:Y:S01]  /*7b40*/  FADD R110, R101, R110 ;  /* 0x0000006e656e7221 */ /* 0x000fe20000000000 */
[----:B------:R-:W-:Y:S01]  /*7b50*/  FADD R20, R81, R20 ;  /* 0x0000001451147221 */ /* 0x000fe20000000000 */
[----:B------:R-:W-:Y:S01]  /*7b60*/  FADD R9, R86, R27 ;  /* 0x0000001b56097221 */ /* 0x000fe20000000000 */
[----:B------:R-:W-:Y:S02]  /*7b70*/  F2FP.BF16.F32.PACK_AB R27, R120, R27 ;  /* 0x0000001b781b723e */ /* 0x000fe400000010ff */
[----:B------:R-:W-:Y:S01]  /*7b80*/  @!P6 FMUL R124, R124, 0.5 ;  /* 0x3f0000007c7ce820 */ /* 0x000fe20000400000 */
[----:B------:R-:W-:Y:S01]  /*7b90*/  FADD R65, R65, R110 ;  /* 0x0000006e41417221 */ /* 0x000fe20000000000 */
[----:B---3--:R-:W-:Y:S01]  /*7ba0*/  @!P3 FMUL R24, R24, R24 ;  /* 0x000000181818b220 */ /* 0x008fe20000400000 */
[----:B------:R-:W-:Y:S01]  /*7bb0*/  FSETP.GEU.AND P3, PT, R136, -126, PT ;  /* 0xc2fc00008800780b */ /* 0x000fe20003f6e000 */
[----:B------:R-:W-:Y:S01]  /*7bc0*/  FADD R90, R90, R9 ;  /* 0x000000095a5a7221 */ /* 0x000fe20000000000 */
[----:B------:R-:W-:Y:S01]  /*7bd0*/  FADD R17, R17, R20 ;  /* 0x0000001411117221 */ /* 0x000fe20000000000 */
[----:B------:R-:W1:Y:S01]  /*7be0*/  MUFU.EX2 R124, R124 ;  /* 0x0000007c007c7308 */ /* 0x000e620000000800 */
[----:B------:R-:W-:Y:S01]  /*7bf0*/  FADD R22, R79, R24 ;  /* 0x000000184f167221 */ /* 0x000fe20000000000 */
[----:B------:R-:W-:Y:S01]  /*7c00*/  F2FP.BF16.F32.PACK_AB R24, R126, R24 ;  /* 0x000000187e18723e */ /* 0x000fe200000010ff */
[----:B------:R-:W-:Y:S01]  /*7c10*/  @!P5 FMUL R130, R130, 0.5 ;  /* 0x3f0000008282d820 */ /* 0x000fe20000400000 */
[----:B------:R-:W-:Y:S01]  /*7c20*/  FADD R53, R53, R90 ;  /* 0x0000005a35357221 */ /* 0x000fe20000000000 */
[----:B------:R-:W-:Y:S01]  /*7c30*/  FADD R22, R45, R22 ;  /* 0x000000162d167221 */ /* 0x000fe20000000000 */
[----:B------:R-:W-:-:S03]  /*7c40*/  PRMT R9, RZ, 0x654, R140 ;  /* 0x00000654ff097816 */ /* 0x000fc6000000008c */
[----:B------:R-:W2:Y:S01]  /*7c50*/  MUFU.EX2 R130, R130 ;  /* 0x0000008200827308 */ /* 0x000ea20000000800 */
[----:B------:R-:W-:Y:S01]  /*7c60*/  @!P3 FMUL R136, R136, 0.5 ;  /* 0x3f0000008888b820 */ /* 0x000fe20000400000 */
[----:B------:R-:W-:Y:S01]  /*7c70*/  FADD R22, R37, R22 ;  /* 0x0000001625167221 */ /* 0x000fe20000000000 */
[----:B-1----:R-:W-:Y:S01]  /*7c80*/  @!P6 FMUL R124, R124, R124 ;  /* 0x0000007c7c7ce220 */ /* 0x002fe20000400000 */
[----:B------:R-:W-:-:S04]  /*7c90*/  FSETP.GEU.AND P6, PT, R131, -126, PT ;  /* 0xc2fc00008300780b */ /* 0x000fc80003fce000 */
[----:B------:R-:W1:Y:S01]  /*7ca0*/  MUFU.EX2 R21, R136 ;  /* 0x0000008800157308 */ /* 0x000e620000000800 */
[----:B------:R-:W-:Y:S01]  /*7cb0*/  FADD R71, R71, R124 ;  /* 0x0000007c47477221 */ /* 0x000fe20000000000 */
[----:B------:R-:W-:-:S03]  /*7cc0*/  F2FP.BF16.F32.PACK_AB R26, R124, R125 ;  /* 0x0000007d7c1a723e */ /* 0x000fc600000010ff */
[----:B------:R-:W-:Y:S01]  /*7cd0*/  FADD R71, R42, R71 ;  /* 0x000000472a477221 */ /* 0x000fe20000000000 */
[----:B------:R-:W-:Y:S01]  /*7ce0*/  WARPGROUP.ARRIVE ;  /* 0x00000000000079c5 */ /* 0x000fe20000000000 */
[----:B--2---:R-:W-:Y:S02]  /*7cf0*/  @!P5 FMUL R130, R130, R130 ;  /* 0x000000828282d220 */ /* 0x004fe40000400000 */
[----:B------:R-:W-:Y:S01]  /*7d00*/  FADD R16, R16, R71 ;  /* 0x0000004710107221 */ /* 0x000fe20000000000 */
[----:B------:R-:W-:Y:S02]  /*7d10*/  @!P6 FMUL R131, R131, 0.5 ;  /* 0x3f0000008383e820 */ /* 0x000fe40000400000 */
[----:B------:R-:W-:Y:S01]  /*7d20*/  HGMMA.64x192x16.F32.BF16 R152, R24, gdesc[UR4].tnspB, R152, gsb0 ;  /* 0x42e0000418987df0 */ /* 0x000fe20008001898 */
[----:B------:R-:W-:Y:S01]  /*7d30*/  UIADD3 UR6, UR23, 0x1f80, URZ ;  /* 0x00001f8017067890 */ /* 0x000fe2000fffe03f */
[----:B------:R-:W-:Y:S01]  /*7d40*/  FADD R36, R91, R130 ;  /* 0x000000825b247221 */ /* 0x000fe20000000000 */
[----:B------:R-:W-:Y:S01]  /*7d50*/  UMOV UR7, 0x40000040 ;  /* 0x4000004000077882 */ /* 0x000fe20000000000 */
[----:B-1----:R-:W-:-:S02]  /*7d60*/  @!P3 FMUL R21, R21, R21 ;  /* 0x000000151515b220 */ /* 0x002fc40000400000 */
[----:B------:R-:W-:Y:S02]  /*7d70*/  FADD R89, R89, R36 ;  /* 0x0000002459597221 */ /* 0x000fe40000000000 */
[----:B------:R-:W-:Y:S02]  /*7d80*/  FADD R72, R72, R21 ;  /* 0x0000001548487221 */ /* 0x000fe40000000000 */
[----:B------:R-:W-:Y:S02]  /*7d90*/  FADD R10, R10, R89 ;  /* 0x000000590a0a7221 */ /* 0x000fe40000000000 */
[----:B------:R-:W-:Y:S02]  /*7da0*/  FADD R72, R31, R72 ;  /* 0x000000481f487221 */ /* 0x000fe40000000000 */
[----:B------:R-:W-:Y:S02]  /*7db0*/  FADD R53, R53, R10 ;  /* 0x0000000a35357221 */ /* 0x000fe40000000000 */
[----:B------:R-:W-:-:S02]  /*7dc0*/  FADD R5, R5, R72 ;  /* 0x0000004805057221 */ /* 0x000fc40000000000 */
[----:B------:R-:W-:Y:S02]  /*7dd0*/  FADD R53, R70, R53 ;  /* 0x0000003546357221 */ /* 0x000fe40000000000 */
[----:B------:R-:W-:-:S04]  /*7de0*/  FADD R5, R22, R5 ;  /* 0x0000000516057221 */ /* 0x000fc80000000000 */
[----:B------:R-:W-:Y:S01]  /*7df0*/  FADD R5, R5, R74 ;  /* 0x0000004a05057221 */ /* 0x000fe20000000000 */
[----:B------:R-:W-:Y:S02]  /*7e00*/  WARPGROUP.DEPBAR.LE gsb0, 0x0 ;  /* 0x00008000000079c5 */ /* 0x000fe40000010000 */
[----:B------:R-:W1:Y:S01]  /*7e10*/  MUFU.EX2 R25, R131 ;  /* 0x0000008300197308 */ /* 0x000e620000000800 */
[----:B------:R-:W-:Y:S01]  /*7e20*/  F2FP.BF16.F32.PACK_AB R24, R30, R21 ;  /* 0x000000151e18723e */ /* 0x000fe200000010ff */
[----:B------:R-:W-:-:S04]  /*7e30*/  FADD R30, R73, R30 ;  /* 0x0000001e491e7221 */ /* 0x000fc80000000000 */
[----:B------:R-:W-:Y:S02]  /*7e40*/  FADD R29, R29, R30 ;  /* 0x0000001e1d1d7221 */ /* 0x000fe40000000000 */
[----:B------:R-:W2:Y:S02]  /*7e50*/  MUFU.EX2 R27, R129 ;  /* 0x00000081001b7308 */ /* 0x000ea40000000800 */
[----:B------:R-:W-:-:S04]  /*7e60*/  FADD R12, R12, R29 ;  /* 0x0000001d0c0c7221 */ /* 0x000fc80000000000 */
[----:B------:R-:W-:Y:S01]  /*7e70*/  FADD R12, R19, R12 ;  /* 0x0000000c130c7221 */ /* 0x000fe20000000000 */
[----:B-1----:R-:W-:Y:S01]  /*7e80*/  @!P6 FMUL R25, R25, R25 ;  /* 0x000000191919e220 */ /* 0x002fe20000400000 */
[----:B------:R-:W-:-:S03]  /*7e90*/  FSETP.GEU.AND P6, PT, R133, -126, PT ;  /* 0xc2fc00008500780b */ /* 0x000fc60003fce000 */
[----:B------:R-:W-:Y:S01]  /*7ea0*/  FADD R35, R112, R25 ;  /* 0x0000001970237221 */ /* 0x000fe20000000000 */
[----:B------:R-:W-:Y:S01]  /*7eb0*/  F2FP.BF16.F32.PACK_AB R25, R25, R132 ;  /* 0x000000841919723e */ /* 0x000fe200000010ff */
[----:B--2---:R-:W-:Y:S02]  /*7ec0*/  @!P4 FMUL R27, R27, R27 ;  /* 0x0000001b1b1bc220 */ /* 0x004fe40000400000 */
[----:B------:R-:W-:Y:S02]  /*7ed0*/  FADD R102, R102, R35 ;  /* 0x0000002366667221 */ /* 0x000fe40000000000 */
[----:B------:R-:W-:Y:S01]  /*7ee0*/  FADD R43, R92, R27 ;  /* 0x0000001b5c2b7221 */ /* 0x000fe20000000000 */
[----:B------:R-:W-:-:S03]  /*7ef0*/  F2FP.BF16.F32.PACK_AB R27, R27, R130 ;  /* 0x000000821b1b723e */ /* 0x000fc600000010ff */
[----:B------:R-:W-:Y:S01]  /*7f00*/  @!P6 FMUL R133, R133, 0.5 ;  /* 0x3f0000008585e820 */ /* 0x000fe20000400000 */
[----:B------:R-:W-:Y:S01]  /*7f10*/  FADD R102, R63, R102 ;  /* 0x000000663f667221 */ /* 0x000fe20000000000 */
[----:B------:R-:W-:Y:S02]  /*7f20*/  FADD R43, R82, R43 ;  /* 0x0000002b522b7221 */ /* 0x000fe40000000000 */
[----:B------:R-:W1:Y:S01]  /*7f30*/  MUFU.EX2 R34, R133 ;  /* 0x0000008500227308 */ /* 0x000e620000000800 */
[----:B------:R-:W-:Y:S01]  /*7f40*/  FADD R65, R65, R102 ;  /* 0x0000006641417221 */ /* 0x000fe20000000000 */
[----:B------:R-:W-:-:S04]  /*7f50*/  FADD R52, R52, R43 ;  /* 0x0000002b34347221 */ /* 0x000fc80000000000 */
[----:B------:R-:W-:-:S04]  /*7f60*/  FADD R52, R17, R52 ;  /* 0x0000003411347221 */ /* 0x000fc80000000000 */
[----:B------:R-:W-:-:S04]  /*7f70*/  FADD R52, R65, R52 ;  /* 0x0000003441347221 */ /* 0x000fc80000000000 */
[----:B------:R-:W-:Y:S01]  /*7f80*/  FADD R18, R53, R52 ;  /* 0x0000003435127221 */ /* 0x000fe20000000000 */
[----:B-1----:R-:W-:-:S04]  /*7f90*/  @!P6 FMUL R34, R34, R34 ;  /* 0x000000222222e220 */ /* 0x002fc80000400000 */
[----:B------:R-:W-:Y:S01]  /*7fa0*/  FADD R75, R75, R34 ;  /* 0x000000224b4b7221 */ /* 0x000fe20000000000 */
[----:B------:R-:W-:-:S03]  /*7fb0*/  F2FP.BF16.F32.PACK_AB R26, R34, R23 ;  /* 0x00000017221a723e */ /* 0x000fc600000010ff */
[----:B------:R-:W-:Y:S01]  /*7fc0*/  FADD R75, R32, R75 ;  /* 0x0000004b204b7221 */ /* 0x000fe20000000000 */
[----:B------:R-:W-:-:S03]  /*7fd0*/  WARPGROUP.ARRIVE ;  /* 0x00000000000079c5 */ /* 0x000fc60000000000 */
[----:B------:R-:W-:-:S03]  /*7fe0*/  FADD R75, R14, R75 ;  /* 0x0000004b0e4b7221 */ /* 0x000fc60000000000 */
[----:B------:R-:W-:Y:S01]  /*7ff0*/  HGMMA.64x192x16.F32.BF16 R152, R24, gdesc[UR4].tnspB, R152, gsb0 ;  /* 0x42e0000418987df0 */ /* 0x000fe20008001898 */
[----:B------:R-:W-:-:S04]  /*8000*/  FADD R75, R16, R75 ;  /* 0x0000004b104b7221 */ /* 0x000fc80000000000 */
[----:B------:R-:W-:-:S04]  /*8010*/  FADD R12, R12, R75 ;  /* 0x0000004b0c0c7221 */ /* 0x000fc80000000000 */
[----:B------:R-:W-:-:S05]  /*8020*/  FADD R5, R5, R12 ;  /* 0x0000000c05057221 */ /* 0x000fca0000000000 */
[----:B------:R1:W-:Y:S02]  /*8030*/  STL [R1+0x14], R5 ;  /* 0x0000140501007387 */ /* 0x0003e40000100800 */
[----:B-1----:R-:W-:Y:S01]  /*8040*/  IMAD.MOV.U32 R5, RZ, RZ, 0x2 ;  /* 0x00000002ff057424 */ /* 0x002fe200078e00ff */
[----:B------:R-:W-:Y:S02]  /*8050*/  WARPGROUP.DEPBAR.LE gsb0, 0x0 ;  /* 0x00008000000079c5 */ /* 0x000fe40000010000 */
[----:B------:R1:W-:Y:S01]  /*8060*/  SYNCS.ARRIVE.TRANS64.RED.A1T0 RZ, [R9+URZ], RZ ;  /* 0x000000ff09ff79a7 */ /* 0x0003e2000810043f */
[----:B------:R-:W-:Y:S05]  /*8070*/  @!P1 BRA `(.L_x_24) ;  /* 0x0000006000989947 */ /* 0x000fea0003800000 */
[----:B------:R-:W-:Y:S01]  /*8080*/  MOV R10, R6 ;  /* 0x00000006000a7202 */ /* 0x000fe20000000f00 */
[----:B------:R2:W-:Y:S01]  /*8090*/  STL [R1+0x8], R248 ;  /* 0x000008f801007387 */ /* 0x0005e20000100800 */
[----:B------:R-:W-:Y:S01]  /*80a0*/  MOV R6, 0x1 ;  /* 0x0000000100067802 */ /* 0x000fe20000000f00 */
[----:B------:R-:W-:Y:S01]  /*80b0*/  IMAD.MOV.U32 R5, RZ, RZ, 0x2 ;  /* 0x00000002ff057424 */ /* 0x000fe200078e00ff */
[----:B------:R-:W-:Y:S01]  /*80c0*/  MOV R11, R7 ;  /* 0x00000007000b7202 */ /* 0x000fe20000000f00 */
[----:B------:R-:W-:Y:S01]  /*80d0*/  ULDC.64 UR38, c[0x0][0x198] ;  /* 0x0000660000267ab9 */ /* 0x000fe20000000a00 */
[----:B------:R-:W-:Y:S01]  /*80e0*/  MOV R8, RZ ;  /* 0x000000ff00087202 */ /* 0x000fe20000000f00 */
[----:B------:R2:W-:Y:S01]  /*80f0*/  STL [R1+0x10], R6 ;  /* 0x0000100601007387 */ /* 0x0005e20000100800 */
[----:B------:R-:W-:-:S05]  /*8100*/  ULDC UR22, c[0x0][0x604] ;  /* 0x0001810000167ab9 */ /* 0x000fca0000000800 */
.L_x_36:
[----:B-1----:R-:W3:Y:S01]  /*8110*/  LDL.LU R9, [R1+0x8] ;  /* 0x0000080001097983 */ /* 0x002ee20000300800 */
[----:B--2---:R-:W-:Y:S01]  /*8120*/  MOV R6, 0x400 ;  /* 0x0000040000067802 */ /* 0x004fe20000000f00 */
[----:B------:R-:W1:Y:S01]  /*8130*/  S2R R7, SR_CgaCtaId ;  /* 0x0000000000077919 */ /* 0x000e620000008800 */
[----:B------:R-:W-:Y:S05]  /*8140*/  YIELD ;  /* 0x0000000000007946 */ /* 0x000fea0003800000 */
[----:B-1----:R-:W-:Y:S02]  /*8150*/  LEA R6, R7, R6, 0x18 ;  /* 0x0000000607067211 */ /* 0x002fe400078ec0ff */
[----:B------:R-:W-:-:S03]  /*8160*/  SHF.L.U32 R7, R8, 0x1f, RZ ;  /* 0x0000001f08077819 */ /* 0x000fc600000006ff */
[----:B------:R-:W-:-:S04]  /*8170*/  IMAD R12, R5, 0x8, R6 ;  /* 0x00000008050c7824 */ /* 0x000fc800078e0206 */
[----:B------:R-:W1:Y:S01]  /*8180*/  SYNCS.PHASECHK.TRANS64.TRYWAIT P1, [R12+URZ+0x66000], R7 ;  /* 0x066000070c0075a7 */ /* 0x000e62000802017f */
[----:B---3--:R-:W-:Y:S02]  /*8190*/  MOV R6, R9 ;  /* 0x0000000900067202 */ /* 0x008fe40000000f00 */
[----:B------:R-:W-:Y:S02]  /*81a0*/  IADD3 R9, R9, -0x1, RZ ;  /* 0xffffffff09097810 */ /* 0x000fe40007ffe0ff */
[----:B------:R-:W-:-:S03]  /*81b0*/  ISETP.GT.AND P2, PT, R6, 0x2, PT ;  /* 0x000000020600780c */ /* 0x000fc60003f44270 */
[----:B------:R-:W-:Y:S01]  /*81c0*/  IMAD.MOV.U32 R6, RZ, RZ, R9 ;  /* 0x000000ffff067224 */ /* 0x000fe200078e0009 */
[----:B------:R2:W-:Y:S04]  /*81d0*/  STL [R1+0x8], R9 ;  /* 0x0000080901007387 */ /* 0x0005e80000100800 */
[----:B------:R2:W-:Y:S01]  /*81e0*/  STL [R1+0x8], R6 ;  /* 0x0000080601007387 */ /* 0x0005e20000100800 */
[----:B-1----:R-:W-:Y:S05]  /*81f0*/  @!P1 BRA `(.L_x_25) ;  /* 0x000000f400589947 */ /* 0x002fea0003800000 */
.L_x_87:
[----:B------:R-:W-:Y:S05]  /*8200*/  WARPSYNC.ALL ;  /* 0x0000000000007948 */ /* 0x000fea0003800000 */
[----:B------:R-:W3:Y:S04]  /*8210*/  LDL.64 R26, [R1+0x48] ;  /* 0x00004800011a7983 */ /* 0x000ee80000100a00 */
[----:B------:R-:W4:Y:S01]  /*8220*/  LDL.64 R24, [R1+0x40] ;  /* 0x0000400001187983 */ /* 0x000f220000100a00 */
[----:B------:R-:W-:-:S02]  /*8230*/  R2UR UR6, R5 ;  /* 0x00000000050672ca */ /* 0x000fc400000e0000 */
[----:B--2---:R-:W-:Y:S01]  /*8240*/  MOV R6, UR23 ;  /* 0x0000001700067c02 */ /* 0x004fe20008000f00 */
[----:B------:R-:W-:Y:S01]  /*8250*/  UMOV UR23, 0x40000040 ;  /* 0x4000004000177882 */ /* 0x000fe20000000000 */
[----:B-1----:R-:W-:Y:S01]  /*8260*/  MOV R7, UR22 ;  /* 0x0000001600077c02 */ /* 0x002fe20008000f00 */
[----:B------:R-:W2:Y:S01]  /*8270*/  LDL.64 R22, [R1+0x38] ;  /* 0x0000380001167983 */ /* 0x000ea20000100a00 */
[----:B------:R-:W-:Y:S02]  /*8280*/  MOV R9, UR15 ;  /* 0x0000000f00097c02 */ /* 0x000fe40008000f00 */
[----:B------:R-:W-:Y:S01]  /*8290*/  MOV R12, UR14 ;  /* 0x0000000e000c7c02 */ /* 0x000fe20008000f00 */
[----:B------:R-:W5:Y:S04]  /*82a0*/  LDL.64 R20, [R1+0x30] ;  /* 0x0000300001147983 */ /* 0x000f680000100a00 */
[----:B------:R-:W-:Y:S01]  /*82b0*/  UIMAD UR6, UR6, 0x1800, UR30 ;  /* 0x00001800060678a4 */ /* 0x000fe2000f8e021e */
[----:B------:R-:W5:Y:S04]  /*82c0*/  LDL.64 R16, [R1+0x28] ;  /* 0x0000280001107983 */ /* 0x000f680000100a00 */
[----:B------:R-:W5:Y:S02]  /*82d0*/  LDL.64 R14, [R1+0x20] ;  /* 0x00002000010e7983 */ /* 0x000f640000100a00 */
[----:B------:R-:W-:Y:S01]  /*82e0*/  UMOV UR22, UR6 ;  /* 0x0000000600167c82 */ /* 0x000fe20008000000 */
[----:B------:R-:W-:Y:S01]  /*82f0*/  UIADD3 UR7, UR6, 0x2, URZ ;  /* 0x0000000206077890 */ /* 0x000fe2000fffe03f */
[----:B------:R-:W5:Y:S01]  /*8300*/  LDL R13, [R1+0x18] ;  /* 0x00001800010d7983 */ /* 0x000f620000100800 */
[----:B------:R-:W-:-:S05]  /*8310*/  UMOV UR15, 0x40000040 ;  /* 0x40000040000f7882 */ /* 0x000fca0000000000 */
[----:B------:R-:W-:Y:S01]  /*8320*/  UMOV UR14, UR7 ;  /* 0x00000007000e7c82 */ /* 0x000fe20008000000 */
[----:B---3--:R-:W-:Y:S02]  /*8330*/  R2UR UR20, R26 ;  /* 0x000000001a1472ca */ /* 0x008fe400000e0000 */
[----:B------:R-:W-:Y:S02]  /*8340*/  R2UR UR21, R27 ;  /* 0x000000001b1572ca */ /* 0x000fe400000e0000 */
[----:B----4-:R-:W-:Y:S02]  /*8350*/  R2UR UR12, R24 ;  /* 0x00000000180c72ca */ /* 0x010fe400000e0000 */
[----:B------:R-:W-:Y:S02]  /*8360*/  R2UR UR13, R25 ;  /* 0x00000000190d72ca */ /* 0x000fe400000e0000 */
[----:B------:R-:W-:Y:S01]  /*8370*/  WARPGROUP.ARRIVE ;  /* 0x00000000000079c5 */ /* 0x000fe20000000000 */
[----:B--2---:R-:W-:-:S02]  /*8380*/  R2UR UR32, R22 ;  /* 0x00000000162072ca */ /* 0x004fc400000e0000 */
[----:B------:R-:W-:Y:S01]  /*8390*/  R2UR UR33, R23 ;  /* 0x00000000172172ca */ /* 0x000fe200000e0000 */
[----:B------:R-:W-:Y:S01]  /*83a0*/  UMOV UR35, 0x40000040 ;  /* 0x4000004000237882 */ /* 0x000fe20000000000 */
[----:B-----5:R-:W-:Y:S02]  /*83b0*/  R2UR UR24, R20 ;  /* 0x00000000141872ca */ /* 0x020fe400000e0000 */
[----:B------:R-:W-:Y:S01]  /*83c0*/  HGMMA.64x256x16.F32.BF16 R24, gdesc[UR20], RZ, !UPT, gsb0 ;  /* 0x03e00000141879f0 */ /* 0x000fe2000c0018ff */
[----:B------:R-:W-:Y:S01]  /*83d0*/  UIADD3 UR7, UR6, 0x4, URZ ;  /* 0x0000000406077890 */ /* 0x000fe2000fffe03f */
[----:B------:R-:W-:Y:S01]  /*83e0*/  R2UR UR25, R21 ;  /* 0x00000000151972ca */ /* 0x000fe200000e0000 */
[----:B------:R-:W-:Y:S01]  /*83f0*/  UMOV UR27, 0x40000040 ;  /* 0x40000040001b7882 */ /* 0x000fe20000000000 */
[----:B------:R-:W-:Y:S02]  /*8400*/  R2UR UR16, R16 ;  /* 0x00000000101072ca */ /* 0x000fe400000e0000 */
[----:B------:R-:W-:-:S02]  /*8410*/  R2UR UR17, R17 ;  /* 0x00000000111172ca */ /* 0x000fc400000e0000 */
[----:B------:R-:W-:Y:S01]  /*8420*/  UMOV UR34, UR7 ;  /* 0x0000000700227c82 */ /* 0x000fe20008000000 */
[----:B------:R-:W-:Y:S01]  /*8430*/  UMOV UR19, 0x40000040 ;  /* 0x4000004000137882 */ /* 0x000fe20000000000 */
[----:B------:R-:W-:Y:S02]  /*8440*/  R2UR UR8, R14 ;  /* 0x000000000e0872ca */ /* 0x000fe400000e0000 */
[----:B------:R-:W-:Y:S01]  /*8450*/  R2UR UR9, R15 ;  /* 0x000000000f0972ca */ /* 0x000fe200000e0000 */
[----:B------:R-:W-:Y:S02]  /*8460*/  WARPGROUP.DEPBAR.LE gsb0, 0x0 ;  /* 0x00008000000079c5 */ /* 0x000fe40000010000 */
[----:B------:R-:W-:-:S13]  /*8470*/  WARPGROUP.ARRIVE ;  /* 0x00000000000079c5 */ /* 0x000fda0000000000 */
[----:B------:R-:W-:Y:S01]  /*8480*/  HGMMA.64x256x16.F32.BF16 R24, gdesc[UR12], R24, gsb0 ;  /* 0x03e000000c1879f0 */ /* 0x000fe20008001818 */
[----:B------:R-:W-:-:S07]  /*8490*/  UIADD3 UR7, UR6, 0x6, URZ ;  /* 0x0000000606077890 */ /* 0x000fce000fffe03f */
[----:B------:R-:W-:Y:S01]  /*84a0*/  UMOV UR26, UR7 ;  /* 0x00000007001a7c82 */ /* 0x000fe20008000000 */
[----:B------:R-:W-:Y:S02]  /*84b0*/  WARPGROUP.DEPBAR.LE gsb0, 0x0 ;  /* 0x00008000000079c5 */ /* 0x000fe40000010000 */
[----:B------:R-:W-:-:S15]  /*84c0*/  WARPGROUP.ARRIVE ;  /* 0x00000000000079c5 */ /* 0x000fde0000000000 */
[----:B------:R-:W-:-:S02]  /*84d0*/  NOP ;  /* 0x0000000000007918 */ /* 0x000fc40000000000 */
[----:B------:R-:W-:Y:S01]  /*84e0*/  HGMMA.64x256x16.F32.BF16 R24, gdesc[UR32], R24, gsb0 ;  /* 0x03e00000201879f0 */ /* 0x000fe20008001818 */
[----:B------:R-:W-:-:S07]  /*84f0*/  UIADD3 UR7, UR6, 0x800, URZ ;  /* 0x0000080006077890 */ /* 0x000fce000fffe03f */
[----:B------:R-:W-:Y:S01]  /*8500*/  UMOV UR18, UR7 ;  /* 0x0000000700127c82 */ /* 0x000fe20008000000 */
[----:B------:R-:W-:Y:S02]  /*8510*/  WARPGROUP.DEPBAR.LE gsb0, 0x0 ;  /* 0x00008000000079c5 */ /* 0x000fe40000010000 */
[----:B------:R-:W-:-:S15]  /*8520*/  WARPGROUP.ARRIVE ;  /* 0x00000000000079c5 */ /* 0x000fde0000000000 */
[----:B------:R-:W-:-:S02]  /*8530*/  NOP ;  /* 0x0000000000007918 */ /* 0x000fc40000000000 */
[----:B------:R-:W-:Y:S01]  /*8540*/  HGMMA.64x256x16.F32.BF16 R24, gdesc[UR24], R24, gsb0 ;  /* 0x03e00000181879f0 */ /* 0x000fe20008001818 */
[----:B------:R-:W-:Y:S01]  /*8550*/  UIADD3 UR7, UR6, 0x802, URZ ;  /* 0x0000080206077890 */ /* 0x000fe2000fffe03f */
[----:B------:R-:W-:-:S06]  /*8560*/  UMOV UR11, 0x40000040 ;  /* 0x40000040000b7882 */ /* 0x000fcc0000000000 */
[----:B------:R-:W-:Y:S01]  /*8570*/  UMOV UR10, UR7 ;  /* 0x00000007000a7c82 */ /* 0x000fe20008000000 */
[----:B------:R-:W-:Y:S02]  /*8580*/  WARPGROUP.DEPBAR.LE gsb0, 0x0 ;  /* 0x00008000000079c5 */ /* 0x000fe40000010000 */
[----:B------:R-:W-:-:S15]  /*8590*/  WARPGROUP.ARRIVE ;  /* 0x00000000000079c5 */ /* 0x000fde0000000000 */
[----:B------:R-:W-:-:S02]  /*85a0*/  NOP ;  /* 0x0000000000007918 */ /* 0x000fc40000000000 */
[----:B------:R-:W-:Y:S01]  /*85b0*/  HGMMA.64x256x16.F32.BF16 R24, gdesc[UR16], R24, gsb0 ;  /* 0x03e00000101879f0 */ /* 0x000fe20008001818 */
[----:B------:R-:W-:Y:S01]  /*85c0*/  UIADD3 UR58, UR6, 0x804, URZ ;  /* 0x00000804063a7890 */ /* 0x000fe2000fffe03f */
[----:B------:R-:W-:Y:S01]  /*85d0*/  UMOV UR59, 0x40000040 ;  /* 0x40000040003b7882 */ /* 0x000fe20000000000 */
[----:B------:R-:W-:Y:S02]  /*85e0*/  WARPGROUP.DEPBAR.LE gsb0, 0x0 ;  /* 0x00008000000079c5 */ /* 0x000fe40000010000 */
[----:B------:R-:W-:-:S15]  /*85f0*/  WARPGROUP.ARRIVE ;  /* 0x00000000000079c5 */ /* 0x000fde0000000000 */
[----:B------:R-:W-:-:S08]  /*8600*/  NOP ;  /* 0x0000000000007918 */ /* 0x000fd00000000000 */
        /* <DEDUP_REMOVED lines=31> */
[----:B------:R-:W-:Y:S02]  /*8800*/  ISETP.NE.AND P1, PT, R13, RZ, PT ;  /* 0x000000ff0d00720c */ /* 0x000fe40003f25270 */
[----:B------:R-:W-:Y:S02]  /*8810*/  R2UR UR23, R6 ;  /* 0x00000000061772ca */ /* 0x000fe400000e0000 */
[----:B------:R-:W-:Y:S02]  /*8820*/  R2UR UR22, R7 ;  /* 0x00000000071672ca */ /* 0x000fe400000e0000 */
[----:B------:R-:W-:Y:S02]  /*8830*/  R2UR UR15, R9 ;  /* 0x00000000090f72ca */ /* 0x000fe400000e0000 */
[----:B------:R-:W-:Y:S01]  /*8840*/  R2UR UR14, R12 ;  /* 0x000000000c0e72ca */ /* 0x000fe200000e0000 */
[----:B------:R-:W-:-:S02]  /*8850*/  WARPGROUP.DEPBAR.LE gsb0, 0x0 ;  /* 0x00008000000079c5 */ /* 0x000fc40000010000 */
[----:B------:R-:W-:-:S15]  /*8860*/  WARPGROUP.ARRIVE ;  /* 0x00000000000079c5 */ /* 0x000fde0000000000 */
[----:B------:R-:W-:-:S01]  /*8870*/  NOP ;  /* 0x0000000000007918 */ /* 0x000fc20000000000 */
[----:B------:R-:W-:Y:S03]  /*8880*/  HGMMA.64x256x16.F32.BF16 R24, gdesc[UR4], R24, gsb0 ;  /* 0x03e00000041879f0 */ /* 0x000fe60008001818 */
[----:B------:R-:W-:Y:S02]  /*8890*/  WARPGROUP.DEPBAR.LE gsb0, 0x0 ;  /* 0x00008000000079c5 */ /* 0x000fe40000010000 */
[----:B------:R-:W-:Y:S05]  /*88a0*/  @P1 BRA `(.L_x_26) ;  /* 0x0000000000f01947 */ /* 0x000fea0003800000 */
[----:B------:R-:W-:-:S13]  /*88b0*/  ISETP.LT.OR P3, PT, R3, 0x1, !P0 ;  /* 0x000000010300780c */ /* 0x000fda0004761670 */
[----:B------:R-:W-:Y:S05]  /*88c0*/  @P3 BRA `(.L_x_27) ;  /* 0x0000000000e43947 */ /* 0x000fea0003800000 */
[----:B------:R-:W1:Y:S01]  /*88d0*/  S2R R15, SR_CgaCtaId ;  /* 0x00000000000f7919 */ /* 0x000e620000008800 */
[----:B------:R-:W-:Y:S02]  /*88e0*/  MOV R14, 0x400 ;  /* 0x00000400000e7802 */ /* 0x000fe40000000f00 */
[----:B------:R-:W-:Y:S01]  /*88f0*/  SHF.L.U32 R7, R4, 0x1f, RZ ;  /* 0x0000001f04077819 */ /* 0x000fe200000006ff */
[----:B------:R-:W2:Y:S01]  /*8900*/  S2R R16, SR_TID.X ;  /* 0x0000000000107919 */ /* 0x000ea20000002100 */
[----:B-1----:R-:W-:-:S04]  /*8910*/  LEA R14, R15, R14, 0x18 ;  /* 0x0000000e0f0e7211 */ /* 0x002fc800078ec0ff */
[----:B------:R-:W-:Y:S02]  /*8920*/  LEA R6, R2, R14, 0x3 ;  /* 0x0000000e02067211 */ /* 0x000fe400078e18ff */
[----:B--2---:R-:W-:Y:S02]  /*8930*/  SHF.R.S32.HI R13, RZ, 0x1f, R16 ;  /* 0x0000001fff0d7819 */ /* 0x004fe40000011410 */
[----:B------:R-:W1:Y:S02]  /*8940*/  SYNCS.PHASECHK.TRANS64.TRYWAIT P3, [R6+URZ+0x66020], R7 ;  /* 0x06602007060075a7 */ /* 0x000e64000806017f */
[----:B------:R-:W-:-:S04]  /*8950*/  LEA.HI R13, R13, R16, RZ, 0x7 ;  /* 0x000000100d0d7211 */ /* 0x000fc800078f38ff */
[----:B------:R-:W-:-:S04]  /*8960*/  LOP3.LUT R13, R13, 0xffffff80, RZ, 0xc0, !PT ;  /* 0xffffff800d0d7812 */ /* 0x000fc800078ec0ff */
[----:B------:R-:W-:-:S04]  /*8970*/  IADD3 R13, R16, -R13, RZ ;  /* 0x8000000d100d7210 */ /* 0x000fc80007ffe0ff */
[----:B------:R-:W-:Y:S01]  /*8980*/  ISETP.NE.AND P4, PT, R13, RZ, PT ;  /* 0x000000ff0d00720c */ /* 0x000fe20003f85270 */
[----:B-1----:R-:W-:-:S12]  /*8990*/  @!P3 BRA `(.L_x_28) ;  /* 0x000000ec0084b947 */ /* 0x002fd80003800000 */
.L_x_88:
[----:B------:R-:W-:Y:S05]  /*89a0*/  @P4 BRA `(.L_x_29) ;  /* 0x0000000000184947 */ /* 0x000fea0003800000 */
[----:B------:R-:W2:Y:S01]  /*89b0*/  S2R R9, SR_TID.X ;  /* 0x0000000000097919 */ /* 0x000ea20000002100 */
[----:B-1----:R-:W-:-:S04]  /*89c0*/  IMAD.MOV.U32 R7, RZ, RZ, 0x18000 ;  /* 0x00018000ff077424 */ /* 0x002fc800078e00ff */
[----:B------:R3:W-:Y:S01]  /*89d0*/  SYNCS.ARRIVE.TRANS64 RZ, [R6+URZ+0x66000], R7 ;  /* 0x0660000706ff79a7 */ /* 0x0007e2000800003f */
[----:B--2---:R-:W-:-:S13]  /*89e0*/  LOP3.LUT P3, RZ, R9, 0x1f, RZ, 0xc0, !PT ;  /* 0x0000001f09ff7812 */ /* 0x004fda000786c0ff */
[----:B---3--:R-:W-:Y:S05]  /*89f0*/  @!P3 BRA `(.L_x_29) ;  /* 0x000000000004b947 */ /* 0x008fea0003800000 */
[----:B------:R-:W-:Y:S01]  /*8a00*/  BPT.TRAP 0x1 ;  /* 0x000000040000795c */ /* 0x000fe20000300000 */
.L_x_29:
[----:B-1----:R-:W2:Y:S01]  /*8a10*/  LDL R7, [R1] ;  /* 0x0000000001077983 */ /* 0x002ea20000100800 */
[----:B------:R-:W-:Y:S01]  /*8a20*/  MOV R9, 0x400 ;  /* 0x0000040000097802 */ /* 0x000fe20000000f00 */
[----:B------:R-:W1:Y:S01]  /*8a30*/  S2R R12, SR_CgaCtaId ;  /* 0x00000000000c7919 */ /* 0x000e620000008800 */
[----:B------:R-:W-:Y:S01]  /*8a40*/  R2UR UR33, R6 ;  /* 0x00000000062172ca */ /* 0x000fe200000e0000 */
[----:B------:R-:W-:-:S04]  /*8a50*/  UIADD3 UR6, UP0, UR38, 0x1f0, URZ ;  /* 0x000001f026067890 */ /* 0x000fc8000ff1e03f */
[----:B------:R-:W-:Y:S01]  /*8a60*/  UIADD3.X UR7, URZ, UR39, URZ, UP0, !UPT ;  /* 0x000000273f077290 */ /* 0x000fe200087fe43f */
[----:B-1----:R-:W-:-:S05]  /*8a70*/  LEA R9, R12, R9, 0x18 ;  /* 0x000000090c097211 */ /* 0x002fca00078ec0ff */
[----:B------:R-:W-:-:S05]  /*8a80*/  IMAD R6, R2, 0x18000, R9 ;  /* 0x0001800002067824 */ /* 0x000fca00078e0209 */
[----:B------:R-:W-:Y:S01]  /*8a90*/  R2UR UR8, R6 ;  /* 0x00000000060872ca */ /* 0x000fe200000e0000 */
[----:B------:R-:W-:Y:S01]  /*8aa0*/  UIADD3 UR33, UR33, 0x66000, URZ ;  /* 0x0006600021217890 */ /* 0x000fe2000fffe03f */
[----:B------:R-:W-:Y:S01]  /*8ab0*/  UMOV UR24, 0x0 ;  /* 0x0000000000187882 */ /* 0x000fe20000000000 */
[----:B------:R-:W-:Y:S01]  /*8ac0*/  UMOV UR25, 0x10000000 ;  /* 0x1000000000197882 */ /* 0x000fe20000000000 */
[----:B------:R-:W-:-:S09]  /*8ad0*/  UMOV UR34, URZ ;  /* 0x0000003f00227c82 */ /* 0x000fd20008000000 */
[----:B------:R-:W-:Y:S02]  /*8ae0*/  UIADD3 UR32, UR8, 0x6000, URZ ;  /* 0x0000600008207890 */ /* 0x000fe4000fffe03f */
        /* <DEDUP_REMOVED lines=8> */
[----:B------:R-:W-:Y:S01]  /*8b70*/  UMOV UR13, UR37 ;  /* 0x00000025000d7c82 */ /* 0x000fe20008000000 */
[----:B------:R-:W-:Y:S01]  /*8b80*/  UMOV UR9, UR33 ;  /* 0x0000002100097c82 */ /* 0x000fe20008000000 */
[----:B------:R-:W-:-:S04]  /*8b90*/  IADD3 R2, R2, 0x1, RZ ;  /* 0x0000000102027810 */ /* 0x000fc80007ffe0ff */
[----:B------:R-:W-:-:S04]  /*8ba0*/  ISETP.NE.AND P3, PT, R2, 0x4, PT ;  /* 0x000000040200780c */ /* 0x000fc80003f65270 */
[----:B------:R-:W-:Y:S02]  /*8bb0*/  SEL R6, RZ, 0x1, P3 ;  /* 0x00000001ff067807 */ /* 0x000fe40001800000 */
[----:B------:R-:W-:Y:S02]  /*8bc0*/  SEL R2, R2, RZ, P3 ;  /* 0x000000ff02027207 */ /* 0x000fe40001800000 */
[----:B------:R-:W-:Y:S02]  /*8bd0*/  LOP3.LUT R4, R4, R6, RZ, 0x3c, !PT ;  /* 0x0000000604047212 */ /* 0x000fe400078e3cff */
[----:B--2---:R-:W-:-:S13]  /*8be0*/  R2UR UR35, R7 ;  /* 0x00000000072372ca */ /* 0x004fda00000e0000 */
[----:B------:R-:W-:-:S07]  /*8bf0*/  USHF.L.U32 UR35, UR35, 0x8, URZ ;  /* 0x0000000823237899 */ /* 0x000fce000800063f */
[----:B------:R-:W-:Y:S01]  /*8c00*/  UMOV UR19, UR35 ;  /* 0x0000002300137c82 */ /* 0x000fe20008000000 */
[----:B------:R-:W-:Y:S01]  /*8c10*/  UMOV UR11, UR35 ;  /* 0x00000023000b7c82 */ /* 0x000fe20008000000 */
[----:B------:R1:W-:Y:S01]  /*8c20*/  UTMALDG.4D [UR32], [UR6], desc[UR24] ;  /* 0x00001820060075b4 */ /* 0x0003e20008019000 */
[----:B------:R1:W-:Y:S01]  /*8c30*/  UTMALDG.4D [UR16], [UR6], desc[UR24] ;  /* 0x00001810060075b4 */ /* 0x0003e20008019000 */
[----:B------:R1:W-:Y:S02]  /*8c40*/  UTMALDG.4D [UR8], [UR6], desc[UR24] ;  /* 0x00001808060075b4 */ /* 0x0003e40008019000 */
[----:B-1----:R-:W-:Y:S01]  /*8c50*/  NOP ;  /* 0x0000000000007918 */ /* 0x002fe20000000000 */
.L_x_27:
[----:B------:R-:W-:-:S07]  /*8c60*/  IADD3 R3, R3, -0x1, RZ ;  /* 0xffffffff03037810 */ /* 0x000fce0007ffe0ff */
.L_x_26:
[----:B------:R-:W-:Y:S01]  /*8c70*/  VIADD R5, R5, 0x1 ;  /* 0x0000000105057836 */ /* 0x000fe20000000000 */
[----:B------:R-:W-:Y:S05]  /*8c80*/  WARPSYNC.ALL ;  /* 0x0000000000007948 */ /* 0x000fea0003800000 */
[----:B------:R-:W-:-:S04]  /*8c90*/  ISETP.NE.AND P3, PT, R5, 0x4, PT ;  /* 0x000000040500780c */ /* 0x000fc80003f65270 */
[----:B------:R-:W-:Y:S02]  /*8ca0*/  SEL R6, RZ, 0x1, P3 ;  /* 0x00000001ff067807 */ /* 0x000fe40001800000 */
[----:B------:R-:W-:Y:S02]  /*8cb0*/  SEL R12, R5, RZ, P3 ;  /* 0x000000ff050c7207 */ /* 0x000fe40001800000 */
[----:B------:R-:W-:-:S05]  /*8cc0*/  LOP3.LUT R13, R8, R6, RZ, 0x3c, !PT ;  /* 0x00000006080d7212 */ /* 0x000fca00078e3cff */
[----:B------:R-:W-:Y:S04]  /*8cd0*/  STL [R1+0xc], R13 ;  /* 0x00000c0d01007387 */ /* 0x000fe80000100800 */
[----:B------:R1:W-:Y:S04]  /*8ce0*/  STL [R1+0x4], R12 ;  /* 0x0000040c01007387 */ /* 0x0003e80000100800 */
[----:B------:R-:W2:Y:S01]  /*8cf0*/  LDL R16, [R1+0x10] ;  /* 0x0000100001107983 */ /* 0x000ea20000100800 */
[----:B------:R-:W-:Y:S02]  /*8d00*/  FMNMX R7, R24, R11, !PT ;  /* 0x0000000b18077209 */ /* 0x000fe40007800000 */
[----:B------:R-:W-:Y:S01]  /*8d10*/  FMNMX R6, R26, R10, !PT ;  /* 0x0000000a1a067209 */ /* 0x000fe20007800000 */
[----:B------:R-:W3:Y:S01]  /*8d20*/  S2R R19, SR_CgaCtaId ;  /* 0x0000000000137919 */ /* 0x000ee20000008800 */
[----:B------:R-:W-:-:S02]  /*8d30*/  FMNMX R7, R25, R7, !PT ;  /* 0x0000000719077209 */ /* 0x000fc40007800000 */
[----:B------:R-:W-:Y:S01]  /*8d40*/  FMNMX R6, R27, R6, !PT ;  /* 0x000000061b067209 */ /* 0x000fe20007800000 */
[----:B------:R-:W4:Y:S01]  /*8d50*/  S2R R15, SR_CgaCtaId ;  /* 0x00000000000f7919 */ /* 0x000f220000008800 */
        /* <DEDUP_REMOVED lines=124> */
[----:B------:R-:W-:Y:S01]  /*9520*/  MOV R17, 0x400 ;  /* 0x0000040000117802 */ /* 0x000fe20000000f00 */
[----:B------:R-:W5:Y:S01]  /*9530*/  SHFL.BFLY PT, R8, R7, 0x1, 0x1f ;  /* 0x0c201f0007087f89 */ /* 0x000f6200000e0000 */
[----:B------:R-:W-:-:S02]  /*9540*/  MOV R14, 0x400 ;  /* 0x00000400000e7802 */ /* 0x000fc40000000f00 */
[----:B---3--:R-:W-:Y:S01]  /*9550*/  LEA R17, R19, R17, 0x18 ;  /* 0x0000001113117211 */ /* 0x008fe200078ec0ff */
[----:B------:R-:W3:Y:S01]  /*9560*/  SHFL.BFLY PT, R5, R6, 0x1, 0x1f ;  /* 0x0c201f0006057f89 */ /* 0x000ee200000e0000 */
[----:B----4-:R-:W-:Y:S02]  /*9570*/  LEA R14, R15, R14, 0x18 ;  /* 0x0000000e0f0e7211 */ /* 0x010fe400078ec0ff */
[----:B------:R-:W-:-:S03]  /*9580*/  IADD3 R17, R17, 0x66020, RZ ;  /* 0x0006602011117810 */ /* 0x000fc60007ffe0ff */
[----:B-1----:R-:W-:Y:S01]  /*9590*/  IMAD R12, R12, 0x8, R14 ;  /* 0x000000080c0c7824 */ /* 0x002fe200078e020e */
[----:B-----5:R-:W-:Y:S02]  /*95a0*/  FMNMX R7, R7, R8, !PT ;  /* 0x0000000807077209 */ /* 0x020fe40007800000 */
[----:B---3--:R-:W-:-:S03]  /*95b0*/  FMNMX R6, R6, R5, !PT ;  /* 0x0000000506067209 */ /* 0x008fc60007800000 */
[----:B------:R-:W1:Y:S04]  /*95c0*/  SHFL.BFLY PT, R9, R7, 0x2, 0x1f ;  /* 0x0c401f0007097f89 */ /* 0x000e6800000e0000 */
[----:B------:R-:W3:Y:S01]  /*95d0*/  SHFL.BFLY PT, R5, R6, 0x2, 0x1f ;  /* 0x0c401f0006057f89 */ /* 0x000ee200000e0000 */
[----:B--2---:R-:W-:-:S04]  /*95e0*/  LEA R8, R16, R17, 0x3 ;  /* 0x0000001110087211 */ /* 0x004fc800078e18ff */
[----:B------:R-:W-:-:S04]  /*95f0*/  PRMT R8, RZ, 0x654, R8 ;  /* 0x00000654ff087816 */ /* 0x000fc80000000008 */
[----:B------:R2:W-:Y:S01]  /*9600*/  SYNCS.ARRIVE.TRANS64.RED.A1T0 RZ, [R8+URZ], RZ ;  /* 0x000000ff08ff79a7 */ /* 0x0005e2000810043f */
[----:B-1----:R-:W-:Y:S02]  /*9610*/  FMNMX R7, R7, R9, !PT ;  /* 0x0000000907077209 */ /* 0x002fe40007800000 */
[----:B---3--:R-:W-:Y:S02]  /*9620*/  FMNMX R6, R6, R5, !PT ;  /* 0x0000000506067209 */ /* 0x008fe40007800000 */
[----:B--2---:R-:W-:Y:S02]  /*9630*/  SHF.L.U32 R8, R13, 0x1f, RZ ;  /* 0x0000001f0d087819 */ /* 0x004fe400000006ff */
[----:B------:R-:W-:Y:S02]  /*9640*/  FSETP.NEU.AND P4, PT, R7, -INF , PT ;  /* 0xff8000000700780b */ /* 0x000fe40003f8d000 */
[----:B------:R-:W1:Y:S01]  /*9650*/  SYNCS.PHASECHK.TRANS64.TRYWAIT P3, [R12+URZ+0x66000], R8 ;  /* 0x066000080c0075a7 */ /* 0x000e62000806017f */
[----:B------:R-:W-:-:S02]  /*9660*/  FSETP.NEU.AND P5, PT, R6, -INF , PT ;  /* 0xff8000000600780b */ /* 0x000fc40003fad000 */
[----:B------:R-:W-:Y:S02]  /*9670*/  FSEL R9, R7, RZ, P4 ;  /* 0x000000ff07097208 */ /* 0x000fe40002000000 */
[----:B------:R-:W-:-:S03]  /*9680*/  FSEL R5, R6, RZ, P5 ;  /* 0x000000ff06057208 */ /* 0x000fc60002800000 */
[----:B------:R-:W-:Y:S02]  /*9690*/  FADD R11, -R9, R11 ;  /* 0x0000000b090b7221 */ /* 0x000fe40000000100 */
[----:B------:R-:W-:Y:S02]  /*96a0*/  FADD R10, -R5, R10 ;  /* 0x0000000a050a7221 */ /* 0x000fe40000000100 */
[----:B------:R-:W-:Y:S02]  /*96b0*/  FMUL R11, R11, UR22 ;  /* 0x000000160b0b7c20 */ /* 0x000fe40008400000 */
[----:B------:R-:W-:-:S03]  /*96c0*/  FMUL R10, R10, UR22 ;  /* 0x000000160a0a7c20 */ /* 0x000fc60008400000 */
[----:B------:R-:W-:Y:S02]  /*96d0*/  FSETP.GEU.AND P5, PT, R11, -126, PT ;  /* 0xc2fc00000b00780b */ /* 0x000fe40003fae000 */
[----:B------:R-:W-:Y:S01]  /*96e0*/  FSETP.GEU.AND P6, PT, R10, -126, PT ;  /* 0xc2fc00000a00780b */ /* 0x000fe20003fce000 */
[----:B-1----:R-:W-:-:S12]  /*96f0*/  @!P3 BRA `(.L_x_30) ;  /* 0x000000e00040b947 */ /* 0x002fd80003800000 */
.L_x_89:
[----:B------:R-:W2:Y:S01]  /*9700*/  LDL.LU R22, [R1+0x4] ;  /* 0x0000040001167983 */ /* 0x000ea20000300800 */
[----:B------:R-:W-:Y:S01]  /*9710*/  @!P6 FMUL R10, R10, 0.5 ;  /* 0x3f0000000a0ae820 */ /* 0x000fe20000400000 */
[----:B------:R-:W-:Y:S01]  /*9720*/  @!P5 FMUL R11, R11, 0.5 ;  /* 0x3f0000000b0bd820 */ /* 0x000fe20000400000 */
[----:B------:R-:W-:Y:S01]  /*9730*/  FMUL R5, R5, UR22 ;  /* 0x0000001605057c20 */ /* 0x000fe20008400000 */
[----:B------:R-:W-:Y:S01]  /*9740*/  FMUL R9, R9, UR22 ;  /* 0x0000001609097c20 */ /* 0x000fe20008400000 */
[----:B------:R-:W-:Y:S01]  /*9750*/  UMOV UR7, 0x40000040 ;  /* 0x4000004000077882 */ /* 0x000fe20000000000 */
[----:B-1----:R1:W3:Y:S01]  /*9760*/  MUFU.EX2 R8, R11 ;  /* 0x0000000b00087308 */ /* 0x0022e20000000800 */
[--C-:B------:R-:W-:Y:S01]  /*9770*/  FFMA R27, R27, UR22, -R5.reuse ;  /* 0x000000161b1b7c23 */ /* 0x100fe20008000805 */
[--C-:B------:R-:W-:Y:S01]  /*9780*/  FFMA R30, R30, UR22, -R5.reuse ;  /* 0x000000161e1e7c23 */ /* 0x100fe20008000805 */
[----:B------:R-:W-:Y:S01]  /*9790*/  FFMA R31, R31, UR22, -R5 ;  /* 0x000000161f1f7c23 */ /* 0x000fe20008000805 */
[--C-:B------:R-:W-:Y:S01]  /*97a0*/  FFMA R24, R24, UR22, -R9.reuse ;  /* 0x0000001618187c23 */ /* 0x100fe20008000809 */
[--C-:B------:R-:W-:Y:S01]  /*97b0*/  FFMA R25, R25, UR22, -R9.reuse ;  /* 0x0000001619197c23 */ /* 0x100fe20008000809 */
[----:B------:R-:W-:Y:S01]  /*97c0*/  FSETP.GEU.AND P4, PT, R27, -126, PT ;  /* 0xc2fc00001b00780b */ /* 0x000fe20003f8e000 */
[----:B------:R-:W-:Y:S01]  /*97d0*/  FFMA R28, R28, UR22, -R9 ;  /* 0x000000161c1c7c23 */ /* 0x000fe20008000809 */
[----:B------:R-:W4:Y:S01]  /*97e0*/  MUFU.EX2 R10, R10 ;  /* 0x0000000a000a7308 */ /* 0x000f220000000800 */
[----:B-1----:R-:W-:Y:S01]  /*97f0*/  FFMA R11, R26, UR22, -R5 ;  /* 0x000000161a0b7c23 */ /* 0x002fe20008000805 */
[----:B------:R-:W-:Y:S01]  /*9800*/  FFMA R29, R29, UR22, -R9 ;  /* 0x000000161d1d7c23 */ /* 0x000fe20008000809 */
[--C-:B------:R-:W-:Y:S01]  /*9810*/  FFMA R35, R35, UR22, -R5.reuse ;  /* 0x0000001623237c23 */ /* 0x100fe20008000805 */
[--C-:B------:R-:W-:Y:S01]  /*9820*/  FFMA R34, R34, UR22, -R5.reuse ;  /* 0x0000001622227c23 */ /* 0x100fe20008000805 */
[--C-:B------:R-:W-:Y:S01]  /*9830*/  FFMA R38, R38, UR22, -R5.reuse ;  /* 0x0000001626267c23 */ /* 0x100fe20008000805 */
[----:B------:R-:W-:Y:S01]  /*9840*/  FSETP.GEU.AND P3, PT, R11, -126, PT ;  /* 0xc2fc00000b00780b */ /* 0x000fe20003f6e000 */
[----:B------:R-:W-:Y:S01]  /*9850*/  FFMA R39, R39, UR22, -R5 ;  /* 0x0000001627277c23 */ /* 0x000fe20008000805 */
[--C-:B------:R-:W-:Y:S01]  /*9860*/  FFMA R32, R32, UR22, -R9.reuse ;  /* 0x0000001620207c23 */ /* 0x100fe20008000809 */
[----:B---3--:R-:W-:Y:S01]  /*9870*/  @!P5 FMUL R8, R8, R8 ;  /* 0x000000080808d220 */ /* 0x008fe20000400000 */
[----:B------:R-:W-:Y:S01]  /*9880*/  FSETP.GEU.AND P5, PT, R30, -126, PT ;  /* 0xc2fc00001e00780b */ /* 0x000fe20003fae000 */
[----:B------:R-:W-:Y:S01]  /*9890*/  @!P4 FMUL R27, R27, 0.5 ;  /* 0x3f0000001b1bc820 */ /* 0x000fe20000400000 */
[----:B------:R-:W-:Y:S01]  /*98a0*/  FFMA R33, R33, UR22, -R9 ;  /* 0x0000001621217c23 */ /* 0x000fe20008000809 */
[-C--:B------:R-:W-:Y:S01]  /*98b0*/  FMUL R152, R152, R8.reuse ;  /* 0x0000000898987220 */ /* 0x080fe20000400000 */
[-C--:B------:R-:W-:Y:S01]  /*98c0*/  FMUL R153, R153, R8.reuse ;  /* 0x0000000899997220 */ /* 0x080fe20000400000 */
[----:B------:R-:W1:Y:S01]  /*98d0*/  MUFU.EX2 R12, R27 ;  /* 0x0000001b000c7308 */ /* 0x000e620000000800 */
[----:B------:R-:W-:Y:S01]  /*98e0*/  FMUL R156, R156, R8 ;  /* 0x000000089c9c7220 */ /* 0x000fe20000400000 */
[----:B----4-:R-:W-:Y:S01]  /*98f0*/  @!P6 FMUL R10, R10, R10 ;  /* 0x0000000a0a0ae220 */ /* 0x010fe20000400000 */
[----:B------:R-:W-:Y:S01]  /*9900*/  FSETP.GEU.AND P6, PT, R31, -126, PT ;  /* 0xc2fc00001f00780b */ /* 0x000fe20003fce000 */
[----:B------:R-:W-:Y:S01]  /*9910*/  @!P3 FMUL R11, R11, 0.5 ;  /* 0x3f0000000b0bb820 */ /* 0x000fe20000400000 */
[----:B------:R-:W-:Y:S01]  /*9920*/  FMUL R157, R157, R8 ;  /* 0x000000089d9d7220 */ /* 0x000fe20000400000 */
[-C--:B------:R-:W-:Y:S01]  /*9930*/  FMUL R154, R154, R10.reuse ;  /* 0x0000000a9a9a7220 */ /* 0x080fe20000400000 */
[-C--:B------:R-:W-:Y:S01]  /*9940*/  FMUL R155, R155, R10.reuse ;  /* 0x0000000a9b9b7220 */ /* 0x080fe20000400000 */
[----:B------:R-:W-:Y:S01]  /*9950*/  @!P5 FMUL R30, R30, 0.5 ;  /* 0x3f0000001e1ed820 */ /* 0x000fe20000400000 */
[-C--:B------:R-:W-:Y:S01]  /*9960*/  FMUL R158, R158, R10.reuse ;  /* 0x0000000a9e9e7220 */ /* 0x080fe20000400000 */
[----:B------:R-:W3:Y:S01]  /*9970*/  MUFU.EX2 R11, R11 ;  /* 0x0000000b000b7308 */ /* 0x000ee20000000800 */
[-C--:B------:R-:W-:Y:S01]  /*9980*/  FMUL R159, R159, R10.reuse ;  /* 0x0000000a9f9f7220 */ /* 0x080fe20000400000 */
[-C--:B------:R-:W-:Y:S01]  /*9990*/  FMUL R162, R162, R10.reuse ;  /* 0x0000000aa2a27220 */ /* 0x080fe20000400000 */
[-C--:B------:R-:W-:Y:S01]  /*99a0*/  FMUL R163, R163, R10.reuse ;  /* 0x0000000aa3a37220 */ /* 0x080fe20000400000 */
[-C--:B------:R-:W-:Y:S01]  /*99b0*/  FMUL R166, R166, R10.reuse ;  /* 0x0000000aa6a67220 */ /* 0x080fe20000400000 */
[----:B------:R-:W-:Y:S01]  /*99c0*/  FMUL R167, R167, R10 ;  /* 0x0000000aa7a77220 */ /* 0x000fe20000400000 */
[----:B------:R-:W-:Y:S01]  /*99d0*/  @!P6 FMUL R31, R31, 0.5 ;  /* 0x3f0000001f1fe820 */ /* 0x000fe20000400000 */
[----:B-1----:R-:W-:Y:S01]  /*99e0*/  @!P4 FMUL R12, R12, R12 ;  /* 0x0000000c0c0cc220 */ /* 0x002fe20000400000 */
[----:B------:R-:W1:Y:S01]  /*99f0*/  MUFU.EX2 R17, R30 ;  /* 0x0000001e00117308 */ /* 0x000e620000000800 */
[----:B------:R-:W-:Y:S01]  /*9a00*/  FSETP.GEU.AND P4, PT, R25, -126, PT ;  /* 0xc2fc00001900780b */ /* 0x000fe20003f8e000 */
[-C--:B------:R-:W-:Y:S01]  /*9a10*/  FMUL R170, R170, R10.reuse ;  /* 0x0000000aaaaa7220 */ /* 0x080fe20000400000 */
[-C--:B------:R-:W-:Y:S01]  /*9a20*/  FMUL R171, R171, R10.reuse ;  /* 0x0000000aabab7220 */ /* 0x080fe20000400000 */
[-C--:B------:R-:W-:Y:S01]  /*9a30*/  FMUL R174, R174, R10.reuse ;  /* 0x0000000aaeae7220 */ /* 0x080fe20000400000 */
[-C--:B------:R-:W-:Y:S01]  /*9a40*/  FMUL R175, R175, R10.reuse ;  /* 0x0000000aafaf7220 */ /* 0x080fe20000400000 */
[-C--:B------:R-:W-:Y:S01]  /*9a50*/  FMUL R178, R178, R10.reuse ;  /* 0x0000000ab2b27220 */ /* 0x080fe20000400000 */
[-C--:B------:R-:W-:Y:S01]  /*9a60*/  FMUL R179, R179, R10.reuse ;  /* 0x0000000ab3b37220 */ /* 0x080fe20000400000 */
[----:B------:R-:W4:Y:S01]  /*9a70*/  MUFU.EX2 R14, R31 ;  /* 0x0000001f000e7308 */ /* 0x000f220000000800 */
[----:B---3--:R-:W-:Y:S01]  /*9a80*/  @!P3 FMUL R11, R11, R11 ;  /* 0x0000000b0b0bb220 */ /* 0x008fe20000400000 */
[----:B------:R-:W-:Y:S01]  /*9a90*/  FSETP.GEU.AND P3, PT, R24, -126, PT ;  /* 0xc2fc00001800780b */ /* 0x000fe20003f6e000 */
[-C--:B------:R-:W-:Y:S01]  /*9aa0*/  FMUL R182, R182, R10.reuse ;  /* 0x0000000ab6b67220 */ /* 0x080fe20000400000 */
[-C--:B------:R-:W-:Y:S01]  /*9ab0*/  FMUL R183, R183, R10.reuse ;  /* 0x0000000ab7b77220 */ /* 0x080fe20000400000 */
[-C--:B------:R-:W-:Y:S01]  /*9ac0*/  FMUL R186, R186, R10.reuse ;  /* 0x0000000ababa7220 */ /* 0x080fe20000400000 */
[----:B------:R-:W-:Y:S01]  /*9ad0*/  @!P4 FMUL R25, R25, 0.5 ;  /* 0x3f0000001919c820 */ /* 0x000fe20000400000 */
[-C--:B------:R-:W-:Y:S01]  /*9ae0*/  FMUL R187, R187, R10.reuse ;  /* 0x0000000abbbb7220 */ /* 0x080fe20000400000 */
[-C--:B------:R-:W-:Y:S01]  /*9af0*/  FMUL R190, R190, R10.reuse ;  /* 0x0000000abebe7220 */ /* 0x080fe20000400000 */
[----:B-1----:R-:W-:Y:S01]  /*9b00*/  @!P5 FMUL R17, R17, R17 ;  /* 0x000000111111d220 */ /* 0x002fe20000400000 */
[----:B------:R-:W-:Y:S01]  /*9b10*/  FSETP.GEU.AND P5, PT, R28, -126, PT ;  /* 0xc2fc00001c00780b */ /* 0x000fe20003fae000 */
[----:B------:R-:W1:Y:S01]  /*9b20*/  MUFU.EX2 R21, R25 ;  /* 0x0000001900157308 */ /* 0x000e620000000800 */
[-C--:B------:R-:W-:Y:S01]  /*9b30*/  FMUL R191, R191, R10.reuse ;  /* 0x0000000abfbf7220 */ /* 0x080fe20000400000 */
[-C--:B------:R-:W-:Y:S01]  /*9b40*/  FMUL R194, R194, R10.reuse ;  /* 0x0000000ac2c27220 */ /* 0x080fe20000400000 */
[-C--:B------:R-:W-:Y:S01]  /*9b50*/  FMUL R195, R195, R10.reuse ;  /* 0x0000000ac3c37220 */ /* 0x080fe20000400000 */
[----:B------:R-:W-:Y:S01]  /*9b60*/  @!P3 FMUL R24, R24, 0.5 ;  /* 0x3f0000001818b820 */ /* 0x000fe20000400000 */
[----:B------:R-:W-:Y:S01]  /*9b70*/  FMUL R198, R198, R10 ;  /* 0x0000000ac6c67220 */ /* 0x000fe20000400000 */
[----:B----4-:R-:W-:Y:S01]  /*9b80*/  @!P6 FMUL R14, R14, R14 ;  /* 0x0000000e0e0ee220 */ /* 0x010fe20000400000 */
[----:B------:R-:W-:Y:S01]  /*9b90*/  FSETP.GEU.AND P6, PT, R29, -126, PT ;  /* 0xc2fc00001d00780b */ /* 0x000fe20003fce000 */
[----:B------:R-:W3:Y:S01]  /*9ba0*/  MUFU.EX2 R13, R24 ;  /* 0x00000018000d7308 */ /* 0x000ee20000000800 */
[-C--:B------:R-:W-:Y:S01]  /*9bb0*/  FMUL R199, R199, R10.reuse ;  /* 0x0000000ac7c77220 */ /* 0x080fe20000400000 */
[-C--:B------:R-:W-:Y:S01]  /*9bc0*/  FMUL R202, R202, R10.reuse ;  /* 0x0000000acaca7220 */ /* 0x080fe20000400000 */
[-C--:B------:R-:W-:Y:S01]  /*9bd0*/  FMUL R203, R203, R10.reuse ;  /* 0x0000000acbcb7220 */ /* 0x080fe20000400000 */
[----:B------:R-:W-:Y:S01]  /*9be0*/  @!P5 FMUL R28, R28, 0.5 ;  /* 0x3f0000001c1cd820 */ /* 0x000fe20000400000 */
[-C--:B------:R-:W-:Y:S01]  /*9bf0*/  FMUL R206, R206, R10.reuse ;  /* 0x0000000acece7220 */ /* 0x080fe20000400000 */
[-C--:B------:R-:W-:Y:S01]  /*9c00*/  FMUL R207, R207, R10.reuse ;  /* 0x0000000acfcf7220 */ /* 0x080fe20000400000 */
[-C--:B------:R-:W-:Y:S01]  /*9c10*/  FMUL R210, R210, R10.reuse ;  /* 0x0000000ad2d27220 */ /* 0x080fe20000400000 */
[----:B------:R-:W4:Y:S01]  /*9c20*/  MUFU.EX2 R16, R28 ;  /* 0x0000001c00107308 */ /* 0x000f220000000800 */
[----:B-1----:R-:W-:Y:S01]  /*9c30*/  @!P4 FMUL R21, R21, R21 ;  /* 0x000000151515c220 */ /* 0x002fe20000400000 */
[-C--:B------:R-:W-:Y:S01]  /*9c40*/  FMUL R211, R211, R10.reuse ;  /* 0x0000000ad3d37220 */ /* 0x080fe20000400000 */
[-C--:B------:R-:W-:Y:S01]  /*9c50*/  FMUL R214, R214, R10.reuse ;  /* 0x0000000ad6d67220 */ /* 0x080fe20000400000 */
[----:B------:R-:W-:Y:S01]  /*9c60*/  @!P6 FMUL R29, R29, 0.5 ;  /* 0x3f0000001d1de820 */ /* 0x000fe20000400000 */
[-C--:B------:R-:W-:Y:S01]  /*9c70*/  FMUL R215, R215, R10.reuse ;  /* 0x0000000ad7d77220 */ /* 0x080fe20000400000 */
[-C--:B------:R-:W-:Y:S01]  /*9c80*/  FMUL R218, R218, R10.reuse ;  /* 0x0000000adada7220 */ /* 0x080fe20000400000 */
[-C--:B------:R-:W-:Y:S01]  /*9c90*/  FMUL R219, R219, R10.reuse ;  /* 0x0000000adbdb7220 */ /* 0x080fe20000400000 */
[----:B------:R-:W1:Y:S01]  /*9ca0*/  MUFU.EX2 R19, R29 ;  /* 0x0000001d00137308 */ /* 0x000e620000000800 */
[----:B---3--:R-:W-:Y:S01]  /*9cb0*/  @!P3 FMUL R13, R13, R13 ;  /* 0x0000000d0d0db220 */ /* 0x008fe20000400000 */
[-C--:B------:R-:W-:Y:S01]  /*9cc0*/  FMUL R222, R222, R10.reuse ;  /* 0x0000000adede7220 */ /* 0x080fe20000400000 */
[-C--:B------:R-:W-:Y:S01]  /*9cd0*/  FMUL R223, R223, R10.reuse ;  /* 0x0000000adfdf7220 */ /* 0x080fe20000400000 */
[-C--:B------:R-:W-:Y:S01]  /*9ce0*/  FMUL R226, R226, R10.reuse ;  /* 0x0000000ae2e27220 */ /* 0x080fe20000400000 */
[-C--:B------:R-:W-:Y:S01]  /*9cf0*/  FMUL R227, R227, R10.reuse ;  /* 0x0000000ae3e37220 */ /* 0x080fe20000400000 */
[-C--:B------:R-:W-:Y:S01]  /*9d00*/  FMUL R230, R230, R10.reuse ;  /* 0x0000000ae6e67220 */ /* 0x080fe20000400000 */
[-C--:B------:R-:W-:Y:S01]  /*9d10*/  FMUL R231, R231, R10.reuse ;  /* 0x0000000ae7e77220 */ /* 0x080fe20000400000 */
[----:B------:R-:W-:Y:S01]  /*9d20*/  FMUL R234, R234, R10 ;  /* 0x0000000aeaea7220 */ /* 0x000fe20000400000 */
[----:B----4-:R-:W-:Y:S01]  /*9d30*/  @!P5 FMUL R16, R16, R16 ;  /* 0x000000101010d220 */ /* 0x010fe20000400000 */
[-C--:B------:R-:W-:Y:S01]  /*9d40*/  FMUL R235, R235, R10.reuse ;  /* 0x0000000aebeb7220 */ /* 0x080fe20000400000 */
[-C--:B------:R-:W-:Y:S01]  /*9d50*/  FMUL R238, R238, R10.reuse ;  /* 0x0000000aeeee7220 */ /* 0x080fe20000400000 */
[-C--:B------:R-:W-:Y:S01]  /*9d60*/  FMUL R239, R239, R10.reuse ;  /* 0x0000000aefef7220 */ /* 0x080fe20000400000 */
[-C--:B------:R-:W-:Y:S01]  /*9d70*/  FMUL R242, R242, R10.reuse ;  /* 0x0000000af2f27220 */ /* 0x080fe20000400000 */
[-C--:B------:R-:W-:Y:S01]  /*9d80*/  FMUL R243, R243, R10.reuse ;  /* 0x0000000af3f37220 */ /* 0x080fe20000400000 */
[-C--:B------:R-:W-:Y:S01]  /*9d90*/  FMUL R246, R246, R10.reuse ;  /* 0x0000000af6f67220 */ /* 0x080fe20000400000 */
[----:B------:R-:W-:Y:S01]  /*9da0*/  FMUL R247, R247, R10 ;  /* 0x0000000af7f77220 */ /* 0x000fe20000400000 */
[----:B-1----:R-:W-:Y:S01]  /*9db0*/  @!P6 FMUL R19, R19, R19 ;  /* 0x000000131313e220 */ /* 0x002fe20000400000 */
[-C--:B------:R-:W-:Y:S01]  /*9dc0*/  FMUL R160, R160, R8.reuse ;  /* 0x00000008a0a07220 */ /* 0x080fe20000400000 */
        /* <DEDUP_REMOVED lines=42> */
[----:B------:R-:W-:Y:S01]  /*a070*/  FMUL R245, R245, R8 ;  /* 0x00000008f5f57220 */ /* 0x000fe20000400000 */
[----:B------:R-:W-:Y:S01]  /*a080*/  F2FP.BF16.F32.PACK_AB R25, R12, R11 ;  /* 0x0000000b0c19723e */ /* 0x000fe200000010ff */
[----:B------:R-:W-:Y:S01]  /*a090*/  FFMA R20, R10, R18, R11 ;  /* 0x000000120a147223 */ /* 0x000fe2000000000b */
[----:B------:R-:W-:Y:S01]  /*a0a0*/  F2FP.BF16.F32.PACK_AB R27, R14, R17 ;  /* 0x000000110e1b723e */ /* 0x000fe200000010ff */
[--C-:B------:R-:W-:Y:S01]  /*a0b0*/  FFMA R36, R36, UR22, -R9.reuse ;  /* 0x0000001624247c23 */ /* 0x100fe20008000809 */
[----:B------:R-:W-:Y:S01]  /*a0c0*/  F2FP.BF16.F32.PACK_AB R24, R21, R13 ;  /* 0x0000000d1518723e */ /* 0x000fe200000010ff */
[----:B------:R-:W-:Y:S01]  /*a0d0*/  FFMA R37, R37, UR22, -R9 ;  /* 0x0000001625257c23 */ /* 0x000fe20008000809 */
[----:B------:R-:W-:Y:S01]  /*a0e0*/  F2FP.BF16.F32.PACK_AB R26, R19, R16 ;  /* 0x00000010131a723e */ /* 0x000fe200000010ff */
[----:B------:R-:W-:Y:S01]  /*a0f0*/  UMOV UR11, 0x40000040 ;  /* 0x40000040000b7882 */ /* 0x000fe20000000000 */
[----:B------:R-:W-:Y:S01]  /*a100*/  FSETP.GEU.AND P4, PT, R35, -126, PT ;  /* 0xc2fc00002300780b */ /* 0x000fe20003f8e000 */
[--C-:B------:R-:W-:Y:S01]  /*a110*/  FFMA R248, R42, UR22, -R5.reuse ;  /* 0x000000162af87c23 */ /* 0x100fe20008000805 */
[----:B------:R-:W-:Y:S01]  /*a120*/  WARPGROUP.ARRIVE ;  /* 0x00000000000079c5 */ /* 0x000fe20000000000 */
[----:B------:R-:W-:Y:S01]  /*a130*/  FSETP.GEU.AND P3, PT, R34, -126, PT ;  /* 0xc2fc00002200780b */ /* 0x000fe20003f6e000 */
[--C-:B------:R-:W-:Y:S01]  /*a140*/  FFMA R43, R43, UR22, -R5.reuse ;  /* 0x000000162b2b7c23 */ /* 0x100fe20008000805 */
[----:B------:R-:W-:Y:S01]  /*a150*/  FSETP.GEU.AND P6, PT, R38, -126, PT ;  /* 0xc2fc00002600780b */ /* 0x000fe20003fce000 */
[----:B------:R-:W-:Y:S01]  /*a160*/  FFMA R42, R47, UR22, -R5 ;  /* 0x000000162f2a7c23 */ /* 0x000fe20008000805 */
[----:B------:R-:W-:Y:S01]  /*a170*/  FSETP.GEU.AND P5, PT, R39, -126, PT ;  /* 0xc2fc00002700780b */ /* 0x000fe20003fae000 */
[--C-:B------:R-:W-:Y:S01]  /*a180*/  FFMA R11, R44, UR22, -R9.reuse ;  /* 0x000000162c0b7c23 */ /* 0x100fe20008000809 */
[----:B------:R-:W-:Y:S01]  /*a190*/  FFMA R40, R40, UR22, -R9 ;  /* 0x0000001628287c23 */ /* 0x000fe20008000809 */
[----:B------:R-:W-:-:S02]  /*a1a0*/  IMAD.MOV.U32 R47, RZ, RZ, R19 ;  /* 0x000000ffff2f7224 */ /* 0x000fc400078e0013 */
[----:B------:R-:W-:Y:S01]  /*a1b0*/  FFMA R19, R48, UR22, -R9 ;  /* 0x0000001630137c23 */ /* 0x000fe20008000809 */
[--C-:B------:R-:W-:Y:S01]  /*a1c0*/  FFMA R23, R62, UR22, -R5.reuse ;  /* 0x000000163e177c23 */ /* 0x100fe20008000805 */
[----:B------:R-:W-:Y:S01]  /*a1d0*/  @!P4 FMUL R35, R35, 0.5 ;  /* 0x3f0000002323c820 */ /* 0x000fe20000400000 */
[----:B------:R-:W-:Y:S01]  /*a1e0*/  FFMA R28, R63, UR22, -R5 ;  /* 0x000000163f1c7c23 */ /* 0x000fe20008000805 */
[--C-:B------:R-:W-:Y:S01]  /*a1f0*/  FFMA R29, R57, UR22, -R9.reuse ;  /* 0x00000016391d7c23 */ /* 0x100fe20008000809 */
[----:B------:R-:W-:Y:S01]  /*a200*/  @!P3 FMUL R34, R34, 0.5 ;  /* 0x3f0000002222b820 */ /* 0x000fe20000400000 */
[----:B------:R1:W3:Y:S01]  /*a210*/  MUFU.EX2 R10, R35 ;  /* 0x00000023000a7308 */ /* 0x0002e20000000800 */
[----:B------:R-:W-:Y:S01]  /*a220*/  @!P6 FMUL R38, R38, 0.5 ;  /* 0x3f0000002626e820 */ /* 0x000fe20000400000 */
[--C-:B------:R-:W-:Y:S01]  /*a230*/  FFMA R31, R60, UR22, -R9.reuse ;  /* 0x000000163c1f7c23 */ /* 0x100fe20008000809 */
[----:B------:R-:W-:Y:S01]  /*a240*/  @!P5 FMUL R39, R39, 0.5 ;  /* 0x3f0000002727d820 */ /* 0x000fe20000400000 */
[--C-:B------:R-:W-:Y:S01]  /*a250*/  FFMA R30, R61, UR22, -R9.reuse ;  /* 0x000000163d1e7c23 */ /* 0x100fe20008000809 */
[--C-:B------:R-:W-:Y:S01]  /*a260*/  FFMA R57, R80, UR22, -R9.reuse ;  /* 0x0000001650397c23 */ /* 0x100fe20008000809 */
[----:B------:R-:W-:Y:S01]  /*a270*/  FFMA R60, R85, UR22, -R9 ;  /* 0x00000016553c7c23 */ /* 0x000fe20008000809 */
[--C-:B------:R-:W-:Y:S01]  /*a280*/  FFMA R63, R90, UR22, -R5.reuse ;  /* 0x000000165a3f7c23 */ /* 0x100fe20008000805 */
[----:B------:R-:W4:Y:S01]  /*a290*/  MUFU.EX2 R15, R34 ;  /* 0x00000022000f7308 */ /* 0x000f220000000800 */
[----:B-1----:R-:W-:Y:S01]  /*a2a0*/  MOV R35, R17 ;  /* 0x0000001100237202 */ /* 0x002fe20000000f00 */
[--C-:B------:R-:W-:Y:S01]  /*a2b0*/  FFMA R80, R111, UR22, -R5.reuse ;  /* 0x000000166f507c23 */ /* 0x100fe20008000805 */
[----:B------:R-:W-:-:S05]  /*a2c0*/  FFMA R85, R114, UR22, -R5 ;  /* 0x0000001672557c23 */ /* 0x000fca0008000805 */
[----:B------:R3:W1:Y:S08]  /*a2d0*/  MUFU.EX2 R17, R38 ;  /* 0x0000002600117308 */ /* 0x0006700000000800 */
[----:B------:R5:W5:Y:S01]  /*a2e0*/  MUFU.EX2 R18, R39 ;  /* 0x0000002700127308 */ /* 0x000b620000000800 */
[----:B---3--:R-:W-:Y:S02]  /*a2f0*/  IMAD.MOV.U32 R38, RZ, RZ, R10 ;  /* 0x000000ffff267224 */ /* 0x008fe400078e000a */
[----:B----4-:R-:W-:Y:S01]  /*a300*/  @!P3 FMUL R15, R15, R15 ;  /* 0x0000000f0f0fb220 */ /* 0x010fe20000400000 */
[----:B------:R-:W-:Y:S01]  /*a310*/  FSETP.GEU.AND P3, PT, R32, -126, PT ;  /* 0xc2fc00002000780b */ /* 0x000fe20003f6e000 */
[----:B------:R-:W-:Y:S01]  /*a320*/  FFMA R10, R46, UR22, -R5 ;  /* 0x000000162e0a7c23 */ /* 0x000fe20008000805 */
[----:B------:R-:W-:Y:S01]  /*a330*/  @!P4 FMUL R38, R38, R38 ;  /* 0x000000262626c220 */ /* 0x000fe20000400000 */
[----:B------:R-:W-:Y:S01]  /*a340*/  FSETP.GEU.AND P4, PT, R33, -126, PT ;  /* 0xc2fc00002100780b */ /* 0x000fe20003f8e000 */
[----:B-1----:R-:W-:Y:S01]  /*a350*/  @!P6 FMUL R17, R17, R17 ;  /* 0x000000111111e220 */ /* 0x002fe20000400000 */
[----:B------:R-:W-:-:S02]  /*a360*/  FSETP.GEU.AND P6, PT, R36, -126, PT ;  /* 0xc2fc00002400780b */ /* 0x000fc40003fce000 */
[----:B-----5:R-:W-:Y:S01]  /*a370*/  MOV R39, R12 ;  /* 0x0000000c00277202 */ /* 0x020fe20000000f00 */
[----:B------:R-:W-:Y:S01]  /*a380*/  FFMA R12, R45, UR22, -R9 ;  /* 0x000000162d0c7c23 */ /* 0x000fe20008000809 */
[----:B------:R-:W-:-:S04]  /*a390*/  IMAD.MOV.U32 R45, RZ, RZ, R17 ;  /* 0x000000ffff2d7224 */ /* 0x000fc800078e0011 */
[----:B------:R-:W-:Y:S01]  /*a3a0*/  @!P3 FMUL R32, R32, 0.5 ;  /* 0x3f0000002020b820 */ /* 0x000fe20000400000 */
[----:B------:R-:W-:Y:S01]  /*a3b0*/  @!P5 FMUL R18, R18, R18 ;  /* 0x000000121212d220 */ /* 0x000fe20000400000 */
[----:B------:R-:W-:Y:S01]  /*a3c0*/  FSETP.GEU.AND P5, PT, R37, -126, PT ;  /* 0xc2fc00002500780b */ /* 0x000fe20003fae000 */
[----:B------:R-:W-:Y:S01]  /*a3d0*/  @!P4 FMUL R33, R33, 0.5 ;  /* 0x3f0000002121c820 */ /* 0x000fe20000400000 */
[----:B------:R1:W3:Y:S02]  /*a3e0*/  MUFU.EX2 R252, R32 ;  /* 0x0000002000fc7308 */ /* 0x0002e40000000800 */
[----:B------:R-:W-:Y:S01]  /*a3f0*/  MOV R44, R18 ;  /* 0x00000012002c7202 */ /* 0x000fe20000000f00 */
[----:B------:R-:W-:-:S05]  /*a400*/  @!P6 FMUL R36, R36, 0.5 ;  /* 0x3f0000002424e820 */ /* 0x000fca0000400000 */
[----:B------:R4:W5:Y:S01]  /*a410*/  MUFU.EX2 R251, R33 ;  /* 0x0000002100fb7308 */ /* 0x0009620000000800 */
[----:B-1----:R-:W-:Y:S01]  /*a420*/  FFMA R32, R56, UR22, -R9 ;  /* 0x0000001638207c23 */ /* 0x002fe20008000809 */
[--C-:B------:R-:W-:Y:S01]  /*a430*/  FFMA R56, R87, UR22, -R5.reuse ;  /* 0x0000001657387c23 */ /* 0x100fe20008000805 */
[----:B------:R-:W-:Y:S01]  /*a440*/  @!P5 FMUL R37, R37, 0.5 ;  /* 0x3f0000002525d820 */ /* 0x000fe20000400000 */
[----:B------:R-:W-:-:S04]  /*a450*/  FFMA R87, R118, UR22, -R5 ;  /* 0x0000001676577c23 */ /* 0x000fc80008000805 */
[----:B------:R1:W1:Y:S01]  /*a460*/  MUFU.EX2 R250, R36 ;  /* 0x0000002400fa7308 */ /* 0x0002620000000800 */
[----:B---3--:R-:W-:Y:S01]  /*a470*/  @!P3 FMUL R252, R252, R252 ;  /* 0x000000fcfcfcb220 */ /* 0x008fe20000400000 */
[----:B------:R-:W-:Y:S01]  /*a480*/  FSETP.GEU.AND P3, PT, R248, -126, PT ;  /* 0xc2fc0000f800780b */ /* 0x000fe20003f6e000 */
[----:B----4-:R-:W-:-:S05]  /*a490*/  FFMA R33, R66, UR22, -R5 ;  /* 0x0000001642217c23 */ /* 0x010fca0008000805 */
[----:B------:R3:W4:Y:S01]  /*a4a0*/  MUFU.EX2 R249, R37 ;  /* 0x0000002500f97308 */ /* 0x0007220000000800 */
[----:B-----5:R-:W-:Y:S01]  /*a4b0*/  @!P4 FMUL R251, R251, R251 ;  /* 0x000000fbfbfbc220 */ /* 0x020fe20000400000 */
[----:B------:R-:W-:Y:S02]  /*a4c0*/  FSETP.GEU.AND P4, PT, R43, -126, PT ;  /* 0xc2fc00002b00780b */ /* 0x000fe40003f8e000 */
[----:B-1----:R-:W-:Y:S01]  /*a4d0*/  MOV R36, R21 ;  /* 0x0000001500247202 */ /* 0x002fe20000000f00 */
[----:B------:R-:W-:Y:S01]  /*a4e0*/  FFMA R21, R58, UR22, -R5 ;  /* 0x000000163a157c23 */ /* 0x000fe20008000805 */
[--C-:B------:R-:W-:Y:S01]  /*a4f0*/  FFMA R58, R81, UR22, -R9.reuse ;  /* 0x00000016513a7c23 */ /* 0x100fe20008000809 */
[----:B------:R-:W-:Y:S01]  /*a500*/  @!P3 FMUL R248, R248, 0.5 ;  /* 0x3f000000f8f8b820 */ /* 0x000fe20000400000 */
[----:B------:R-:W-:Y:S01]  /*a510*/  FFMA R81, R104, UR22, -R9 ;  /* 0x0000001668517c23 */ /* 0x000fe20008000809 */
[----:B------:R-:W-:Y:S01]  /*a520*/  @!P6 FMUL R250, R250, R250 ;  /* 0x000000fafafae220 */ /* 0x000fe20000400000 */
[----:B------:R-:W-:-:S02]  /*a530*/  FSETP.GEU.AND P6, PT, R10, -126, PT ;  /* 0xc2fc00000a00780b */ /* 0x000fc40003fce000 */
[----:B---3--:R-:W-:Y:S01]  /*a540*/  MOV R37, R20 ;  /* 0x0000001400257202 */ /* 0x008fe20000000f00 */
[----:B------:R-:W1:Y:S01]  /*a550*/  MUFU.EX2 R248, R248 ;  /* 0x000000f800f87308 */ /* 0x000e620000000800 */
[----:B------:R-:W-:Y:S01]  /*a560*/  FFMA R20, R52, UR22, -R9 ;  /* 0x0000001634147c23 */ /* 0x000fe20008000809 */
[----:B------:R-:W-:Y:S01]  /*a570*/  @!P4 FMUL R43, R43, 0.5 ;  /* 0x3f0000002b2bc820 */ /* 0x000fe20000400000 */
[----:B----4-:R-:W-:Y:S01]  /*a580*/  @!P5 FMUL R249, R249, R249 ;  /* 0x000000f9f9f9d220 */ /* 0x010fe20000400000 */
[----:B------:R-:W-:-:S04]  /*a590*/  FSETP.GEU.AND P5, PT, R42, -126, PT ;  /* 0xc2fc00002a00780b */ /* 0x000fc80003fae000 */
[----:B------:R-:W3:Y:S02]  /*a5a0*/  MUFU.EX2 R46, R43 ;  /* 0x0000002b002e7308 */ /* 0x000ee40000000800 */
[----:B------:R-:W-:-:S06]  /*a5b0*/  @!P6 FMUL R10, R10, 0.5 ;  /* 0x3f0000000a0ae820 */ /* 0x000fcc0000400000 */
[----:B------:R4:W5:Y:S01]  /*a5c0*/  MUFU.EX2 R43, R10 ;  /* 0x0000000a002b7308 */ /* 0x0009620000000800 */
[----:B-1----:R-:W-:Y:S01]  /*a5d0*/  @!P3 FMUL R248, R248, R248 ;  /* 0x000000f8f8f8b220 */ /* 0x002fe20000400000 */
[----:B------:R-:W-:Y:S01]  /*a5e0*/  @!P5 FMUL R42, R42, 0.5 ;  /* 0x3f0000002a2ad820 */ /* 0x000fe20000400000 */
[----:B------:R-:W-:-:S05]  /*a5f0*/  FSETP.GEU.AND P3, PT, R40, -126, PT ;  /* 0xc2fc00002800780b */ /* 0x000fca0003f6e000 */
[----:B------:R-:W1:Y:S01]  /*a600*/  MUFU.EX2 R42, R42 ;  /* 0x0000002a002a7308 */ /* 0x000e620000000800 */
[----:B----4-:R-:W-:Y:S01]  /*a610*/  FFMA R10, R41, UR22, -R9 ;  /* 0x00000016290a7c23 */ /* 0x010fe20008000809 */
[----:B---3--:R-:W-:-:S04]  /*a620*/  @!P4 FMUL R46, R46, R46 ;  /* 0x0000002e2e2ec220 */ /* 0x008fc80000400000 */
[----:B------:R-:W-:Y:S02]  /*a630*/  FSETP.GEU.AND P4, PT, R10, -126, PT ;  /* 0xc2fc00000a00780b */ /* 0x000fe40003f8e000 */
[----:B------:R-:W-:Y:S01]  /*a640*/  @!P3 FMUL R40, R40, 0.5 ;  /* 0x3f0000002828b820 */ /* 0x000fe20000400000 */
[----:B-----5:R-:W-:Y:S01]  /*a650*/  @!P6 FMUL R43, R43, R43 ;  /* 0x0000002b2b2be220 */ /* 0x020fe20000400000 */
[----:B------:R-:W-:Y:S02]  /*a660*/  FSETP.GEU.AND P6, PT, R11, -126, PT ;  /* 0xc2fc00000b00780b */ /* 0x000fe40003fce000 */
[----:B------:R3:W4:Y:S01]  /*a670*/  MUFU.EX2 R41, R40 ;  /* 0x0000002800297308 */ /* 0x0007220000000800 */
[----:B-1----:R-:W-:Y:S01]  /*a680*/  @!P5 FMUL R42, R42, R42 ;  /* 0x0000002a2a2ad220 */ /* 0x002fe20000400000 */
[----:B--2---:R-:W-:-:S05]  /*a690*/  R2UR UR6, R22 ;  /* 0x00000000160672ca */ /* 0x004fca00000e0000 */
[----:B------:R-:W-:Y:S01]  /*a6a0*/  @!P4 FMUL R10, R10, 0.5 ;  /* 0x3f0000000a0ac820 */ /* 0x000fe20000400000 */
[----:B------:R-:W-:Y:S02]  /*a6b0*/  FSETP.GEU.AND P5, PT, R12, -126, PT ;  /* 0xc2fc00000c00780b */ /* 0x000fe40003fae000 */
[----:B---3--:R-:W-:Y:S01]  /*a6c0*/  MOV R40, R13 ;  /* 0x0000000d00287202 */ /* 0x008fe20000000f00 */
[----:B------:R-:W-:Y:S01]  /*a6d0*/  @!P6 FMUL R11, R11, 0.5 ;  /* 0x3f0000000b0be820 */ /* 0x000fe20000400000 */
[--C-:B------:R-:W-:Y:S01]  /*a6e0*/  FFMA R13, R50, UR22, -R5.reuse ;  /* 0x00000016320d7c23 */ /* 0x100fe20008000805 */
[----:B------:R-:W1:Y:S01]  /*a6f0*/  MUFU.EX2 R10, R10 ;  /* 0x0000000a000a7308 */ /* 0x000e620000000800 */
[----:B------:R-:W-:Y:S01]  /*a700*/  MOV R50, R14 ;  /* 0x0000000e00327202 */ /* 0x000fe20000000f00 */
[----:B------:R-:W-:Y:S01]  /*a710*/  FFMA R14, R51, UR22, -R5 ;  /* 0x00000016330e7c23 */ /* 0x000fe20008000805 */
[----:B------:R-:W-:Y:S02]  /*a720*/  IMAD.MOV.U32 R51, RZ, RZ, R15 ;  /* 0x000000ffff337224 */ /* 0x000fe400078e000f */
[----:B----4-:R-:W-:Y:S01]  /*a730*/  @!P3 FMUL R41, R41, R41 ;  /* 0x000000292929b220 */ /* 0x010fe20000400000 */
[----:B------:R-:W-:Y:S01]  /*a740*/  FSETP.GEU.AND P3, PT, R13, -126, PT ;  /* 0xc2fc00000d00780b */ /* 0x000fe20003f6e000 */
[----:B------:R-:W-:Y:S01]  /*a750*/  UIMAD UR6, UR6, 0x1800, UR23 ;  /* 0x00001800060678a4 */ /* 0x000fe2000f8e0217 */
[----:B------:R-:W-:Y:S01]  /*a760*/  MOV R34, R22 ;  /* 0x0000001600227202 */ /* 0x000fe20000000f00 */
[----:B------:R-:W-:Y:S01]  /*a770*/  @!P5 FMUL R12, R12, 0.5 ;  /* 0x3f0000000c0cd820 */ /* 0x000fe20000400000 */
[----:B------:R-:W2:Y:S01]  /*a780*/  MUFU.EX2 R11, R11 ;  /* 0x0000000b000b7308 */ /* 0x000ea20000000800 */
[----:B------:R-:W-:Y:S01]  /*a790*/  UIADD3 UR8, UR6, 0x80, URZ ;  /* 0x0000008006087890 */ /* 0x000fe2000fffe03f */
[----:B------:R-:W-:Y:S01]  /*a7a0*/  FFMA R22, R59, UR22, -R5 ;  /* 0x000000163b167c23 */ /* 0x000fe20008000805 */
[----:B------:R-:W-:Y:S01]  /*a7b0*/  IMAD.MOV.U32 R52, RZ, RZ, R51 ;  /* 0x000000ffff347224 */ /* 0x000fe200078e0033 */
[----:B------:R-:W-:Y:S01]  /*a7c0*/  MOV R51, R36 ;  /* 0x0000002400337202 */ /* 0x000fe20000000f00 */
[----:B------:R-:W-:Y:S01]  /*a7d0*/  FFMA R36, R71, UR22, -R5 ;  /* 0x0000001647247c23 */ /* 0x000fe20008000805 */
[----:B------:R-:W-:Y:S01]  /*a7e0*/  HGMMA.64x192x16.F32.BF16 R152, R24, gdesc[UR4].tnspB, R152, gsb0 ;  /* 0x42e0000418987df0 */ /* 0x000fe20008001898 */
[----:B------:R-:W-:Y:S01]  /*a7f0*/  MOV R48, R40 ;  /* 0x0000002800307202 */ /* 0x000fe20000000f00 */
[----:B------:R-:W-:Y:S01]  /*a800*/  UMOV UR10, UR8 ;  /* 0x00000008000a7c82 */ /* 0x000fe20008000000 */
[----:B------:R-:W3:Y:S01]  /*a810*/  MUFU.EX2 R12, R12 ;  /* 0x0000000c000c7308 */ /* 0x000ee20000000800 */
[----:B-1----:R-:W-:Y:S01]  /*a820*/  @!P4 FMUL R10, R10, R10 ;  /* 0x0000000a0a0ac220 */ /* 0x002fe20000400000 */
[----:B------:R-:W-:Y:S01]  /*a830*/  UIADD3 UR8, UR6, 0x100, URZ ;  /* 0x0000010006087890 */ /* 0x000fe2000fffe03f */
[----:B------:R-:W-:Y:S01]  /*a840*/  FSETP.GEU.AND P4, PT, R14, -126, PT ;  /* 0xc2fc00000e00780b */ /* 0x000fe20003f8e000 */
[----:B------:R-:W-:Y:S01]  /*a850*/  @!P3 FMUL R13, R13, 0.5 ;  /* 0x3f0000000d0db820 */ /* 0x000fe20000400000 */
[----:B------:R-:W-:Y:S01]  /*a860*/  MOV R40, R38 ;  /* 0x0000002600287202 */ /* 0x000fe20000000f00 */
[----:B------:R-:W-:Y:S01]  /*a870*/  IMAD.MOV.U32 R71, RZ, RZ, R51 ;  /* 0x000000ffff477224 */ /* 0x000fe200078e0033 */
[----:B------:R-:W-:Y:S01]  /*a880*/  MOV R61, R48 ;  /* 0x00000030003d7202 */ /* 0x000fe20000000f00 */
[----:B--2---:R-:W-:Y:S01]  /*a890*/  @!P6 FMUL R11, R11, R11 ;  /* 0x0000000b0b0be220 */ /* 0x004fe20000400000 */
[----:B------:R-:W-:Y:S01]  /*a8a0*/  FFMA R48, R79, UR22, -R5 ;  /* 0x000000164f307c23 */ /* 0x000fe20008000805 */
[----:B------:R-:W1:Y:S01]  /*a8b0*/  MUFU.EX2 R13, R13 ;  /* 0x0000000d000d7308 */ /* 0x000e620000000800 */
[--C-:B------:R-:W-:Y:S01]  /*a8c0*/  FFMA R51, R76, UR22, -R9.reuse ;  /* 0x000000164c337c23 */ /* 0x100fe20008000809 */
[--C-:B------:R-:W-:Y:S01]  /*a8d0*/  FFMA R59, R84, UR22, -R9.reuse ;  /* 0x00000016543b7c23 */ /* 0x100fe20008000809 */
[--C-:B------:R-:W-:Y:S01]  /*a8e0*/  FFMA R76, R101, UR22, -R9.reuse ;  /* 0x00000016654c7c23 */ /* 0x100fe20008000809 */
[----:B------:R-:W-:-:S02]  /*a8f0*/  FFMA R84, R109, UR22, -R9 ;  /* 0x000000166d547c23 */ /* 0x000fc40008000809 */
[----:B------:R-:W-:Y:S01]  /*a900*/  @!P4 FMUL R14, R14, 0.5 ;  /* 0x3f0000000e0ec820 */ /* 0x000fe20000400000 */
[----:B---3--:R-:W-:-:S05]  /*a910*/  @!P5 FMUL R12, R12, R12 ;  /* 0x0000000c0c0cd220 */ /* 0x008fca0000400000 */
[----:B------:R-:W2:Y:S01]  /*a920*/  MUFU.EX2 R14, R14 ;  /* 0x0000000e000e7308 */ /* 0x000ea20000000800 */
[----:B-1----:R-:W-:Y:S01]  /*a930*/  @!P3 FMUL R13, R13, R13 ;  /* 0x0000000d0d0db220 */ /* 0x002fe20000400000 */
[----:B------:R-:W-:Y:S01]  /*a940*/  FSETP.GEU.AND P3, PT, R19, -126, PT ;  /* 0xc2fc00001300780b */ /* 0x000fe20003f6e000 */
[----:B--2---:R-:W-:-:S12]  /*a950*/  @!P4 FMUL R14, R14, R14 ;  /* 0x0000000e0e0ec220 */ /* 0x004fd80000400000 */
[----:B------:R-:W-:-:S06]  /*a960*/  @!P3 FMUL R19, R19, 0.5 ;  /* 0x3f0000001313b820 */ /* 0x000fcc0000400000 */
[----:B------:R-:W1:Y:S02]  /*a970*/  MUFU.EX2 R19, R19 ;  /* 0x0000001300137308 */ /* 0x000e640000000800 */
[----:B-1----:R-:W-:Y:S01]  /*a980*/  @!P3 FMUL R19, R19, R19 ;  /* 0x000000131313b220 */ /* 0x002fe20000400000 */
[----:B------:R-:W-:-:S13]  /*a990*/  FSETP.GEU.AND P3, PT, R21, -126, PT ;  /* 0xc2fc00001500780b */ /* 0x000fda0003f6e000 */
        /* <DEDUP_REMOVED lines=11> */
[----:B------:R-:W-:Y:S02]  /*aa50*/  WARPGROUP.DEPBAR.LE gsb0, 0x0 ;  /* 0x00008000000079c5 */ /* 0x000fe40000010000 */
[----:B------:R-:W-:Y:S01]  /*aa60*/  F2FP.BF16.F32.PACK_AB R25, R38, R15 ;  /* 0x0000000f2619723e */ /* 0x000fe200000010ff */
[----:B------:R-:W-:Y:S01]  /*aa70*/  FFMA R15, R54, UR22, -R5 ;  /* 0x00000016360f7c23 */ /* 0x000fe20008000805 */
[----:B------:R-:W-:Y:S01]  /*aa80*/  F2FP.BF16.F32.PACK_AB R27, R18, R17 ;  /* 0x00000011121b723e */ /* 0x000fe200000010ff */
[--C-:B------:R-:W-:Y:S01]  /*aa90*/  FFMA R17, R49, UR22, -R9.reuse ;  /* 0x0000001631117c23 */ /* 0x100fe20008000809 */
[----:B------:R-:W-:Y:S01]  /*aaa0*/  F2FP.BF16.F32.PACK_AB R24, R251, R252 ;  /* 0x000000fcfb18723e */ /* 0x000fe200000010ff */
[--C-:B------:R-:W-:Y:S01]  /*aab0*/  FFMA R18, R53, UR22, -R9.reuse ;  /* 0x0000001635127c23 */ /* 0x100fe20008000809 */
[----:B------:R-:W-:Y:S01]  /*aac0*/  F2FP.BF16.F32.PACK_AB R26, R249, R250 ;  /* 0x000000faf91a723e */ /* 0x000fe200000010ff */
[----:B------:R-:W-:Y:S01]  /*aad0*/  FFMA R38, R65, UR22, -R9 ;  /* 0x0000001641267c23 */ /* 0x000fe20008000809 */
[----:B------:R-:W-:Y:S01]  /*aae0*/  MOV R54, R16 ;  /* 0x0000001000367202 */ /* 0x000fe20000000f00 */
[----:B------:R-:W-:Y:S01]  /*aaf0*/  FFMA R16, R55, UR22, -R5 ;  /* 0x0000001637107c23 */ /* 0x000fe20008000805 */
[----:B------:R-:W-:Y:S01]  /*ab00*/  WARPGROUP.ARRIVE ;  /* 0x00000000000079c5 */ /* 0x000fe20000000000 */
[----:B------:R-:W-:Y:S01]  /*ab10*/  FSETP.GEU.AND P6, PT, R15, -126, PT ;  /* 0xc2fc00000f00780b */ /* 0x000fe20003fce000 */
[----:B------:R-:W-:Y:S01]  /*ab20*/  IMAD.MOV.U32 R55, RZ, RZ, R45 ;  /* 0x000000ffff377224 */ /* 0x000fe200078e002d */
[----:B------:R-:W-:Y:S01]  /*ab30*/  FSETP.GEU.AND P4, PT, R17, -126, PT ;  /* 0xc2fc00001100780b */ /* 0x000fe20003f8e000 */
[--C-:B------:R-:W-:Y:S01]  /*ab40*/  FFMA R53, R86, UR22, -R5.reuse ;  /* 0x0000001656357c23 */ /* 0x100fe20008000805 */
[----:B------:R-:W-:Y:S01]  /*ab50*/  FSETP.GEU.AND P5, PT, R16, -126, PT ;  /* 0xc2fc00001000780b */ /* 0x000fe20003fae000 */
[----:B------:R-:W-:Y:S01]  /*ab60*/  HGMMA.64x192x16.F32.BF16 R152, R24, gdesc[UR8].tnspB, R152, gsb0 ;  /* 0x42e0000818987df0 */ /* 0x000fe20008001898 */
[----:B------:R-:W-:Y:S01]  /*ab70*/  UMOV UR10, UR8 ;  /* 0x00000008000a7c82 */ /* 0x000fe20008000000 */
[----:B------:R-:W-:Y:S01]  /*ab80*/  UMOV UR11, 0x40000040 ;  /* 0x40000040000b7882 */ /* 0x000fe20000000000 */
[----:B------:R-:W-:Y:S01]  /*ab90*/  UIADD3 UR8, UR6, 0x180, URZ ;  /* 0x0000018006087890 */ /* 0x000fe2000fffe03f */
[----:B------:R-:W-:Y:S01]  /*aba0*/  MOV R49, R50 ;  /* 0x0000003200317202 */ /* 0x000fe20000000f00 */
[----:B------:R-:W-:Y:S01]  /*abb0*/  FFMA R86, R115, UR22, -R5 ;  /* 0x0000001673567c23 */ /* 0x000fe20008000805 */
[----:B------:R-:W-:Y:S01]  /*abc0*/  MOV R45, R44 ;  /* 0x0000002c002d7202 */ /* 0x000fe20000000f00 */
[----:B------:R-:W-:-:S02]  /*abd0*/  IMAD.MOV.U32 R44, RZ, RZ, R35 ;  /* 0x000000ffff2c7224 */ /* 0x000fc400078e0023 */
[----:B------:R-:W-:Y:S01]  /*abe0*/  @!P6 FMUL R15, R15, 0.5 ;  /* 0x3f0000000f0fe820 */ /* 0x000fe20000400000 */
[----:B------:R-:W-:Y:S01]  /*abf0*/  MOV R50, R34 ;  /* 0x0000002200327202 */ /* 0x000fe20000000f00 */
[----:B------:R-:W-:Y:S01]  /*ac00*/  @!P4 FMUL R17, R17, 0.5 ;  /* 0x3f0000001111c820 */ /* 0x000fe20000400000 */
[--C-:B------:R-:W-:Y:S01]  /*ac10*/  FFMA R34, R67, UR22, -R5.reuse ;  /* 0x0000001643227c23 */ /* 0x100fe20008000805 */
[----:B------:R-:W-:Y:S01]  /*ac20*/  @!P5 FMUL R16, R16, 0.5 ;  /* 0x3f0000001010d820 */ /* 0x000fe20000400000 */
[----:B------:R-:W-:Y:S01]  /*ac30*/  FFMA R35, R70, UR22, -R5 ;  /* 0x0000001646237c23 */ /* 0x000fe20008000805 */
[----:B------:R-:W1:Y:S01]  /*ac40*/  MUFU.EX2 R15, R15 ;  /* 0x0000000f000f7308 */ /* 0x000e620000000800 */
[----:B------:R-:W-:Y:S01]  /*ac50*/  MOV R66, R54 ;  /* 0x0000003600427202 */ /* 0x000fe20000000f00 */
[----:B------:R-:W-:Y:S01]  /*ac60*/  IMAD.MOV.U32 R70, RZ, RZ, R39 ;  /* 0x000000ffff467224 */ /* 0x000fe200078e0027 */
[----:B------:R-:W-:Y:S01]  /*ac70*/  MOV R54, R47 ;  /* 0x0000002f00367202 */ /* 0x000fe20000000f00 */
[----:B------:R-:W-:Y:S01]  /*ac80*/  FFMA R39, R68, UR22, -R9 ;  /* 0x0000001644277c23 */ /* 0x000fe20008000809 */
[----:B------:R-:W-:-:S02]  /*ac90*/  IMAD.MOV.U32 R47, RZ, RZ, R37 ;  /* 0x000000ffff2f7224 */ /* 0x000fc400078e0025 */
[--C-:B------:R-:W-:Y:S01]  /*aca0*/  FFMA R37, R64, UR22, -R9.reuse ;  /* 0x0000001640257c23 */ /* 0x100fe20008000809 */
[----:B------:R-:W-:Y:S01]  /*acb0*/  MOV R68, R54 ;  /* 0x0000003600447202 */ /* 0x000fe20000000f00 */
[----:B------:R-:W2:Y:S01]  /*acc0*/  MUFU.EX2 R16, R16 ;  /* 0x0000001000107308 */ /* 0x000ea20000000800 */
[----:B------:R-:W-:Y:S01]  /*acd0*/  MOV R54, R40 ;  /* 0x0000002800367202 */ /* 0x000fe20000000f00 */
[----:B------:R-:W-:Y:S01]  /*ace0*/  FFMA R40, R69, UR22, -R9 ;  /* 0x0000001645287c23 */ /* 0x000fe20008000809 */
[----:B------:R-:W-:Y:S01]  /*acf0*/  FSETP.GEU.AND P3, PT, R37, -126, PT ;  /* 0xc2fc00002500780b */ /* 0x000fe20003f6e000 */
[----:B------:R-:W-:Y:S01]  /*ad00*/  IMAD.MOV.U32 R69, RZ, RZ, R50 ;  /* 0x000000ffff457224 */ /* 0x000fe200078e0032 */
[----:B------:R-:W-:Y:S01]  /*ad10*/  MOV R67, R47 ;  /* 0x0000002f00437202 */ /* 0x000fe20000000f00 */
[--C-:B------:R-:W-:Y:S01]  /*ad20*/  FFMA R47, R75, UR22, -R5.reuse ;  /* 0x000000164b2f7c23 */ /* 0x100fe20008000805 */
[----:B------:R-:W-:Y:S01]  /*ad30*/  MOV R50, R45 ;  /* 0x0000002d00327202 */ /* 0x000fe20000000f00 */
[----:B------:R-:W3:Y:S01]  /*ad40*/  MUFU.EX2 R17, R17 ;  /* 0x0000001100117308 */ /* 0x000ee20000000800 */
[----:B-1----:R-:W-:Y:S01]  /*ad50*/  @!P6 FMUL R15, R15, R15 ;  /* 0x0000000f0f0fe220 */ /* 0x002fe20000400000 */
[----:B------:R-:W-:Y:S01]  /*ad60*/  FSETP.GEU.AND P6, PT, R20, -126, PT ;  /* 0xc2fc00001400780b */ /* 0x000fe20003fce000 */
[--C-:B------:R-:W-:Y:S01]  /*ad70*/  FFMA R45, R74, UR22, -R5.reuse ;  /* 0x000000164a2d7c23 */ /* 0x100fe20008000805 */
[----:B------:R-:W-:Y:S01]  /*ad80*/  MOV R75, R44 ;  /* 0x0000002c004b7202 */ /* 0x000fe20000000f00 */
[----:B------:R-:W-:Y:S01]  /*ad90*/  FFMA R44, R78, UR22, -R5 ;  /* 0x000000164e2c7c23 */ /* 0x000fe20008000805 */
[----:B------:R-:W-:Y:S01]  /*ada0*/  MOV R65, R52 ;  /* 0x0000003400417202 */ /* 0x000fe20000000f00 */
[----:B------:R-:W-:-:S02]  /*adb0*/  IMAD.MOV.U32 R62, RZ, RZ, R49 ;  /* 0x000000ffff3e7224 */ /* 0x000fc400078e0031 */
[----:B------:R-:W-:Y:S01]  /*adc0*/  @!P3 FMUL R37, R37, 0.5 ;  /* 0x3f0000002525b820 */ /* 0x000fe20000400000 */
[----:B--2---:R-:W-:Y:S01]  /*add0*/  @!P5 FMUL R16, R16, R16 ;  /* 0x000000101010d220 */ /* 0x004fe20000400000 */
[----:B------:R-:W-:Y:S01]  /*ade0*/  FSETP.GEU.AND P5, PT, R18, -126, PT ;  /* 0xc2fc00001200780b */ /* 0x000fe20003fae000 */
[----:B------:R-:W-:Y:S02]  /*adf0*/  IMAD.MOV.U32 R78, RZ, RZ, R50 ;  /* 0x000000ffff4e7224 */ /* 0x000fe400078e0032 */
[--C-:B------:R-:W-:Y:S01]  /*ae00*/  FFMA R49, R72, UR22, -R9.reuse ;  /* 0x0000001648317c23 */ /* 0x100fe20008000809 */
[--C-:B------:R-:W-:Y:S01]  /*ae10*/  FFMA R50, R73, UR22, -R9.reuse ;  /* 0x0000001649327c23 */ /* 0x100fe20008000809 */
[----:B------:R-:W1:Y:S01]  /*ae20*/  MUFU.EX2 R37, R37 ;  /* 0x0000002500257308 */ /* 0x000e620000000800 */
[----:B------:R-:W-:Y:S01]  /*ae30*/  @!P6 FMUL R20, R20, 0.5 ;  /* 0x3f0000001414e820 */ /* 0x000fe20000400000 */
[----:B------:R-:W-:Y:S01]  /*ae40*/  FFMA R52, R77, UR22, -R9 ;  /* 0x000000164d347c23 */ /* 0x000fe20008000809 */
[----:B---3--:R-:W-:Y:S01]  /*ae50*/  @!P4 FMUL R17, R17, R17 ;  /* 0x000000111111c220 */ /* 0x008fe20000400000 */
[----:B------:R-:W-:Y:S01]  /*ae60*/  FSETP.GEU.AND P4, PT, R22, -126, PT ;  /* 0xc2fc00001600780b */ /* 0x000fe20003f8e000 */
[--C-:B------:R-:W-:Y:S01]  /*ae70*/  FFMA R72, R103, UR22, -R5.reuse ;  /* 0x0000001667487c23 */ /* 0x100fe20008000805 */
[----:B------:R-:W-:Y:S01]  /*ae80*/  MOV R64, R55 ;  /* 0x0000003700407202 */ /* 0x000fe20000000f00 */
[--C-:B------:R-:W-:Y:S01]  /*ae90*/  FFMA R55, R83, UR22, -R5.reuse ;  /* 0x0000001653377c23 */ /* 0x100fe20008000805 */
[----:B------:R-:W2:Y:S01]  /*aea0*/  MUFU.EX2 R20, R20 ;  /* 0x0000001400147308 */ /* 0x000ea20000000800 */
[----:B------:R-:W-:Y:S01]  /*aeb0*/  @!P5 FMUL R18, R18, 0.5 ;  /* 0x3f0000001212d820 */ /* 0x000fe20000400000 */
[----:B------:R-:W-:Y:S01]  /*aec0*/  MOV R74, R54 ;  /* 0x00000036004a7202 */ /* 0x000fe20000000f00 */
[----:B------:R-:W-:Y:S01]  /*aed0*/  FFMA R54, R82, UR22, -R5 ;  /* 0x0000001652367c23 */ /* 0x000fe20008000805 */
[----:B------:R-:W-:Y:S01]  /*aee0*/  MOV R79, R75 ;  /* 0x0000004b004f7202 */ /* 0x000fe20000000f00 */
[----:B------:R-:W-:Y:S01]  /*aef0*/  FFMA R73, R96, UR22, -R9 ;  /* 0x0000001660497c23 */ /* 0x000fe20008000809 */
[----:B------:R-:W-:Y:S01]  /*af00*/  MOV R90, R78 ;  /* 0x0000004e005a7202 */ /* 0x000fe20000000f00 */
[----:B------:R-:W-:Y:S01]  /*af10*/  IMAD.MOV.U32 R78, RZ, RZ, R74 ;  /* 0x000000ffff4e7224 */ /* 0x000fe200078e004a */
[----:B------:R-:W3:Y:S01]  /*af20*/  MUFU.EX2 R18, R18 ;  /* 0x0000001200127308 */ /* 0x000ee20000000800 */
[----:B------:R-:W-:Y:S01]  /*af30*/  @!P4 FMUL R22, R22, 0.5 ;  /* 0x3f0000001616c820 */ /* 0x000fe20000400000 */
[----:B-1----:R-:W-:Y:S01]  /*af40*/  @!P3 FMUL R37, R37, R37 ;  /* 0x000000252525b220 */ /* 0x002fe20000400000 */
[----:B------:R-:W-:Y:S01]  /*af50*/  FSETP.GEU.AND P3, PT, R45, -126, PT ;  /* 0xc2fc00002d00780b */ /* 0x000fe20003f6e000 */
[----:B------:R-:W-:Y:S01]  /*af60*/  FFMA R77, R106, UR22, -R5 ;  /* 0x000000166a4d7c23 */ /* 0x000fe20008000805 */
[----:B------:R-:W-:Y:S01]  /*af70*/  MOV R75, R68 ;  /* 0x00000044004b7202 */ /* 0x000fe20000000f00 */
[----:B------:R-:W-:Y:S01]  /*af80*/  FFMA R82, R105, UR22, -R9 ;  /* 0x0000001669527c23 */ /* 0x000fe20008000809 */
[----:B------:R-:W-:Y:S01]  /*af90*/  MOV R68, R61 ;  /* 0x0000003d00447202 */ /* 0x000fe20000000f00 */
[----:B------:R-:W1:Y:S01]  /*afa0*/  MUFU.EX2 R22, R22 ;  /* 0x0000001600167308 */ /* 0x000e620000000800 */
[----:B--2---:R-:W-:Y:S01]  /*afb0*/  @!P6 FMUL R20, R20, R20 ;  /* 0x000000141414e220 */ /* 0x004fe20000400000 */
[----:B------:R-:W-:Y:S01]  /*afc0*/  FSETP.GEU.AND P6, PT, R23, -126, PT ;  /* 0xc2fc00001700780b */ /* 0x000fe20003fce000 */
[--C-:B------:R-:W-:Y:S01]  /*afd0*/  FFMA R61, R91, UR22, -R5.reuse ;  /* 0x000000165b3d7c23 */ /* 0x100fe20008000805 */
[----:B------:R-:W-:Y:S01]  /*afe0*/  MOV R74, R69 ;  /* 0x00000045004a7202 */ /* 0x000fe20000000f00 */
[----:B------:R-:W-:Y:S01]  /*aff0*/  IMAD.MOV.U32 R69, RZ, RZ, R64 ;  /* 0x000000ffff457224 */ /* 0x000fe200078e0040 */
[----:B------:R-:W-:Y:S01]  /*b000*/  MOV R91, R62 ;  /* 0x0000003e005b7202 */ /* 0x000fe20000000f00 */
[--C-:B------:R-:W-:Y:S01]  /*b010*/  FFMA R62, R94, UR22, -R5.reuse ;  /* 0x000000165e3e7c23 */ /* 0x100fe20008000805 */
[----:B------:R-:W-:Y:S01]  /*b020*/  @!P3 FMUL R45, R45, 0.5 ;  /* 0x3f0000002d2db820 */ /* 0x000fe20000400000 */
[----:B---3--:R-:W-:Y:S01]  /*b030*/  @!P5 FMUL R18, R18, R18 ;  /* 0x000000121212d220 */ /* 0x008fe20000400000 */
[----:B------:R-:W-:Y:S01]  /*b040*/  FSETP.GEU.AND P5, PT, R28, -126, PT ;  /* 0xc2fc00001c00780b */ /* 0x000fe20003fae000 */
[----:B------:R-:W-:Y:S01]  /*b050*/  FFMA R64, R95, UR22, -R5 ;  /* 0x000000165f407c23 */ /* 0x000fe20008000805 */
[----:B------:R-:W-:-:S02]  /*b060*/  IMAD.MOV.U32 R95, RZ, RZ, R65 ;  /* 0x000000ffff5f7224 */ /* 0x000fc400078e0041 */
[--C-:B------:R-:W-:Y:S01]  /*b070*/  FFMA R65, R88, UR22, -R9.reuse ;  /* 0x0000001658417c23 */ /* 0x100fe20008000809 */
[----:B------:R-:W2:Y:S01]  /*b080*/  MUFU.EX2 R45, R45 ;  /* 0x0000002d002d7308 */ /* 0x000ea20000000800 */
[----:B------:R-:W-:Y:S01]  /*b090*/  @!P6 FMUL R23, R23, 0.5 ;  /* 0x3f0000001717e820 */ /* 0x000fe20000400000 */
[----:B------:R-:W-:Y:S01]  /*b0a0*/  MOV R88, R66 ;  /* 0x0000004200587202 */ /* 0x000fe20000000f00 */
[----:B-1----:R-:W-:Y:S01]  /*b0b0*/  @!P4 FMUL R22, R22, R22 ;  /* 0x000000161616c220 */ /* 0x002fe20000400000 */
[----:B------:R-:W-:Y:S01]  /*b0c0*/  FSETP.GEU.AND P4, PT, R29, -126, PT ;  /* 0xc2fc00001d00780b */ /* 0x000fe20003f8e000 */
[----:B------:R-:W-:Y:S01]  /*b0d0*/  FFMA R66, R89, UR22, -R9 ;  /* 0x0000001659427c23 */ /* 0x000fe20008000809 */
[----:B------:R-:W-:Y:S01]  /*b0e0*/  MOV R89, R79 ;  /* 0x0000004f00597202 */ /* 0x000fe20000000f00 */
[----:B------:R-:W-:Y:S01]  /*b0f0*/  IMAD.MOV.U32 R94, RZ, RZ, R67 ;  /* 0x000000ffff5e7224 */ /* 0x000fe200078e0043 */
[----:B------:R-:W1:Y:S01]  /*b100*/  MUFU.EX2 R23, R23 ;  /* 0x0000001700177308 */ /* 0x000e620000000800 */
[----:B------:R-:W-:Y:S01]  /*b110*/  @!P5 FMUL R28, R28, 0.5 ;  /* 0x3f0000001c1cd820 */ /* 0x000fe20000400000 */
[----:B------:R-:W-:-:S02]  /*b120*/  IMAD.MOV.U32 R79, RZ, RZ, R68 ;  /* 0x000000ffff4f7224 */ /* 0x000fc400078e0044 */
[--C-:B------:R-:W-:Y:S01]  /*b130*/  FFMA R67, R92, UR22, -R9.reuse ;  /* 0x000000165c437c23 */ /* 0x100fe20008000809 */
[----:B------:R-:W-:Y:S01]  /*b140*/  FFMA R68, R93, UR22, -R9 ;  /* 0x000000165d447c23 */ /* 0x000fe20008000809 */
[----:B------:R-:W-:Y:S01]  /*b150*/  MOV R92, R78 ;  /* 0x0000004e005c7202 */ /* 0x000fe20000000f00 */
[----:B------:R-:W-:Y:S01]  /*b160*/  IMAD.MOV.U32 R96, RZ, RZ, R74 ;  /* 0x000000ffff607224 */ /* 0x000fe200078e004a */
[----:B------:R-:W-:Y:S01]  /*b170*/  MOV R78, R69 ;  /* 0x00000045004e7202 */ /* 0x000fe20000000f00 */
[----:B------:R-:W3:Y:S01]  /*b180*/  MUFU.EX2 R28, R28 ;  /* 0x0000001c001c7308 */ /* 0x000ee20000000800 */
[----:B------:R-:W-:Y:S01]  /*b190*/  @!P4 FMUL R29, R29, 0.5 ;  /* 0x3f0000001d1dc820 */ /* 0x000fe20000400000 */
[----:B--2---:R-:W-:Y:S01]  /*b1a0*/  @!P3 FMUL R45, R45, R45 ;  /* 0x0000002d2d2db220 */ /* 0x004fe20000400000 */
[----:B------:R-:W-:Y:S01]  /*b1b0*/  FSETP.GEU.AND P3, PT, R49, -126, PT ;  /* 0xc2fc00003100780b */ /* 0x000fe20003f6e000 */
[--C-:B------:R-:W-:Y:S01]  /*b1c0*/  FFMA R69, R98, UR22, -R5.reuse ;  /* 0x0000001662457c23 */ /* 0x100fe20008000805 */
[----:B------:R-:W-:Y:S01]  /*b1d0*/  MOV R98, R70 ;  /* 0x0000004600627202 */ /* 0x000fe20000000f00 */
[--C-:B------:R-:W-:Y:S01]  /*b1e0*/  FFMA R70, R99, UR22, -R5.reuse ;  /* 0x0000001663467c23 */ /* 0x100fe20008000805 */
[----:B------:R-:W-:Y:S01]  /*b1f0*/  MOV R99, R71 ;  /* 0x0000004700637202 */ /* 0x000fe20000000f00 */
[----:B------:R-:W2:Y:S01]  /*b200*/  MUFU.EX2 R29, R29 ;  /* 0x0000001d001d7308 */ /* 0x000ea20000000800 */
[----:B-1----:R-:W-:Y:S01]  /*b210*/  @!P6 FMUL R23, R23, R23 ;  /* 0x000000171717e220 */ /* 0x002fe20000400000 */
[----:B------:R-:W-:Y:S01]  /*b220*/  FSETP.GEU.AND P6, PT, R31, -126, PT ;  /* 0xc2fc00001f00780b */ /* 0x000fe20003fce000 */
[----:B------:R-:W-:Y:S01]  /*b230*/  FFMA R71, R102, UR22, -R5 ;  /* 0x0000001666477c23 */ /* 0x000fe20008000805 */
[----:B------:R-:W-:Y:S01]  /*b240*/  MOV R93, R75 ;  /* 0x0000004b005d7202 */ /* 0x000fe20000000f00 */
[--C-:B------:R-:W-:Y:S01]  /*b250*/  FFMA R74, R97, UR22, -R9.reuse ;  /* 0x00000016614a7c23 */ /* 0x100fe20008000809 */
[----:B------:R-:W-:Y:S01]  /*b260*/  FFMA R75, R100, UR22, -R9 ;  /* 0x00000016644b7c23 */ /* 0x000fe20008000809 */
[----:B------:R-:W-:-:S02]  /*b270*/  IMAD.MOV.U32 R102, RZ, RZ, R79 ;  /* 0x000000ffff667224 */ /* 0x000fc400078e004f */
[----:B------:R-:W-:Y:S01]  /*b280*/  @!P3 FMUL R49, R49, 0.5 ;  /* 0x3f0000003131b820 */ /* 0x000fe20000400000 */
[----:B---3--:R-:W-:Y:S01]  /*b290*/  @!P5 FMUL R28, R28, R28 ;  /* 0x0000001c1c1cd220 */ /* 0x008fe20000400000 */
[----:B------:R-:W-:Y:S01]  /*b2a0*/  FSETP.GEU.AND P5, PT, R30, -126, PT ;  /* 0xc2fc00001e00780b */ /* 0x000fe20003fae000 */
[--C-:B------:R-:W-:Y:S01]  /*b2b0*/  FFMA R79, R110, UR22, -R5.reuse ;  /* 0x000000166e4f7c23 */ /* 0x100fe20008000805 */
[----:B------:R-:W-:Y:S01]  /*b2c0*/  MOV R103, R78 ;  /* 0x0000004e00677202 */ /* 0x000fe20000000f00 */
[----:B------:R-:W-:Y:S01]  /*b2d0*/  FFMA R78, R107, UR22, -R5 ;  /* 0x000000166b4e7c23 */ /* 0x000fe20008000805 */
[----:B------:R-:W1:Y:S01]  /*b2e0*/  MUFU.EX2 R49, R49 ;  /* 0x0000003100317308 */ /* 0x000e620000000800 */
[----:B------:R-:W-:Y:S01]  /*b2f0*/  @!P6 FMUL R31, R31, 0.5 ;  /* 0x3f0000001f1fe820 */ /* 0x000fe20000400000 */
[----:B------:R-:W-:Y:S01]  /*b300*/  FFMA R83, R108, UR22, -R9 ;  /* 0x000000166c537c23 */ /* 0x000fe20008000809 */
[----:B--2---:R-:W-:Y:S01]  /*b310*/  @!P4 FMUL R29, R29, R29 ;  /* 0x0000001d1d1dc220 */ /* 0x004fe20000400000 */
[----:B------:R-:W-:Y:S01]  /*b320*/  FSETP.GEU.AND P4, PT, R34, -126, PT ;  /* 0xc2fc00002200780b */ /* 0x000fe20003f8e000 */
[----:B------:R-:W-:Y:S01]  /*b330*/  IMAD.MOV.U32 R100, RZ, RZ, R102 ;  /* 0x000000ffff647224 */ /* 0x000fe200078e0066 */
[----:B------:R-:W-:-:S02]  /*b340*/  MOV R97, R99 ;  /* 0x0000006300617202 */ /* 0x000fc40000000f00 */
[----:B------:R-:W2:Y:S01]  /*b350*/  MUFU.EX2 R31, R31 ;  /* 0x0000001f001f7308 */ /* 0x000ea20000000800 */
[----:B------:R-:W-:Y:S01]  /*b360*/  @!P5 FMUL R30, R30, 0.5 ;  /* 0x3f0000001e1ed820 */ /* 0x000fe20000400000 */
[----:B------:R-:W-:Y:S01]  /*b370*/  MOV R99, R98 ;  /* 0x0000006200637202 */ /* 0x000fe20000000f00 */
[----:B------:R-:W-:Y:S01]  /*b380*/  IMAD.MOV.U32 R106, RZ, RZ, R100 ;  /* 0x000000ffff6a7224 */ /* 0x000fe200078e0064 */
        /* <DEDUP_REMOVED lines=8> */
[--C-:B------:R-:W-:Y:S01]  /*b410*/  FFMA R91, R116, UR22, -R9.reuse ;  /* 0x00000016745b7c23 */ /* 0x100fe20008000809 */
[----:B------:R-:W-:Y:S01]  /*b420*/  MOV R101, R103 ;  /* 0x0000006700657202 */ /* 0x000fe20000000f00 */
[----:B------:R-:W-:Y:S01]  /*b430*/  IMAD.MOV.U32 R103, RZ, RZ, R92 ;  /* 0x000000ffff677224 */ /* 0x000fe200078e005c */
[----:B------:R-:W-:Y:S01]  /*b440*/  MOV R102, R89 ;  /* 0x0000005900667202 */ /* 0x000fe20000000f00 */
[----:B------:R-:W1:Y:S01]  /*b450*/  MUFU.EX2 R34, R34 ;  /* 0x0000002200227308 */ /* 0x000e620000000800 */
[----:B--2---:R-:W-:Y:S01]  /*b460*/  @!P6 FMUL R31, R31, R31 ;  /* 0x0000001f1f1fe220 */ /* 0x004fe20000400000 */
[----:B------:R-:W-:Y:S01]  /*b470*/  FSETP.GEU.AND P6, PT, R35, -126, PT ;  /* 0xc2fc00002300780b */ /* 0x000fe20003fce000 */
[--C-:B------:R-:W-:Y:S01]  /*b480*/  FFMA R89, R112, UR22, -R9.reuse ;  /* 0x0000001670597c23 */ /* 0x100fe20008000809 */
[----:B------:R-:W-:Y:S01]  /*b490*/  MOV R119, R90 ;  /* 0x0000005a00777202 */ /* 0x000fe20000000f00 */
[--C-:B------:R-:W-:Y:S01]  /*b4a0*/  FFMA R90, R113, UR22, -R9.reuse ;  /* 0x00000016715a7c23 */ /* 0x100fe20008000809 */
[----:B------:R-:W-:Y:S01]  /*b4b0*/  FFMA R92, R117, UR22, -R9 ;  /* 0x00000016755c7c23 */ /* 0x000fe20008000809 */
[----:B------:R-:W-:Y:S01]  /*b4c0*/  MOV R117, R101 ;  /* 0x0000006500757202 */ /* 0x000fe20000000f00 */
[----:B------:R-:W-:Y:S01]  /*b4d0*/  @!P3 FMUL R54, R54, 0.5 ;  /* 0x3f0000003636b820 */ /* 0x000fe20000400000 */
[----:B---3--:R-:W-:Y:S01]  /*b4e0*/  @!P5 FMUL R30, R30, R30 ;  /* 0x0000001e1e1ed220 */ /* 0x008fe20000400000 */
[----:B------:R-:W-:Y:S01]  /*b4f0*/  FSETP.GEU.AND P5, PT, R36, -126, PT ;  /* 0xc2fc00002400780b */ /* 0x000fe20003fae000 */
[----:B------:R-:W-:Y:S01]  /*b500*/  IMAD.MOV.U32 R101, RZ, RZ, R97 ;  /* 0x000000ffff657224 */ /* 0x000fe200078e0061 */
[----:B------:R-:W-:Y:S01]  /*b510*/  MOV R97, R96 ;  /* 0x0000006000617202 */ /* 0x000fe20000000f00 */
[----:B------:R-:W-:Y:S01]  /*b520*/  FFMA R100, R125, UR22, -R9 ;  /* 0x000000167d647c23 */ /* 0x000fe20008000809 */
[----:B------:R-:W2:Y:S01]  /*b530*/  MUFU.EX2 R54, R54 ;  /* 0x0000003600367308 */ /* 0x000ea20000000800 */
[----:B------:R-:W-:Y:S01]  /*b540*/  @!P6 FMUL R35, R35, 0.5 ;  /* 0x3f0000002323e820 */ /* 0x000fe20000400000 */
[----:B------:R-:W-:Y:S01]  /*b550*/  MOV R96, R93 ;  /* 0x0000005d00607202 */ /* 0x000fe20000000f00 */
[----:B-1----:R-:W-:Y:S01]  /*b560*/  @!P4 FMUL R34, R34, R34 ;  /* 0x000000222222c220 */ /* 0x002fe20000400000 */
[----:B------:R-:W-:Y:S01]  /*b570*/  FSETP.GEU.AND P4, PT, R38, -126, PT ;  /* 0xc2fc00002600780b */ /* 0x000fe20003f8e000 */
[----:B------:R-:W-:Y:S01]  /*b580*/  FFMA R93, R122, UR22, -R5 ;  /* 0x000000167a5d7c23 */ /* 0x000fe20008000805 */
[----:B------:R-:W-:Y:S01]  /*b590*/  IMAD.MOV.U32 R122, RZ, RZ, R103 ;  /* 0x000000ffff7a7224 */ /* 0x000fe200078e0067 */
[----:B------:R-:W-:Y:S01]  /*b5a0*/  MOV R103, R94 ;  /* 0x0000005e00677202 */ /* 0x000fe20000000f00 */
[----:B------:R-:W1:Y:S01]  /*b5b0*/  MUFU.EX2 R35, R35 ;  /* 0x0000002300237308 */ /* 0x000e620000000800 */
[----:B------:R-:W-:Y:S01]  /*b5c0*/  @!P5 FMUL R36, R36, 0.5 ;  /* 0x3f0000002424d820 */ /* 0x000fe20000400000 */
[--C-:B------:R-:W-:Y:S01]  /*b5d0*/  FFMA R94, R123, UR22, -R5.reuse ;  /* 0x000000167b5e7c23 */ /* 0x100fe20008000805 */
[----:B------:R-:W-:Y:S01]  /*b5e0*/  MOV R123, R95 ;  /* 0x0000005f007b7202 */ /* 0x000fe20000000f00 */
[----:B------:R-:W-:Y:S01]  /*b5f0*/  FFMA R95, R126, UR22, -R5 ;  /* 0x000000167e5f7c23 */ /* 0x000fe20008000805 */
[----:B------:R-:W-:-:S02]  /*b600*/  IMAD.MOV.U32 R126, RZ, RZ, R96 ;  /* 0x000000ffff7e7224 */ /* 0x000fc400078e0060 */
[----:B------:R-:W-:Y:S01]  /*b610*/  FFMA R96, R127, UR22, -R5 ;  /* 0x000000167f607c23 */ /* 0x000fe20008000805 */
[----:B------:R-:W-:Y:S01]  /*b620*/  MOV R127, R97 ;  /* 0x00000061007f7202 */ /* 0x000fe20000000f00 */
[----:B------:R-:W3:Y:S01]  /*b630*/  MUFU.EX2 R36, R36 ;  /* 0x0000002400247308 */ /* 0x000ee20000000800 */
[----:B------:R-:W-:Y:S01]  /*b640*/  @!P4 FMUL R38, R38, 0.5 ;  /* 0x3f0000002626c820 */ /* 0x000fe20000400000 */
[----:B--2---:R-:W-:Y:S01]  /*b650*/  @!P3 FMUL R54, R54, R54 ;  /* 0x000000363636b220 */ /* 0x004fe20000400000 */
[----:B------:R-:W-:Y:S01]  /*b660*/  FSETP.GEU.AND P3, PT, R57, -126, PT ;  /* 0xc2fc00003900780b */ /* 0x000fe20003f6e000 */
[--C-:B------:R-:W-:Y:S01]  /*b670*/  FFMA R97, R120, UR22, -R9.reuse ;  /* 0x0000001678617c23 */ /* 0x100fe20008000809 */
[----:B------:R-:W-:Y:S01]  /*b680*/  MOV R120, R98 ;  /* 0x0000006200787202 */ /* 0x000fe20000000f00 */
[----:B------:R-:W-:Y:S01]  /*b690*/  FFMA R98, R121, UR22, -R9 ;  /* 0x0000001679627c23 */ /* 0x000fe20008000809 */
[----:B------:R-:W-:Y:S01]  /*b6a0*/  IMAD.MOV.U32 R121, RZ, RZ, R102 ;  /* 0x000000ffff797224 */ /* 0x000fe200078e0066 */
[----:B------:R-:W2:Y:S01]  /*b6b0*/  MUFU.EX2 R38, R38 ;  /* 0x0000002600267308 */ /* 0x000ea20000000800 */
[----:B-1----:R-:W-:Y:S01]  /*b6c0*/  @!P6 FMUL R35, R35, R35 ;  /* 0x000000232323e220 */ /* 0x002fe20000400000 */
[----:B------:R-:W-:-:S02]  /*b6d0*/  FSETP.GEU.AND P6, PT, R39, -126, PT ;  /* 0xc2fc00002700780b */ /* 0x000fc40003fce000 */
[----:B------:R-:W-:Y:S01]  /*b6e0*/  MOV R102, R99 ;  /* 0x0000006300667202 */ /* 0x000fe20000000f00 */
[----:B------:R-:W-:Y:S01]  /*b6f0*/  FFMA R99, R124, UR22, -R9 ;  /* 0x000000167c637c23 */ /* 0x000fe20008000809 */
[----:B------:R-:W-:Y:S01]  /*b700*/  MOV R124, R101 ;  /* 0x00000065007c7202 */ /* 0x000fe20000000f00 */
[--C-:B------:R-:W-:Y:S01]  /*b710*/  FFMA R101, R130, UR22, -R5.reuse ;  /* 0x0000001682657c23 */ /* 0x100fe20008000805 */
[----:B------:R-:W-:Y:S01]  /*b720*/  @!P3 FMUL R57, R57, 0.5 ;  /* 0x3f0000003939b820 */ /* 0x000fe20000400000 */
[----:B---3--:R-:W-:Y:S01]  /*b730*/  @!P5 FMUL R36, R36, R36 ;  /* 0x000000242424d220 */ /* 0x008fe20000400000 */
[----:B------:R-:W-:Y:S01]  /*b740*/  FSETP.GEU.AND P5, PT, R40, -126, PT ;  /* 0xc2fc00002800780b */ /* 0x000fe20003fae000 */
[--C-:B------:R-:W-:Y:S01]  /*b750*/  FFMA R104, R135, UR22, -R5.reuse ;  /* 0x0000001687687c23 */ /* 0x100fe20008000805 */
[----:B------:R-:W-:Y:S02]  /*b760*/  MOV R125, R103 ;  /* 0x00000067007d7202 */ /* 0x000fe40000000f00 */
[----:B------:R-:W1:Y:S01]  /*b770*/  MUFU.EX2 R57, R57 ;  /* 0x0000003900397308 */ /* 0x000e620000000800 */
[----:B------:R-:W-:Y:S01]  /*b780*/  @!P6 FMUL R39, R39, 0.5 ;  /* 0x3f0000002727e820 */ /* 0x000fe20000400000 */
[----:B------:R-:W-:Y:S01]  /*b790*/  MOV R130, R102 ;  /* 0x0000006600827202 */ /* 0x000fe20000000f00 */
[----:B--2---:R-:W-:Y:S01]  /*b7a0*/  @!P4 FMUL R38, R38, R38 ;  /* 0x000000262626c220 */ /* 0x004fe20000400000 */
[----:B------:R-:W-:Y:S01]  /*b7b0*/  FSETP.GEU.AND P4, PT, R47, -126, PT ;  /* 0xc2fc00002f00780b */ /* 0x000fe20003f8e000 */
[----:B------:R-:W-:-:S04]  /*b7c0*/  FFMA R102, R131, UR22, -R5 ;  /* 0x0000001683667c23 */ /* 0x000fc80008000805 */
[----:B------:R-:W-:Y:S01]  /*b7d0*/  @!P5 FMUL R40, R40, 0.5 ;  /* 0x3f0000002828d820 */ /* 0x000fe20000400000 */
[----:B------:R-:W-:Y:S02]  /*b7e0*/  WARPGROUP.DEPBAR.LE gsb0, 0x0 ;  /* 0x00008000000079c5 */ /* 0x000fe40000010000 */
[----:B------:R-:W-:Y:S01]  /*b7f0*/  F2FP.BF16.F32.PACK_AB R25, R46, R248 ;  /* 0x000000f82e19723e */ /* 0x000fe200000010ff */
[----:B------:R-:W2:Y:S01]  /*b800*/  MUFU.EX2 R39, R39 ;  /* 0x0000002700277308 */ /* 0x000ea20000000800 */
[----:B------:R-:W-:Y:S01]  /*b810*/  F2FP.BF16.F32.PACK_AB R27, R42, R43 ;  /* 0x0000002b2a1b723e */ /* 0x000fe200000010ff */
[----:B------:R-:W-:Y:S01]  /*b820*/  FFMA R103, R134, UR22, -R5 ;  /* 0x0000001686677c23 */ /* 0x000fe20008000805 */
[----:B------:R-:W-:Y:S01]  /*b830*/  F2FP.BF16.F32.PACK_AB R24, R10, R41 ;  /* 0x000000290a18723e */ /* 0x000fe200000010ff */
[----:B------:R-:W-:Y:S01]  /*b840*/  @!P4 FMUL R47, R47, 0.5 ;  /* 0x3f0000002f2fc820 */ /* 0x000fe20000400000 */
[----:B------:R-:W-:Y:S01]  /*b850*/  F2FP.BF16.F32.PACK_AB R26, R12, R11 ;  /* 0x0000000b0c1a723e */ /* 0x000fe200000010ff */
[----:B-1----:R-:W-:Y:S01]  /*b860*/  @!P3 FMUL R57, R57, R57 ;  /* 0x000000393939b220 */ /* 0x002fe20000400000 */
[----:B------:R-:W-:Y:S01]  /*b870*/  FSETP.GEU.AND P3, PT, R63, -126, PT ;  /* 0xc2fc00003f00780b */ /* 0x000fe20003f6e000 */
[----:B------:R-:W1:Y:S01]  /*b880*/  MUFU.EX2 R40, R40 ;  /* 0x0000002800287308 */ /* 0x000e620000000800 */
[----:B------:R-:W-:Y:S01]  /*b890*/  WARPGROUP.ARRIVE ;  /* 0x00000000000079c5 */ /* 0x000fe20000000000 */
[--C-:B------:R-:W-:Y:S01]  /*b8a0*/  FFMA R105, R128, UR22, -R9.reuse ;  /* 0x0000001680697c23 */ /* 0x100fe20008000809 */
[--C-:B------:R-:W-:Y:S01]  /*b8b0*/  FFMA R107, R132, UR22, -R9.reuse ;  /* 0x00000016846b7c23 */ /* 0x100fe20008000809 */
[----:B------:R-:W-:Y:S01]  /*b8c0*/  FFMA R108, R133, UR22, -R9 ;  /* 0x00000016856c7c23 */ /* 0x000fe20008000809 */
[----:B------:R-:W3:Y:S02]  /*b8d0*/  LDL.LU R131, [R1+0x14] ;  /* 0x0000140001837983 */ /* 0x000ee40000300800 */
[----:B------:R-:W-:Y:S01]  /*b8e0*/  HGMMA.64x192x16.F32.BF16 R152, R24, gdesc[UR8].tnspB, R152, gsb0 ;  /* 0x42e0000818987df0 */ /* 0x000fe20008001898 */
[----:B------:R-:W-:Y:S01]  /*b8f0*/  UMOV UR10, UR8 ;  /* 0x00000008000a7c82 */ /* 0x000fe20008000000 */
[----:B------:R-:W-:Y:S01]  /*b900*/  UMOV UR11, 0x40000040 ;  /* 0x40000040000b7882 */ /* 0x000fe20000000000 */
[----:B------:R-:W-:Y:S01]  /*b910*/  UIADD3 UR8, UR6, 0x200, URZ ;  /* 0x0000020006087890 */ /* 0x000fe2000fffe03f */
[----:B--2---:R-:W-:Y:S01]  /*b920*/  @!P6 FMUL R39, R39, R39 ;  /* 0x000000272727e220 */ /* 0x004fe20000400000 */
[----:B------:R-:W-:Y:S01]  /*b930*/  FSETP.GEU.AND P6, PT, R44, -126, PT ;  /* 0xc2fc00002c00780b */ /* 0x000fe20003fce000 */
[----:B------:R-:W2:Y:S01]  /*b940*/  MUFU.EX2 R47, R47 ;  /* 0x0000002f002f7308 */ /* 0x000ea20000000800 */
[----:B------:R-:W-:Y:S01]  /*b950*/  @!P3 FMUL R63, R63, 0.5 ;  /* 0x3f0000003f3fb820 */ /* 0x000fe20000400000 */
[----:B-1----:R-:W-:Y:S01]  /*b960*/  @!P5 FMUL R40, R40, R40 ;  /* 0x000000282828d220 */ /* 0x002fe20000400000 */
[----:B------:R-:W-:-:S05]  /*b970*/  FSETP.GEU.AND P5, PT, R48, -126, PT ;  /* 0xc2fc00003000780b */ /* 0x000fca0003fae000 */
[----:B------:R-:W1:Y:S04]  /*b980*/  MUFU.EX2 R63, R63 ;  /* 0x0000003f003f7308 */ /* 0x000e680000000800 */
[----:B------:R-:W-:Y:S01]  /*b990*/  @!P6 FMUL R44, R44, 0.5 ;  /* 0x3f0000002c2ce820 */ /* 0x000fe20000400000 */
[----:B--2---:R-:W-:-:S03]  /*b9a0*/  @!P4 FMUL R47, R47, R47 ;  /* 0x0000002f2f2fc220 */ /* 0x004fc60000400000 */
[----:B------:R-:W-:Y:S02]  /*b9b0*/  @!P5 FMUL R48, R48, 0.5 ;  /* 0x3f0000003030d820 */ /* 0x000fe40000400000 */
[----:B------:R-:W2:Y:S01]  /*b9c0*/  MUFU.EX2 R44, R44 ;  /* 0x0000002c002c7308 */ /* 0x000ea20000000800 */
[----:B------:R-:W-:Y:S01]  /*b9d0*/  FSETP.GEU.AND P4, PT, R50, -126, PT ;  /* 0xc2fc00003200780b */ /* 0x000fe20003f8e000 */
[----:B-1----:R-:W-:Y:S01]  /*b9e0*/  @!P3 FMUL R63, R63, R63 ;  /* 0x0000003f3f3fb220 */ /* 0x002fe20000400000 */
[----:B------:R-:W-:-:S05]  /*b9f0*/  FSETP.GEU.AND P3, PT, R65, -126, PT ;  /* 0xc2fc00004100780b */ /* 0x000fca0003f6e000 */
[----:B------:R-:W1:Y:S06]  /*ba00*/  MUFU.EX2 R48, R48 ;  /* 0x0000003000307308 */ /* 0x000e6c0000000800 */
[----:B------:R-:W-:Y:S01]  /*ba10*/  @!P4 FMUL R50, R50, 0.5 ;  /* 0x3f0000003232c820 */ /* 0x000fe20000400000 */
[----:B--2---:R-:W-:Y:S01]  /*ba20*/  @!P6 FMUL R44, R44, R44 ;  /* 0x0000002c2c2ce220 */ /* 0x004fe20000400000 */
[----:B------:R-:W-:-:S04]  /*ba30*/  FSETP.GEU.AND P6, PT, R51, -126, PT ;  /* 0xc2fc00003300780b */ /* 0x000fc80003fce000 */
[----:B------:R-:W2:Y:S01]  /*ba40*/  MUFU.EX2 R50, R50 ;  /* 0x0000003200327308 */ /* 0x000ea20000000800 */
[----:B------:R-:W-:Y:S01]  /*ba50*/  @!P3 FMUL R65, R65, 0.5 ;  /* 0x3f0000004141b820 */ /* 0x000fe20000400000 */
[----:B-1----:R-:W-:Y:S01]  /*ba60*/  @!P5 FMUL R48, R48, R48 ;  /* 0x000000303030d220 */ /* 0x002fe20000400000 */
[----:B------:R-:W-:-:S05]  /*ba70*/  FSETP.GEU.AND P5, PT, R52, -126, PT ;  /* 0xc2fc00003400780b */ /* 0x000fca0003fae000 */
[----:B------:R-:W1:Y:S01]  /*ba80*/  MUFU.EX2 R65, R65 ;  /* 0x0000004100417308 */ /* 0x000e620000000800 */
[----:B------:R-:W-:-:S07]  /*ba90*/  @!P6 FMUL R51, R51, 0.5 ;  /* 0x3f0000003333e820 */ /* 0x000fce0000400000 */
[----:B------:R-:W4:Y:S01]  /*baa0*/  MUFU.EX2 R51, R51 ;  /* 0x0000003300337308 */ /* 0x000f220000000800 */
[----:B--2---:R-:W-:Y:S01]  /*bab0*/  @!P4 FMUL R50, R50, R50 ;  /* 0x000000323232c220 */ /* 0x004fe20000400000 */
[----:B------:R-:W-:Y:S01]  /*bac0*/  @!P5 FMUL R52, R52, 0.5 ;  /* 0x3f0000003434d820 */ /* 0x000fe20000400000 */
[----:B------:R-:W-:-:S05]  /*bad0*/  FSETP.GEU.AND P4, PT, R55, -126, PT ;  /* 0xc2fc00003700780b */ /* 0x000fca0003f8e000 */
[----:B------:R-:W2:Y:S01]  /*bae0*/  MUFU.EX2 R52, R52 ;  /* 0x0000003400347308 */ /* 0x000ea20000000800 */
[----:B-1----:R-:W-:Y:S01]  /*baf0*/  @!P3 FMUL R65, R65, R65 ;  /* 0x000000414141b220 */ /* 0x002fe20000400000 */
[----:B------:R-:W-:-:S06]  /*bb00*/  FSETP.GEU.AND P3, PT, R69, -126, PT ;  /* 0xc2fc00004500780b */ /* 0x000fcc0003f6e000 */
[----:B------:R-:W-:Y:S01]  /*bb10*/  @!P4 FMUL R55, R55, 0.5 ;  /* 0x3f0000003737c820 */ /* 0x000fe20000400000 */
[----:B----4-:R-:W-:Y:S01]  /*bb20*/  @!P6 FMUL R51, R51, R51 ;  /* 0x000000333333e220 */ /* 0x010fe20000400000 */
[----:B------:R-:W-:-:S04]  /*bb30*/  FSETP.GEU.AND P6, PT, R53, -126, PT ;  /* 0xc2fc00003500780b */ /* 0x000fc80003fce000 */
[----:B------:R-:W1:Y:S01]  /*bb40*/  MUFU.EX2 R55, R55 ;  /* 0x0000003700377308 */ /* 0x000e620000000800 */
[----:B------:R-:W-:Y:S01]  /*bb50*/  @!P3 FMUL R69, R69, 0.5 ;  /* 0x3f0000004545b820 */ /* 0x000fe20000400000 */
[----:B--2---:R-:W-:Y:S01]  /*bb60*/  @!P5 FMUL R52, R52, R52 ;  /* 0x000000343434d220 */ /* 0x004fe20000400000 */
[----:B------:R-:W-:-:S05]  /*bb70*/  FSETP.GEU.AND P5, PT, R56, -126, PT ;  /* 0xc2fc00003800780b */ /* 0x000fca0003fae000 */
[----:B------:R-:W2:Y:S01]  /*bb80*/  MUFU.EX2 R69, R69 ;  /* 0x0000004500457308 */ /* 0x000ea20000000800 */
[----:B------:R-:W-:-:S07]  /*bb90*/  @!P6 FMUL R53, R53, 0.5 ;  /* 0x3f0000003535e820 */ /* 0x000fce0000400000 */
[----:B------:R-:W4:Y:S01]  /*bba0*/  MUFU.EX2 R53, R53 ;  /* 0x0000003500357308 */ /* 0x000f220000000800 */
[----:B------:R-:W-:Y:S01]  /*bbb0*/  @!P5 FMUL R56, R56, 0.5 ;  /* 0x3f0000003838d820 */ /* 0x000fe20000400000 */
[----:B-1----:R-:W-:Y:S01]  /*bbc0*/  @!P4 FMUL R55, R55, R55 ;  /* 0x000000373737c220 */ /* 0x002fe20000400000 */
[----:B------:R-:W-:-:S05]  /*bbd0*/  FSETP.GEU.AND P4, PT, R58, -126, PT ;  /* 0xc2fc00003a00780b */ /* 0x000fca0003f8e000 */
[----:B------:R-:W1:Y:S01]  /*bbe0*/  MUFU.EX2 R56, R56 ;  /* 0x0000003800387308 */ /* 0x000e620000000800 */
[----:B--2---:R-:W-:Y:S01]  /*bbf0*/  @!P3 FMUL R69, R69, R69 ;  /* 0x000000454545b220 */ /* 0x004fe20000400000 */
[----:B------:R-:W-:-:S06]  /*bc00*/  FSETP.GEU.AND P3, PT, R73, -126, PT ;  /* 0xc2fc00004900780b */ /* 0x000fcc0003f6e000 */
[----:B------:R-:W-:Y:S01]  /*bc10*/  @!P4 FMUL R58, R58, 0.5 ;  /* 0x3f0000003a3ac820 */ /* 0x000fe20000400000 */
[----:B----4-:R-:W-:Y:S01]  /*bc20*/  @!P6 FMUL R53, R53, R53 ;  /* 0x000000353535e220 */ /* 0x010fe20000400000 */
        /* <DEDUP_REMOVED lines=8> */
[----:B------:R-:W-:Y:S01]  /*bcb0*/  @!P5 FMUL R60, R60, 0.5 ;  /* 0x3f0000003c3cd820 */ /* 0x000fe20000400000 */
[----:B--2---:R-:W-:Y:S01]  /*bcc0*/  @!P4 FMUL R58, R58, R58 ;  /* 0x0000003a3a3ac220 */ /* 0x004fe20000400000 */
        /* <DEDUP_REMOVED lines=26> */
[----:B------:R-:W-:Y:S01]  /*be70*/  FSETP.GEU.AND P5, PT, R68, -126, PT ;  /* 0xc2fc00004400780b */ /* 0x000fe20003fae000 */
[----:B------:R-:W-:Y:S02]  /*be80*/  WARPGROUP.DEPBAR.LE gsb0, 0x0 ;  /* 0x00008000000079c5 */ /* 0x000fe40000010000 */
[----:B------:R-:W-:-:S03]  /*be90*/  F2FP.BF16.F32.PACK_AB R25, R14, R13 ;  /* 0x0000000d0e19723e */ /* 0x000fc600000010ff */
[----:B------:R-:W-:Y:S01]  /*bea0*/  @!P6 FMUL R67, R67, 0.5 ;  /* 0x3f0000004343e820 */ /* 0x000fe20000400000 */
[----:B------:R-:W-:Y:S01]  /*beb0*/  F2FP.BF16.F32.PACK_AB R27, R16, R15 ;  /* 0x0000000f101b723e */ /* 0x000fe200000010ff */
[----:B------:R-:W1:Y:S01]  /*bec0*/  MUFU.EX2 R81, R81 ;  /* 0x0000005100517308 */ /* 0x000e620000000800 */
[----:B------:R-:W-:Y:S02]  /*bed0*/  F2FP.BF16.F32.PACK_AB R24, R17, R19 ;  /* 0x000000131118723e */ /* 0x000fe400000010ff */
[----:B------:R-:W-:Y:S02]  /*bee0*/  F2FP.BF16.F32.PACK_AB R26, R18, R20 ;  /* 0x00000014121a723e */ /* 0x000fe400000010ff */
[----:B------:R-:W-:Y:S01]  /*bef0*/  @!P5 FMUL R68, R68, 0.5 ;  /* 0x3f0000004444d820 */ /* 0x000fe20000400000 */
[----:B--2---:R-:W-:Y:S01]  /*bf00*/  @!P4 FMUL R66, R66, R66 ;  /* 0x000000424242c220 */ /* 0x004fe20000400000 */
[C---:B------:R-:W-:Y:S01]  /*bf10*/  FSETP.GEU.AND P4, PT, R70.reuse, -126, PT ;  /* 0xc2fc00004600780b */ /* 0x040fe20003f8e000 */
[----:B------:R-:W-:Y:S01]  /*bf20*/  WARPGROUP.ARRIVE ;  /* 0x00000000000079c5 */ /* 0x000fe20000000000 */
[----:B------:R-:W2:Y:S05]  /*bf30*/  MUFU.EX2 R67, R67 ;  /* 0x0000004300437308 */ /* 0x000eaa0000000800 */
[----:B------:R-:W-:Y:S01]  /*bf40*/  HGMMA.64x192x16.F32.BF16 R152, R24, gdesc[UR8].tnspB, R152, gsb0 ;  /* 0x42e0000818987df0 */ /* 0x000fe20008001898 */
[----:B------:R-:W-:Y:S01]  /*bf50*/  UMOV UR10, UR8 ;  /* 0x00000008000a7c82 */ /* 0x000fe20008000000 */
[----:B------:R-:W-:Y:S01]  /*bf60*/  UMOV UR11, 0x40000040 ;  /* 0x40000040000b7882 */ /* 0x000fe20000000000 */
[----:B------:R-:W-:Y:S01]  /*bf70*/  UIADD3 UR8, UR6, 0x280, URZ ;  /* 0x0000028006087890 */ /* 0x000fe2000fffe03f */
[----:B------:R-:W4:Y:S01]  /*bf80*/  MUFU.EX2 R68, R68 ;  /* 0x0000004400447308 */ /* 0x000f220000000800 */
[----:B-1----:R-:W-:Y:S01]  /*bf90*/  @!P3 FMUL R81, R81, R81 ;  /* 0x000000515151b220 */ /* 0x002fe20000400000 */
[----:B------:R-:W-:Y:S01]  /*bfa0*/  @!P4 FMUL R70, R70, 0.5 ;  /* 0x3f0000004646c820 */ /* 0x000fe20000400000 */
[----:B------:R-:W-:Y:S01]  /*bfb0*/  FSETP.GEU.AND P3, PT, R85, -126, PT ;  /* 0xc2fc00005500780b */ /* 0x000fe20003f6e000 */
[----:B--2---:R-:W-:Y:S01]  /*bfc0*/  @!P6 FMUL R67, R67, R67 ;  /* 0x000000434343e220 */ /* 0x004fe20000400000 */
[----:B------:R-:W-:-:S03]  /*bfd0*/  FSETP.GEU.AND P6, PT, R71, -126, PT ;  /* 0xc2fc00004700780b */ /* 0x000fc60003fce000 */
[----:B------:R-:W1:Y:S08]  /*bfe0*/  MUFU.EX2 R70, R70 ;  /* 0x0000004600467308 */ /* 0x000e700000000800 */
[----:B------:R-:W-:Y:S01]  /*bff0*/  @!P3 FMUL R85, R85, 0.5 ;  /* 0x3f0000005555b820 */ /* 0x000fe20000400000 */
[----:B----4-:R-:W-:Y:S01]  /*c000*/  @!P5 FMUL R68, R68, R68 ;  /* 0x000000444444d220 */ /* 0x010fe20000400000 */
[----:B------:R-:W-:Y:S01]  /*c010*/  FSETP.GEU.AND P5, PT, R72, -126, PT ;  /* 0xc2fc00004800780b */ /* 0x000fe20003fae000 */
[----:B------:R-:W-:-:S03]  /*c020*/  @!P6 FMUL R71, R71, 0.5 ;  /* 0x3f0000004747e820 */ /* 0x000fc60000400000 */
[----:B------:R-:W2:Y:S01]  /*c030*/  MUFU.EX2 R85, R85 ;  /* 0x0000005500557308 */ /* 0x000ea20000000800 */
[----:B-1----:R-:W-:Y:S01]  /*c040*/  @!P4 FMUL R70, R70, R70 ;  /* 0x000000464646c220 */ /* 0x002fe20000400000 */
[----:B------:R-:W-:-:S07]  /*c050*/  FSETP.GEU.AND P4, PT, R74, -126, PT ;  /* 0xc2fc00004a00780b */ /* 0x000fce0003f8e000 */
[----:B------:R-:W-:Y:S01]  /*c060*/  @!P5 FMUL R72, R72, 0.5 ;  /* 0x3f0000004848d820 */ /* 0x000fe20000400000 */
[----:B------:R-:W1:Y:S08]  /*c070*/  MUFU.EX2 R71, R71 ;  /* 0x0000004700477308 */ /* 0x000e700000000800 */
        /* <DEDUP_REMOVED lines=54> */
[----:B------:R-:W-:Y:S01]  /*c3e0*/  FSETP.GEU.AND P6, PT, R87, -126, PT ;  /* 0xc2fc00005700780b */ /* 0x000fe20003fce000 */
[----:B----4-:R-:W-:Y:S01]  /*c3f0*/  @!P5 FMUL R84, R84, R84 ;  /* 0x000000545454d220 */ /* 0x010fe20000400000 */
[----:B------:R-:W-:-:S11]  /*c400*/  FSETP.GEU.AND P5, PT, R88, -126, PT ;  /* 0xc2fc00005800780b */ /* 0x000fd60003fae000 */
[----:B------:R-:W-:Y:S01]  /*c410*/  @!P6 FMUL R87, R87, 0.5 ;  /* 0x3f0000005757e820 */ /* 0x000fe20000400000 */
[----:B-1----:R-:W-:Y:S01]  /*c420*/  @!P4 FMUL R86, R86, R86 ;  /* 0x000000565656c220 */ /* 0x002fe20000400000 */
[----:B------:R-:W-:-:S04]  /*c430*/  FSETP.GEU.AND P4, PT, R90, -126, PT ;  /* 0xc2fc00005a00780b */ /* 0x000fc80003f8e000 */
[----:B------:R-:W1:Y:S01]  /*c440*/  MUFU.EX2 R87, R87 ;  /* 0x0000005700577308 */ /* 0x000e620000000800 */
[----:B------:R-:W-:-:S07]  /*c450*/  @!P5 FMUL R88, R88, 0.5 ;  /* 0x3f0000005858d820 */ /* 0x000fce0000400000 */
[----:B------:R-:W2:Y:S01]  /*c460*/  MUFU.EX2 R88, R88 ;  /* 0x0000005800587308 */ /* 0x000ea20000000800 */
[----:B------:R-:W-:-:S07]  /*c470*/  @!P4 FMUL R90, R90, 0.5 ;  /* 0x3f0000005a5ac820 */ /* 0x000fce0000400000 */
[----:B------:R-:W4:Y:S01]  /*c480*/  MUFU.EX2 R90, R90 ;  /* 0x0000005a005a7308 */ /* 0x000f220000000800 */
[----:B-1----:R-:W-:Y:S01]  /*c490*/  @!P6 FMUL R87, R87, R87 ;  /* 0x000000575757e220 */ /* 0x002fe20000400000 */
[----:B------:R-:W-:Y:S01]  /*c4a0*/  FSETP.GEU.AND P6, PT, R91, -126, PT ;  /* 0xc2fc00005b00780b */ /* 0x000fe20003fce000 */
[----:B------:R-:W-:Y:S02]  /*c4b0*/  WARPGROUP.DEPBAR.LE gsb0, 0x0 ;  /* 0x00008000000079c5 */ /* 0x000fe40000010000 */
[----:B------:R-:W-:Y:S02]  /*c4c0*/  F2FP.BF16.F32.PACK_AB R25, R22, R21 ;  /* 0x000000151619723e */ /* 0x000fe400000010ff */
[----:B------:R-:W-:Y:S02]  /*c4d0*/  F2FP.BF16.F32.PACK_AB R27, R28, R23 ;  /* 0x000000171c1b723e */ /* 0x000fe400000010ff */
[----:B------:R-:W-:Y:S01]  /*c4e0*/  F2FP.BF16.F32.PACK_AB R24, R29, R32 ;  /* 0x000000201d18723e */ /* 0x000fe200000010ff */
[----:B--2---:R-:W-:Y:S01]  /*c4f0*/  @!P5 FMUL R88, R88, R88 ;  /* 0x000000585858d220 */ /* 0x004fe20000400000 */
[----:B------:R-:W-:-:S02]  /*c500*/  F2FP.BF16.F32.PACK_AB R26, R30, R31 ;  /* 0x0000001f1e1a723e */ /* 0x000fc400000010ff */
[----:B------:R-:W-:Y:S02]  /*c510*/  FSETP.GEU.AND P5, PT, R92, -126, PT ;  /* 0xc2fc00005c00780b */ /* 0x000fe40003fae000 */
[----:B------:R-:W-:Y:S01]  /*c520*/  WARPGROUP.ARRIVE ;  /* 0x00000000000079c5 */ /* 0x000fe20000000000 */
[----:B------:R-:W-:Y:S01]  /*c530*/  @!P6 FMUL R91, R91, 0.5 ;  /* 0x3f0000005b5be820 */ /* 0x000fe20000400000 */
[----:B----4-:R-:W-:Y:S01]  /*c540*/  @!P4 FMUL R90, R90, R90 ;  /* 0x0000005a5a5ac220 */ /* 0x010fe20000400000 */
[----:B------:R-:W-:-:S03]  /*c550*/  FSETP.GEU.AND P4, PT, R94, -126, PT ;  /* 0xc2fc00005e00780b */ /* 0x000fc60003f8e000 */
[----:B------:R-:W-:Y:S01]  /*c560*/  HGMMA.64x192x16.F32.BF16 R152, R24, gdesc[UR8].tnspB, R152, gsb0 ;  /* 0x42e0000818987df0 */ /* 0x000fe20008001898 */
[----:B------:R-:W-:Y:S01]  /*c570*/  UMOV UR10, UR8 ;  /* 0x00000008000a7c82 */ /* 0x000fe20008000000 */
[----:B------:R-:W-:Y:S01]  /*c580*/  UMOV UR11, 0x40000040 ;  /* 0x40000040000b7882 */ /* 0x000fe20000000000 */
[----:B------:R-:W-:Y:S01]  /*c590*/  UIADD3 UR8, UR6, 0x300, URZ ;  /* 0x0000030006087890 */ /* 0x000fe2000fffe03f */
[----:B------:R-:W1:Y:S01]  /*c5a0*/  MUFU.EX2 R91, R91 ;  /* 0x0000005b005b7308 */ /* 0x000e620000000800 */
[----:B------:R-:W-:-:S05]  /*c5b0*/  @!P5 FMUL R92, R92, 0.5 ;  /* 0x3f0000005c5cd820 */ /* 0x000fca0000400000 */
[----:B------:R-:W-:Y:S02]  /*c5c0*/  @!P4 FMUL R94, R94, 0.5 ;  /* 0x3f0000005e5ec820 */ /* 0x000fe40000400000 */
[----:B------:R-:W2:Y:S08]  /*c5d0*/  MUFU.EX2 R92, R92 ;  /* 0x0000005c005c7308 */ /* 0x000eb00000000800 */
[----:B------:R-:W4:Y:S01]  /*c5e0*/  MUFU.EX2 R94, R94 ;  /* 0x0000005e005e7308 */ /* 0x000f220000000800 */
[----:B-1----:R-:W-:Y:S01]  /*c5f0*/  @!P6 FMUL R91, R91, R91 ;  /* 0x0000005b5b5be220 */ /* 0x002fe20000400000 */
[----:B------:R-:W-:Y:S01]  /*c600*/  FSETP.GEU.AND P6, PT, R95, -126, PT ;  /* 0xc2fc00005f00780b */ /* 0x000fe20003fce000 */
[----:B--2---:R-:W-:Y:S01]  /*c610*/  @!P5 FMUL R92, R92, R92 ;  /* 0x0000005c5c5cd220 */ /* 0x004fe20000400000 */
[----:B------:R-:W-:-:S11]  /*c620*/  FSETP.GEU.AND P5, PT, R96, -126, PT ;  /* 0xc2fc00006000780b */ /* 0x000fd60003fae000 */
[----:B------:R-:W-:Y:S01]  /*c630*/  @!P6 FMUL R95, R95, 0.5 ;  /* 0x3f0000005f5fe820 */ /* 0x000fe20000400000 */
[----:B----4-:R-:W-:Y:S01]  /*c640*/  @!P4 FMUL R94, R94, R94 ;  /* 0x0000005e5e5ec220 */ /* 0x010fe20000400000 */
        /* <DEDUP_REMOVED lines=8> */
[----:B--2---:R-:W-:Y:S01]  /*c6d0*/  @!P5 FMUL R96, R96, R96 ;  /* 0x000000606060d220 */ /* 0x004fe20000400000 */
[----:B------:R-:W-:-:S11]  /*c6e0*/  FSETP.GEU.AND P5, PT, R100, -126, PT ;  /* 0xc2fc00006400780b */ /* 0x000fd60003fae000 */
[----:B------:R-:W-:Y:S01]  /*c6f0*/  @!P6 FMUL R99, R99, 0.5 ;  /* 0x3f0000006363e820 */ /* 0x000fe20000400000 */
[----:B----4-:R-:W-:-:S05]  /*c700*/  @!P4 FMUL R98, R98, R98 ;  /* 0x000000626262c220 */ /* 0x010fca0000400000 */
[----:B------:R-:W1:Y:S01]  /*c710*/  MUFU.EX2 R99, R99 ;  /* 0x0000006300637308 */ /* 0x000e620000000800 */
[----:B------:R-:W-:-:S07]  /*c720*/  @!P5 FMUL R100, R100, 0.5 ;  /* 0x3f0000006464d820 */ /* 0x000fce0000400000 */
[----:B------:R-:W2:Y:S01]  /*c730*/  MUFU.EX2 R100, R100 ;  /* 0x0000006400647308 */ /* 0x000ea20000000800 */
[----:B-1----:R-:W-:Y:S01]  /*c740*/  @!P6 FMUL R99, R99, R99 ;  /* 0x000000636363e220 */ /* 0x002fe20000400000 */
[----:B--2---:R-:W-:Y:S01]  /*c750*/  @!P5 FMUL R100, R100, R100 ;  /* 0x000000646464d220 */ /* 0x004fe20000400000 */
[----:B------:R-:W-:Y:S02]  /*c760*/  WARPGROUP.DEPBAR.LE gsb0, 0x0 ;  /* 0x00008000000079c5 */ /* 0x000fe40000010000 */
[----:B------:R-:W-:Y:S02]  /*c770*/  F2FP.BF16.F32.PACK_AB R25, R34, R33 ;  /* 0x000000212219723e */ /* 0x000fe400000010ff */
[----:B------:R-:W-:Y:S02]  /*c780*/  F2FP.BF16.F32.PACK_AB R27, R36, R35 ;  /* 0x00000023241b723e */ /* 0x000fe400000010ff */
[----:B------:R-:W-:Y:S02]  /*c790*/  F2FP.BF16.F32.PACK_AB R24, R38, R37 ;  /* 0x000000252618723e */ /* 0x000fe400000010ff */
[----:B------:R-:W-:-:S04]  /*c7a0*/  F2FP.BF16.F32.PACK_AB R26, R40, R39 ;  /* 0x00000027281a723e */ /* 0x000fc800000010ff */
[----:B------:R-:W-:-:S06]  /*c7b0*/  WARPGROUP.ARRIVE ;  /* 0x00000000000079c5 */ /* 0x000fcc0000000000 */
[----:B------:R-:W-:Y:S01]  /*c7c0*/  HGMMA.64x192x16.F32.BF16 R152, R24, gdesc[UR8].tnspB, R152, gsb0 ;  /* 0x42e0000818987df0 */ /* 0x000fe20008001898 */
[----:B------:R-:W-:Y:S01]  /*c7d0*/  UMOV UR10, UR8 ;  /* 0x00000008000a7c82 */ /* 0x000fe20008000000 */
[----:B------:R-:W-:Y:S01]  /*c7e0*/  UMOV UR11, 0x40000040 ;  /* 0x40000040000b7882 */ /* 0x000fe20000000000 */
[----:B------:R-:W-:Y:S01]  /*c7f0*/  UIADD3 UR8, UR6, 0x380, URZ ;  /* 0x0000038006087890 */ /* 0x000fe2000fffe03f */
[----:B------:R-:W-:Y:S02]  /*c800*/  WARPGROUP.DEPBAR.LE gsb0, 0x0 ;  /* 0x00008000000079c5 */ /* 0x000fe40000010000 */
[----:B------:R-:W-:Y:S02]  /*c810*/  F2FP.BF16.F32.PACK_AB R25, R47, R45 ;  /* 0x0000002d2f19723e */ /* 0x000fe400000010ff */
[----:B------:R-:W-:Y:S02]  /*c820*/  F2FP.BF16.F32.PACK_AB R27, R48, R44 ;  /* 0x0000002c301b723e */ /* 0x000fe400000010ff */
[----:B------:R-:W-:-:S02]  /*c830*/  F2FP.BF16.F32.PACK_AB R24, R50, R49 ;  /* 0x000000313218723e */ /* 0x000fc400000010ff */
        /* <DEDUP_REMOVED lines=55> */
[----:B------:R-:W-:Y:S02]  /*cbb0*/  FSETP.GEU.AND P4, PT, R102, -126, PT ;  /* 0xc2fc00006600780b */ /* 0x000fe40003f8e000 */
[----:B------:R-:W-:Y:S02]  /*cbc0*/  FSETP.GEU.AND P6, PT, R103, -126, PT ;  /* 0xc2fc00006700780b */ /* 0x000fe40003fce000 */
[----:B------:R-:W-:Y:S01]  /*cbd0*/  FSETP.GEU.AND P5, PT, R104, -126, PT ;  /* 0xc2fc00006800780b */ /* 0x000fe20003fae000 */
[----:B------:R-:W-:-:S08]  /*cbe0*/  @!P3 FMUL R101, R101, 0.5 ;  /* 0x3f0000006565b820 */ /* 0x000fd00000400000 */
[----:B------:R-:W-:Y:S02]  /*cbf0*/  @!P4 FMUL R102, R102, 0.5 ;  /* 0x3f0000006666c820 */ /* 0x000fe40000400000 */
[----:B------:R-:W-:Y:S02]  /*cc00*/  @!P6 FMUL R103, R103, 0.5 ;  /* 0x3f0000006767e820 */ /* 0x000fe40000400000 */
[----:B------:R-:W-:Y:S01]  /*cc10*/  @!P5 FMUL R104, R104, 0.5 ;  /* 0x3f0000006868d820 */ /* 0x000fe20000400000 */
[----:B------:R-:W1:Y:S08]  /*cc20*/  MUFU.EX2 R101, R101 ;  /* 0x0000006500657308 */ /* 0x000e700000000800 */
[----:B------:R-:W2:Y:S08]  /*cc30*/  MUFU.EX2 R102, R102 ;  /* 0x0000006600667308 */ /* 0x000eb00000000800 */
[----:B------:R-:W4:Y:S08]  /*cc40*/  MUFU.EX2 R103, R103 ;  /* 0x0000006700677308 */ /* 0x000f300000000800 */
[----:B------:R-:W5:Y:S01]  /*cc50*/  MUFU.EX2 R104, R104 ;  /* 0x0000006800687308 */ /* 0x000f620000000800 */
[----:B------:R-:W-:-:S02]  /*cc60*/  IMAD.MOV.U32 R134, RZ, RZ, R106 ;  /* 0x000000ffff867224 */ /* 0x000fc400078e006a */
[----:B------:R-:W-:Y:S01]  /*cc70*/  FFMA R106, R129, UR22, -R9 ;  /* 0x00000016816a7c23 */ /* 0x000fe20008000809 */
[----:B-1----:R-:W-:Y:S01]  /*cc80*/  @!P3 FMUL R101, R101, R101 ;  /* 0x000000656565b220 */ /* 0x002fe20000400000 */
[----:B--2---:R-:W-:Y:S01]  /*cc90*/  @!P4 FMUL R102, R102, R102 ;  /* 0x000000666666c220 */ /* 0x004fe20000400000 */
[----:B------:R-:W-:Y:S02]  /*cca0*/  FSETP.GEU.AND P3, PT, R105, -126, PT ;  /* 0xc2fc00006900780b */ /* 0x000fe40003f6e000 */
[----:B------:R-:W-:Y:S01]  /*ccb0*/  FSETP.GEU.AND P4, PT, R106, -126, PT ;  /* 0xc2fc00006a00780b */ /* 0x000fe20003f8e000 */
[----:B----4-:R-:W-:Y:S01]  /*ccc0*/  @!P6 FMUL R103, R103, R103 ;  /* 0x000000676767e220 */ /* 0x010fe20000400000 */
[----:B------:R-:W-:Y:S01]  /*ccd0*/  FSETP.GEU.AND P6, PT, R107, -126, PT ;  /* 0xc2fc00006b00780b */ /* 0x000fe20003fce000 */
[----:B-----5:R-:W-:Y:S01]  /*cce0*/  @!P5 FMUL R104, R104, R104 ;  /* 0x000000686868d220 */ /* 0x020fe20000400000 */
[----:B------:R-:W-:-:S07]  /*ccf0*/  FSETP.GEU.AND P5, PT, R108, -126, PT ;  /* 0xc2fc00006c00780b */ /* 0x000fce0003fae000 */
[----:B------:R-:W-:Y:S02]  /*cd00*/  @!P3 FMUL R105, R105, 0.5 ;  /* 0x3f0000006969b820 */ /* 0x000fe40000400000 */
[----:B------:R-:W-:Y:S02]  /*cd10*/  @!P4 FMUL R106, R106, 0.5 ;  /* 0x3f0000006a6ac820 */ /* 0x000fe40000400000 */
[----:B------:R-:W-:Y:S02]  /*cd20*/  @!P6 FMUL R107, R107, 0.5 ;  /* 0x3f0000006b6be820 */ /* 0x000fe40000400000 */
[----:B------:R-:W1:Y:S01]  /*cd30*/  MUFU.EX2 R105, R105 ;  /* 0x0000006900697308 */ /* 0x000e620000000800 */
[----:B------:R-:W-:-:S07]  /*cd40*/  @!P5 FMUL R108, R108, 0.5 ;  /* 0x3f0000006c6cd820 */ /* 0x000fce0000400000 */
[----:B------:R-:W2:Y:S08]  /*cd50*/  MUFU.EX2 R106, R106 ;  /* 0x0000006a006a7308 */ /* 0x000eb00000000800 */
[----:B------:R-:W4:Y:S01]  /*cd60*/  MUFU.EX2 R107, R107 ;  /* 0x0000006b006b7308 */ /* 0x000f220000000800 */
[----:B------:R-:W-:Y:S02]  /*cd70*/  WARPGROUP.DEPBAR.LE gsb0, 0x0 ;  /* 0x00008000000079c5 */ /* 0x000fe40000010000 */
[----:B------:R-:W-:-:S02]  /*cd80*/  F2FP.BF16.F32.PACK_AB R25, R94, R93 ;  /* 0x0000005d5e19723e */ /* 0x000fc400000010ff */
[----:B------:R-:W-:Y:S02]  /*cd90*/  F2FP.BF16.F32.PACK_AB R27, R96, R95 ;  /* 0x0000005f601b723e */ /* 0x000fe400000010ff */
[----:B------:R-:W-:Y:S02]  /*cda0*/  F2FP.BF16.F32.PACK_AB R24, R98, R97 ;  /* 0x000000616218723e */ /* 0x000fe400000010ff */
[----:B------:R-:W-:-:S04]  /*cdb0*/  F2FP.BF16.F32.PACK_AB R26, R100, R99 ;  /* 0x00000063641a723e */ /* 0x000fc800000010ff */
[----:B------:R-:W-:-:S06]  /*cdc0*/  WARPGROUP.ARRIVE ;  /* 0x00000000000079c5 */ /* 0x000fcc0000000000 */
[----:B------:R-:W-:Y:S01]  /*cdd0*/  HGMMA.64x192x16.F32.BF16 R152, R24, gdesc[UR8].tnspB, R152, gsb0 ;  /* 0x42e0000818987df0 */ /* 0x000fe20008001898 */
[----:B------:R-:W5:Y:S01]  /*cde0*/  MUFU.EX2 R108, R108 ;  /* 0x0000006c006c7308 */ /* 0x000f620000000800 */
[----:B-1----:R-:W-:Y:S01]  /*cdf0*/  @!P3 FMUL R105, R105, R105 ;  /* 0x000000696969b220 */ /* 0x002fe20000400000 */
[----:B--2---:R-:W-:Y:S01]  /*ce00*/  @!P4 FMUL R106, R106, R106 ;  /* 0x0000006a6a6ac220 */ /* 0x004fe20000400000 */
[----:B----4-:R-:W-:Y:S01]  /*ce10*/  @!P6 FMUL R107, R107, R107 ;  /* 0x0000006b6b6be220 */ /* 0x010fe20000400000 */
[----:B------:R-:W-:Y:S01]  /*ce20*/  UIADD3 UR8, UR6, 0x680, URZ ;  /* 0x0000068006087890 */ /* 0x000fe2000fffe03f */
[----:B-----5:R-:W-:-:S06]  /*ce30*/  @!P5 FMUL R108, R108, R108 ;  /* 0x0000006c6c6cd220 */ /* 0x020fcc0000400000 */
[----:B------:R-:W-:Y:S01]  /*ce40*/  UMOV UR10, UR8 ;  /* 0x00000008000a7c82 */ /* 0x000fe20008000000 */
[----:B------:R-:W-:Y:S01]  /*ce50*/  UMOV UR11, 0x40000040 ;  /* 0x40000040000b7882 */ /* 0x000fe20000000000 */
[--C-:B------:R-:W-:Y:S01]  /*ce60*/  FFMA R109, R138, UR22, -R5.reuse ;  /* 0x000000168a6d7c23 */ /* 0x100fe20008000805 */
[--C-:B------:R-:W-:Y:S01]  /*ce70*/  FFMA R111, R139, UR22, -R5.reuse ;  /* 0x000000168b6f7c23 */ /* 0x100fe20008000805 */
[--C-:B------:R-:W-:Y:S01]  /*ce80*/  FFMA R110, R142, UR22, -R5.reuse ;  /* 0x000000168e6e7c23 */ /* 0x100fe20008000805 */
[----:B------:R-:W-:Y:S02]  /*ce90*/  FFMA R112, R143, UR22, -R5 ;  /* 0x000000168f707c23 */ /* 0x000fe40008000805 */
[----:B------:R-:W-:Y:S02]  /*cea0*/  FSETP.GEU.AND P3, PT, R109, -126, PT ;  /* 0xc2fc00006d00780b */ /* 0x000fe40003f6e000 */
[----:B------:R-:W-:Y:S02]  /*ceb0*/  FSETP.GEU.AND P4, PT, R111, -126, PT ;  /* 0xc2fc00006f00780b */ /* 0x000fe40003f8e000 */
[----:B------:R-:W-:-:S02]  /*cec0*/  FSETP.GEU.AND P6, PT, R110, -126, PT ;  /* 0xc2fc00006e00780b */ /* 0x000fc40003fce000 */
[----:B------:R-:W-:-:S07]  /*ced0*/  FSETP.GEU.AND P5, PT, R112, -126, PT ;  /* 0xc2fc00007000780b */ /* 0x000fce0003fae000 */
[----:B------:R-:W-:Y:S02]  /*cee0*/  @!P3 FMUL R109, R109, 0.5 ;  /* 0x3f0000006d6db820 */ /* 0x000fe40000400000 */
[----:B------:R-:W-:Y:S02]  /*cef0*/  @!P4 FMUL R111, R111, 0.5 ;  /* 0x3f0000006f6fc820 */ /* 0x000fe40000400000 */
[----:B------:R-:W-:Y:S02]  /*cf00*/  @!P6 FMUL R110, R110, 0.5 ;  /* 0x3f0000006e6ee820 */ /* 0x000fe40000400000 */
[----:B------:R-:W-:Y:S01]  /*cf10*/  @!P5 FMUL R112, R112, 0.5 ;  /* 0x3f0000007070d820 */ /* 0x000fe20000400000 */
[----:B------:R-:W1:Y:S08]  /*cf20*/  MUFU.EX2 R109, R109 ;  /* 0x0000006d006d7308 */ /* 0x000e700000000800 */
[----:B------:R-:W2:Y:S08]  /*cf30*/  MUFU.EX2 R111, R111 ;  /* 0x0000006f006f7308 */ /* 0x000eb00000000800 */
[----:B------:R-:W4:Y:S08]  /*cf40*/  MUFU.EX2 R110, R110 ;  /* 0x0000006e006e7308 */ /* 0x000f300000000800 */
[----:B------:R-:W5:Y:S01]  /*cf50*/  MUFU.EX2 R112, R112 ;  /* 0x0000007000707308 */ /* 0x000f620000000800 */
[--C-:B------:R-:W-:Y:S01]  /*cf60*/  FFMA R113, R136, UR22, -R9.reuse ;  /* 0x0000001688717c23 */ /* 0x100fe20008000809 */
[--C-:B------:R-:W-:Y:S01]  /*cf70*/  FFMA R114, R137, UR22, -R9.reuse ;  /* 0x0000001689727c23 */ /* 0x100fe20008000809 */
[--C-:B------:R-:W-:Y:S01]  /*cf80*/  FFMA R115, R140, UR22, -R9.reuse ;  /* 0x000000168c737c23 */ /* 0x100fe20008000809 */
[----:B------:R-:W-:Y:S01]  /*cf90*/  FFMA R116, R141, UR22, -R9 ;  /* 0x000000168d747c23 */ /* 0x000fe20008000809 */
[----:B-1----:R-:W-:Y:S01]  /*cfa0*/  @!P3 FMUL R109, R109, R109 ;  /* 0x0000006d6d6db220 */ /* 0x002fe20000400000 */
[----:B--2---:R-:W-:Y:S01]  /*cfb0*/  @!P4 FMUL R111, R111, R111 ;  /* 0x0000006f6f6fc220 */ /* 0x004fe20000400000 */
[----:B------:R-:W-:Y:S01]  /*cfc0*/  FSETP.GEU.AND P3, PT, R113, -126, PT ;  /* 0xc2fc00007100780b */ /* 0x000fe20003f6e000 */
[----:B----4-:R-:W-:Y:S01]  /*cfd0*/  @!P6 FMUL R110, R110, R110 ;  /* 0x0000006e6e6ee220 */ /* 0x010fe20000400000 */
[----:B------:R-:W-:-:S02]  /*cfe0*/  FSETP.GEU.AND P4, PT, R114, -126, PT ;  /* 0xc2fc00007200780b */ /* 0x000fc40003f8e000 */
[----:B------:R-:W-:Y:S01]  /*cff0*/  FSETP.GEU.AND P6, PT, R115, -126, PT ;  /* 0xc2fc00007300780b */ /* 0x000fe20003fce000 */
[----:B-----5:R-:W-:Y:S01]  /*d000*/  @!P5 FMUL R112, R112, R112 ;  /* 0x000000707070d220 */ /* 0x020fe20000400000 */
[----:B------:R-:W-:-:S07]  /*d010*/  FSETP.GEU.AND P5, PT, R116, -126, PT ;  /* 0xc2fc00007400780b */ /* 0x000fce0003fae000 */
[----:B------:R-:W-:Y:S01]  /*d020*/  @!P3 FMUL R113, R113, 0.5 ;  /* 0x3f0000007171b820 */ /* 0x000fe20000400000 */
[----:B------:R-:W-:Y:S02]  /*d030*/  WARPGROUP.DEPBAR.LE gsb0, 0x0 ;  /* 0x00008000000079c5 */ /* 0x000fe40000010000 */
[----:B------:R-:W-:Y:S02]  /*d040*/  F2FP.BF16.F32.PACK_AB R25, R102, R101 ;  /* 0x000000656619723e */ /* 0x000fe400000010ff */
[----:B------:R-:W-:Y:S02]  /*d050*/  F2FP.BF16.F32.PACK_AB R27, R104, R103 ;  /* 0x00000067681b723e */ /* 0x000fe400000010ff */
[----:B------:R-:W-:Y:S02]  /*d060*/  F2FP.BF16.F32.PACK_AB R24, R106, R105 ;  /* 0x000000696a18723e */ /* 0x000fe400000010ff */
[----:B------:R-:W-:-:S04]  /*d070*/  F2FP.BF16.F32.PACK_AB R26, R108, R107 ;  /* 0x0000006b6c1a723e */ /* 0x000fc800000010ff */
[----:B------:R-:W-:-:S06]  /*d080*/  WARPGROUP.ARRIVE ;  /* 0x00000000000079c5 */ /* 0x000fcc0000000000 */
[----:B------:R-:W-:Y:S01]  /*d090*/  HGMMA.64x192x16.F32.BF16 R152, R24, gdesc[UR8].tnspB, R152, gsb0 ;  /* 0x42e0000818987df0 */ /* 0x000fe20008001898 */
[----:B------:R-:W-:Y:S01]  /*d0a0*/  @!P4 FMUL R114, R114, 0.5 ;  /* 0x3f0000007272c820 */ /* 0x000fe20000400000 */
[----:B------:R-:W-:Y:S01]  /*d0b0*/  @!P6 FMUL R115, R115, 0.5 ;  /* 0x3f0000007373e820 */ /* 0x000fe20000400000 */
[----:B------:R-:W-:Y:S01]  /*d0c0*/  @!P5 FMUL R116, R116, 0.5 ;  /* 0x3f0000007474d820 */ /* 0x000fe20000400000 */
[----:B------:R-:W1:Y:S08]  /*d0d0*/  MUFU.EX2 R113, R113 ;  /* 0x0000007100717308 */ /* 0x000e700000000800 */
[----:B------:R-:W2:Y:S08]  /*d0e0*/  MUFU.EX2 R114, R114 ;  /* 0x0000007200727308 */ /* 0x000eb00000000800 */
[----:B------:R-:W4:Y:S08]  /*d0f0*/  MUFU.EX2 R115, R115 ;  /* 0x0000007300737308 */ /* 0x000f300000000800 */
[----:B------:R-:W5:Y:S01]  /*d100*/  MUFU.EX2 R116, R116 ;  /* 0x0000007400747308 */ /* 0x000f620000000800 */
[----:B-1----:R-:W-:Y:S01]  /*d110*/  @!P3 FMUL R113, R113, R113 ;  /* 0x000000717171b220 */ /* 0x002fe20000400000 */
[----:B--2---:R-:W-:Y:S01]  /*d120*/  @!P4 FMUL R114, R114, R114 ;  /* 0x000000727272c220 */ /* 0x004fe20000400000 */
[----:B------:R-:W-:Y:S01]  /*d130*/  UIADD3 UR8, UR6, 0x700, URZ ;  /* 0x0000070006087890 */ /* 0x000fe2000fffe03f */
[----:B----4-:R-:W-:Y:S01]  /*d140*/  @!P6 FMUL R115, R115, R115 ;  /* 0x000000737373e220 */ /* 0x010fe20000400000 */
[----:B-----5:R-:W-:-:S05]  /*d150*/  @!P5 FMUL R116, R116, R116 ;  /* 0x000000747474d220 */ /* 0x020fca0000400000 */
[----:B------:R-:W-:Y:S01]  /*d160*/  UMOV UR10, UR8 ;  /* 0x00000008000a7c82 */ /* 0x000fe20008000000 */
[----:B------:R-:W-:Y:S01]  /*d170*/  UMOV UR11, 0x40000040 ;  /* 0x40000040000b7882 */ /* 0x000fe20000000000 */
[----:B---3--:R-:W-:-:S04]  /*d180*/  FFMA R8, R8, R131, R134 ;  /* 0x0000008308087223 */ /* 0x008fc80000000086 */
[----:B------:R-:W-:Y:S01]  /*d190*/  FADD R8, R8, R124 ;  /* 0x0000007c08087221 */ /* 0x000fe20000000000 */
[----:B------:R-:W-:Y:S02]  /*d1a0*/  WARPGROUP.DEPBAR.LE gsb0, 0x0 ;  /* 0x00008000000079c5 */ /* 0x000fe40000010000 */
[----:B------:R-:W-:Y:S02]  /*d1b0*/  F2FP.BF16.F32.PACK_AB R25, R111, R109 ;  /* 0x0000006d6f19723e */ /* 0x000fe400000010ff */
[----:B------:R-:W-:Y:S02]  /*d1c0*/  F2FP.BF16.F32.PACK_AB R27, R112, R110 ;  /* 0x0000006e701b723e */ /* 0x000fe400000010ff */
[----:B------:R-:W-:Y:S02]  /*d1d0*/  F2FP.BF16.F32.PACK_AB R24, R114, R113 ;  /* 0x000000717218723e */ /* 0x000fe400000010ff */
[----:B------:R-:W-:-:S04]  /*d1e0*/  F2FP.BF16.F32.PACK_AB R26, R116, R115 ;  /* 0x00000073741a723e */ /* 0x000fc800000010ff */
[----:B------:R-:W-:-:S06]  /*d1f0*/  WARPGROUP.ARRIVE ;  /* 0x00000000000079c5 */ /* 0x000fcc0000000000 */
[----:B------:R-:W-:Y:S01]  /*d200*/  HGMMA.64x192x16.F32.BF16 R152, R24, gdesc[UR8].tnspB, R152, gsb0 ;  /* 0x42e0000818987df0 */ /* 0x000fe20008001898 */
[----:B------:R-:W-:Y:S01]  /*d210*/  FADD R8, R8, R120 ;  /* 0x0000007808087221 */ /* 0x000fe20000000000 */
[----:B------:R-:W-:-:S05]  /*d220*/  FFMA R146, R146, UR22, -R5 ;  /* 0x0000001692927c23 */ /* 0x000fca0008000805 */
[----:B------:R-:W-:-:S13]  /*d230*/  FSETP.GEU.AND P3, PT, R146, -126, PT ;  /* 0xc2fc00009200780b */ /* 0x000fda0003f6e000 */
[----:B------:R-:W-:Y:S01]  /*d240*/  @!P3 FMUL R146, R146, 0.5 ;  /* 0x3f0000009292b820 */ /* 0x000fe20000400000 */
[----:B------:R-:W-:Y:S01]  /*d250*/  FFMA R145, R145, UR22, -R9 ;  /* 0x0000001691917c23 */ /* 0x000fe20008000809 */
[----:B------:R-:W-:Y:S02]  /*d260*/  WARPGROUP.DEPBAR.LE gsb0, 0x0 ;  /* 0x00008000000079c5 */ /* 0x000fe40000010000 */
[----:B------:R-:W-:-:S04]  /*d270*/  FADD R24, R125, R130 ;  /* 0x000000827d187221 */ /* 0x000fc80000000000 */
[----:B------:R-:W-:-:S04]  /*d280*/  FADD R24, R24, R121 ;  /* 0x0000007918187221 */ /* 0x000fc80000000000 */
[----:B------:R-:W-:-:S04]  /*d290*/  FADD R24, R24, R127 ;  /* 0x0000007f18187221 */ /* 0x000fc80000000000 */
[----:B------:R-:W-:Y:S01]  /*d2a0*/  FADD R24, R24, R123 ;  /* 0x0000007b18187221 */ /* 0x000fe20000000000 */
[----:B------:R-:W-:-:S03]  /*d2b0*/  FADD R25, R8, R126 ;  /* 0x0000007e08197221 */ /* 0x000fc60000000000 */
[----:B------:R-:W-:Y:S01]  /*d2c0*/  FADD R24, R24, R122 ;  /* 0x0000007a18187221 */ /* 0x000fe20000000000 */
[----:B------:R-:W-:-:S03]  /*d2d0*/  FADD R252, R25, R252 ;  /* 0x000000fc19fc7221 */ /* 0x000fc60000000000 */
[----:B------:R-:W-:-:S04]  /*d2e0*/  FADD R24, R24, R117 ;  /* 0x0000007518187221 */ /* 0x000fc80000000000 */
[----:B------:R-:W-:Y:S02]  /*d2f0*/  FADD R25, R24, R119 ;  /* 0x0000007718197221 */ /* 0x000fe40000000000 */
[----:B------:R-:W2:Y:S04]  /*d300*/  LDL.LU R119, [R1+0x10] ;  /* 0x0000100001777983 */ /* 0x000ea80000300800 */
[----:B------:R-:W3:Y:S01]  /*d310*/  LDL.LU R117, [R1+0xc] ;  /* 0x00000c0001757983 */ /* 0x000ee20000300800 */
[----:B------:R-:W-:-:S04]  /*d320*/  FADD R251, R252, R251 ;  /* 0x000000fbfcfb7221 */ /* 0x000fc80000000000 */
[----:B------:R-:W-:-:S04]  /*d330*/  FADD R250, R251, R250 ;  /* 0x000000fafbfa7221 */ /* 0x000fc80000000000 */
[----:B------:R-:W-:Y:S01]  /*d340*/  FADD R250, R250, R249 ;  /* 0x000000f9fafa7221 */ /* 0x000fe20000000000 */
[----:B------:R-:W-:-:S03]  /*d350*/  FADD R25, R25, R248 ;  /* 0x000000f819197221 */ /* 0x000fc60000000000 */
[----:B------:R-:W-:Y:S01]  /*d360*/  FADD R41, R250, R41 ;  /* 0x00000029fa297221 */ /* 0x000fe20000000000 */
[----:B------:R-:W-:-:S03]  /*d370*/  FADD R46, R25, R46 ;  /* 0x0000002e192e7221 */ /* 0x000fc60000000000 */
[----:B------:R-:W-:Y:S01]  /*d380*/  FADD R10, R41, R10 ;  /* 0x0000000a290a7221 */ /* 0x000fe20000000000 */
[----:B------:R-:W-:-:S03]  /*d390*/  FADD R43, R46, R43 ;  /* 0x0000002b2e2b7221 */ /* 0x000fc60000000000 */
[----:B------:R-:W-:Y:S01]  /*d3a0*/  FADD R11, R10, R11 ;  /* 0x0000000b0a0b7221 */ /* 0x000fe20000000000 */
[----:B------:R-:W-:-:S03]  /*d3b0*/  FFMA R10, R150, UR22, -R5 ;  /* 0x00000016960a7c23 */ /* 0x000fc60008000805 */
[----:B------:R-:W-:Y:S01]  /*d3c0*/  FADD R12, R11, R12 ;  /* 0x0000000c0b0c7221 */ /* 0x000fe20000000000 */
[--C-:B------:R-:W-:Y:S01]  /*d3d0*/  FFMA R11, R151, UR22, -R5.reuse ;  /* 0x00000016970b7c23 */ /* 0x100fe20008000805 */
[----:B------:R-:W-:Y:S01]  /*d3e0*/  FADD R42, R43, R42 ;  /* 0x0000002a2b2a7221 */ /* 0x000fe20000000000 */
[----:B------:R-:W-:Y:S01]  /*d3f0*/  FFMA R8, R147, UR22, -R5 ;  /* 0x0000001693087c23 */ /* 0x000fe20008000805 */
[----:B------:R-:W-:Y:S02]  /*d400*/  FSETP.GEU.AND P6, PT, R10, -126, PT ;  /* 0xc2fc00000a00780b */ /* 0x000fe40003fce000 */
[----:B------:R-:W-:Y:S01]  /*d410*/  FSETP.GEU.AND P5, PT, R11, -126, PT ;  /* 0xc2fc00000b00780b */ /* 0x000fe20003fae000 */
[----:B------:R-:W-:Y:S01]  /*d420*/  FADD R13, R42, R13 ;  /* 0x0000000d2a0d7221 */ /* 0x000fe20000000000 */
[----:B------:R-:W-:Y:S01]  /*d430*/  FADD R12, R12, R19 ;  /* 0x000000130c0c7221 */ /* 0x000fe20000000000 */
[----:B------:R-:W-:Y:S02]  /*d440*/  FSETP.GEU.AND P4, PT, R8, -126, PT ;  /* 0xc2fc00000800780b */ /* 0x000fe40003f8e000 */
[----:B------:R-:W-:Y:S01]  /*d450*/  FADD R14, R13, R14 ;  /* 0x0000000e0d0e7221 */ /* 0x000fe20000000000 */
[----:B------:R-:W-:-:S03]  /*d460*/  FADD R17, R12, R17 ;  /* 0x000000110c117221 */ /* 0x000fc60000000000 */
[----:B------:R-:W-:Y:S01]  /*d470*/  FADD R15, R14, R15 ;  /* 0x0000000f0e0f7221 */ /* 0x000fe20000000000 */
[----:B------:R-:W-:Y:S01]  /*d480*/  FADD R17, R17, R20 ;  /* 0x0000001411117221 */ /* 0x000fe20000000000 */
[----:B------:R-:W-:Y:S02]  /*d490*/  @!P6 FMUL R10, R10, 0.5 ;  /* 0x3f0000000a0ae820 */ /* 0x000fe40000400000 */
[----:B------:R-:W-:Y:S01]  /*d4a0*/  FADD R16, R15, R16 ;  /* 0x000000100f107221 */ /* 0x000fe20000000000 */
[----:B------:R-:W-:Y:S01]  /*d4b0*/  @!P5 FMUL R11, R11, 0.5 ;  /* 0x3f0000000b0bd820 */ /* 0x000fe20000400000 */
[----:B------:R-:W-:Y:S01]  /*d4c0*/  FADD R17, R17, R18 ;  /* 0x0000001211117221 */ /* 0x000fe20000000000 */
[----:B------:R-:W-:Y:S01]  /*d4d0*/  @!P4 FMUL R8, R8, 0.5 ;  /* 0x3f0000000808c820 */ /* 0x000fe20000400000 */
[----:B------:R-:W-:Y:S01]  /*d4e0*/  FADD R21, R16, R21 ;  /* 0x0000001510157221 */ /* 0x000fe20000000000 */
[----:B------:R-:W1:Y:S01]  /*d4f0*/  MUFU.EX2 R5, R146 ;  /* 0x0000009200057308 */ /* 0x000e620000000800 */
[----:B------:R-:W-:-:S02]  /*d500*/  FADD R32, R17, R32 ;  /* 0x0000002011207221 */ /* 0x000fc40000000000 */
[----:B------:R-:W-:Y:S02]  /*d510*/  FADD R22, R21, R22 ;  /* 0x0000001615167221 */ /* 0x000fe40000000000 */
[----:B------:R-:W-:-:S03]  /*d520*/  FADD R32, R32, R29 ;  /* 0x0000001d20207221 */ /* 0x000fc60000000000 */
[----:B------:R-:W4:Y:S01]  /*d530*/  MUFU.EX2 R10, R10 ;  /* 0x0000000a000a7308 */ /* 0x000f220000000800 */
[----:B------:R-:W-:-:S07]  /*d540*/  FADD R23, R22, R23 ;  /* 0x0000001716177221 */ /* 0x000fce0000000000 */
[----:B------:R-:W5:Y:S01]  /*d550*/  MUFU.EX2 R11, R11 ;  /* 0x0000000b000b7308 */ /* 0x000f620000000800 */
[----:B------:R-:W-:-:S07]  /*d560*/  FADD R31, R32, R31 ;  /* 0x0000001f201f7221 */ /* 0x000fce0000000000 */
[----:B------:R-:W5:Y:S01]  /*d570*/  MUFU.EX2 R8, R8 ;  /* 0x0000000800087308 */ /* 0x000f620000000800 */
[----:B------:R-:W-:Y:S01]  /*d580*/  FADD R28, R23, R28 ;  /* 0x0000001c171c7221 */ /* 0x000fe20000000000 */
[----:B------:R-:W-:Y:S01]  /*d590*/  FADD R30, R31, R30 ;  /* 0x0000001e1f1e7221 */ /* 0x000fe20000000000 */
[--C-:B------:R-:W-:Y:S01]  /*d5a0*/  FFMA R12, R144, UR22, -R9.reuse ;  /* 0x00000016900c7c23 */ /* 0x100fe20008000809 */
[--C-:B------:R-:W-:Y:S01]  /*d5b0*/  FFMA R13, R149, UR22, -R9.reuse ;  /* 0x00000016950d7c23 */ /* 0x100fe20008000809 */
[----:B------:R-:W-:Y:S01]  /*d5c0*/  FFMA R14, R148, UR22, -R9 ;  /* 0x00000016940e7c23 */ /* 0x000fe20008000809 */
[----:B------:R-:W-:Y:S01]  /*d5d0*/  FADD R33, R28, R33 ;  /* 0x000000211c217221 */ /* 0x000fe20000000000 */
[----:B------:R-:W-:Y:S01]  /*d5e0*/  FADD R37, R30, R37 ;  /* 0x000000251e257221 */ /* 0x000fe20000000000 */
[----:B-1----:R-:W-:Y:S01]  /*d5f0*/  @!P3 FMUL R5, R5, R5 ;  /* 0x000000050505b220 */ /* 0x002fe20000400000 */
[----:B----4-:R-:W-:Y:S01]  /*d600*/  @!P6 FMUL R10, R10, R10 ;  /* 0x0000000a0a0ae220 */ /* 0x010fe20000400000 */
[----:B-----5:R-:W-:Y:S01]  /*d610*/  @!P5 FMUL R11, R11, R11 ;  /* 0x0000000b0b0bd220 */ /* 0x020fe20000400000 */
[----:B------:R-:W-:Y:S01]  /*d620*/  FADD R34, R33, R34 ;  /* 0x0000002221227221 */ /* 0x000fe20000000000 */
[----:B------:R-:W-:Y:S01]  /*d630*/  FSETP.GEU.AND P3, PT, R12, -126, PT ;  /* 0xc2fc00000c00780b */ /* 0x000fe20003f6e000 */
[----:B------:R-:W-:Y:S01]  /*d640*/  FADD R38, R37, R38 ;  /* 0x0000002625267221 */ /* 0x000fe20000000000 */
[----:B------:R-:W-:-:S02]  /*d650*/  FSETP.GEU.AND P6, PT, R13, -126, PT ;  /* 0xc2fc00000d00780b */ /* 0x000fc40003fce000 */
[----:B------:R-:W-:Y:S01]  /*d660*/  FSETP.GEU.AND P5, PT, R14, -126, PT ;  /* 0xc2fc00000e00780b */ /* 0x000fe20003fae000 */
[----:B------:R-:W-:Y:S01]  /*d670*/  @!P4 FMUL R8, R8, R8 ;  /* 0x000000080808c220 */ /* 0x000fe20000400000 */
[----:B------:R-:W-:Y:S01]  /*d680*/  FSETP.GEU.AND P4, PT, R145, -126, PT ;  /* 0xc2fc00009100780b */ /* 0x000fe20003f8e000 */
[----:B------:R-:W-:Y:S01]  /*d690*/  FADD R35, R34, R35 ;  /* 0x0000002322237221 */ /* 0x000fe20000000000 */
[----:B------:R-:W-:-:S03]  /*d6a0*/  FADD R39, R38, R39 ;  /* 0x0000002726277221 */ /* 0x000fc60000000000 */
[----:B------:R-:W-:Y:S01]  /*d6b0*/  FADD R36, R35, R36 ;  /* 0x0000002423247221 */ /* 0x000fe20000000000 */
[----:B------:R-:W-:Y:S01]  /*d6c0*/  FADD R40, R39, R40 ;  /* 0x0000002827287221 */ /* 0x000fe20000000000 */
[----:B------:R-:W-:Y:S02]  /*d6d0*/  @!P3 FMUL R12, R12, 0.5 ;  /* 0x3f0000000c0cb820 */ /* 0x000fe40000400000 */
[----:B------:R-:W-:Y:S01]  /*d6e0*/  FADD R36, R36, R45 ;  /* 0x0000002d24247221 */ /* 0x000fe20000000000 */
[----:B------:R-:W-:Y:S01]  /*d6f0*/  FADD R49, R40, R49 ;  /* 0x0000003128317221 */ /* 0x000fe20000000000 */
[----:B------:R-:W-:Y:S01]  /*d700*/  @!P6 FMUL R13, R13, 0.5 ;  /* 0x3f0000000d0de820 */ /* 0x000fe20000400000 */
[----:B------:R-:W-:Y:S01]  /*d710*/  @!P5 FMUL R14, R14, 0.5 ;  /* 0x3f0000000e0ed820 */ /* 0x000fe20000400000 */
[----:B------:R-:W-:Y:S01]  /*d720*/  @!P4 FMUL R145, R145, 0.5 ;  /* 0x3f0000009191c820 */ /* 0x000fe20000400000 */
[----:B------:R-:W-:Y:S01]  /*d730*/  FADD R47, R36, R47 ;  /* 0x0000002f242f7221 */ /* 0x000fe20000000000 */
[----:B------:R-:W-:Y:S01]  /*d740*/  FADD R50, R49, R50 ;  /* 0x0000003231327221 */ /* 0x000fe20000000000 */
[----:B------:R-:W1:Y:S02]  /*d750*/  MUFU.EX2 R12, R12 ;  /* 0x0000000c000c7308 */ /* 0x000e640000000800 */
[----:B------:R-:W-:Y:S01]  /*d760*/  FADD R47, R47, R44 ;  /* 0x0000002c2f2f7221 */ /* 0x000fe20000000000 */
[----:B------:R-:W-:-:S05]  /*d770*/  FADD R51, R50, R51 ;  /* 0x0000003332337221 */ /* 0x000fca0000000000 */
[----:B------:R-:W4:Y:S01]  /*d780*/  MUFU.EX2 R9, R145 ;  /* 0x0000009100097308 */ /* 0x000f220000000800 */
[----:B------:R-:W-:Y:S01]  /*d790*/  FADD R47, R47, R48 ;  /* 0x000000302f2f7221 */ /* 0x000fe20000000000 */
[----:B------:R-:W-:-:S06]  /*d7a0*/  FADD R52, R51, R52 ;  /* 0x0000003433347221 */ /* 0x000fcc0000000000 */
[----:B------:R-:W5:Y:S08]  /*d7b0*/  MUFU.EX2 R13, R13 ;  /* 0x0000000d000d7308 */ /* 0x000f700000000800 */
[----:B------:R-:W5:Y:S01]  /*d7c0*/  MUFU.EX2 R14, R14 ;  /* 0x0000000e000e7308 */ /* 0x000f620000000800 */
[----:B------:R-:W-:Y:S01]  /*d7d0*/  FADD R54, R47, R54 ;  /* 0x000000362f367221 */ /* 0x000fe20000000000 */
[----:B------:R-:W-:-:S03]  /*d7e0*/  FADD R57, R52, R57 ;  /* 0x0000003934397221 */ /* 0x000fc60000000000 */
[----:B------:R-:W-:Y:S01]  /*d7f0*/  FADD R54, R54, R55 ;  /* 0x0000003736367221 */ /* 0x000fe20000000000 */
[----:B------:R-:W-:Y:S01]  /*d800*/  FADD R58, R57, R58 ;  /* 0x0000003a393a7221 */ /* 0x000fe20000000000 */
[----:B-1----:R-:W-:Y:S01]  /*d810*/  @!P3 FMUL R12, R12, R12 ;  /* 0x0000000c0c0cb220 */ /* 0x002fe20000400000 */
[----:B----4-:R-:W-:Y:S01]  /*d820*/  @!P4 FMUL R9, R9, R9 ;  /* 0x000000090909c220 */ /* 0x010fe20000400000 */
[----:B------:R-:W-:Y:S01]  /*d830*/  FADD R53, R54, R53 ;  /* 0x0000003536357221 */ /* 0x000fe20000000000 */
[----:B-----5:R-:W-:Y:S01]  /*d840*/  @!P6 FMUL R13, R13, R13 ;  /* 0x0000000d0d0de220 */ /* 0x020fe20000400000 */
[----:B------:R-:W-:Y:S01]  /*d850*/  FADD R59, R58, R59 ;  /* 0x0000003b3a3b7221 */ /* 0x000fe20000000000 */
[----:B------:R-:W-:Y:S01]  /*d860*/  F2FP.BF16.F32.PACK_AB R25, R8, R5 ;  /* 0x000000050819723e */ /* 0x000fe200000010ff */
[----:B------:R-:W-:Y:S01]  /*d870*/  FADD R56, R53, R56 ;  /* 0x0000003835387221 */ /* 0x000fe20000000000 */
[----:B------:R-:W-:Y:S01]  /*d880*/  @!P5 FMUL R14, R14, R14 ;  /* 0x0000000e0e0ed220 */ /* 0x000fe20000400000 */
[----:B------:R-:W-:Y:S01]  /*d890*/  FADD R60, R59, R60 ;  /* 0x0000003c3b3c7221 */ /* 0x000fe20000000000 */
[----:B------:R-:W-:Y:S01]  /*d8a0*/  F2FP.BF16.F32.PACK_AB R27, R11, R10 ;  /* 0x0000000a0b1b723e */ /* 0x000fe200000010ff */
[----:B------:R-:W-:Y:S01]  /*d8b0*/  UIADD3 UR6, UR6, 0x780, URZ ;  /* 0x0000078006067890 */ /* 0x000fe2000fffe03f */
[----:B------:R-:W-:-:S02]  /*d8c0*/  F2FP.BF16.F32.PACK_AB R24, R9, R12 ;  /* 0x0000000c0918723e */ /* 0x000fc400000010ff */
[----:B------:R-:W-:Y:S01]  /*d8d0*/  F2FP.BF16.F32.PACK_AB R26, R13, R14 ;  /* 0x0000000e0d1a723e */ /* 0x000fe200000010ff */
[----:B------:R-:W-:Y:S01]  /*d8e0*/  FADD R56, R56, R63 ;  /* 0x0000003f38387221 */ /* 0x000fe20000000000 */
[----:B------:R-:W-:Y:S02]  /*d8f0*/  FADD R65, R60, R65 ;  /* 0x000000413c417221 */ /* 0x000fe40000000000 */
[----:B------:R-:W-:Y:S01]  /*d900*/  WARPGROUP.ARRIVE ;  /* 0x00000000000079c5 */ /* 0x000fe20000000000 */
[----:B------:R-:W-:Y:S01]  /*d910*/  FADD R61, R56, R61 ;  /* 0x0000003d383d7221 */ /* 0x000fe20000000000 */
[----:B------:R-:W-:Y:S01]  /*d920*/  UMOV UR7, 0x40000040 ;  /* 0x4000004000077882 */ /* 0x000fe20000000000 */
[----:B------:R-:W-:Y:S02]  /*d930*/  FADD R66, R65, R66 ;  /* 0x0000004241427221 */ /* 0x000fe40000000000 */
[----:B------:R-:W-:Y:S01]  /*d940*/  FADD R61, R61, R62 ;  /* 0x0000003e3d3d7221 */ /* 0x000fe20000000000 */
[----:B------:R-:W-:Y:S01]  /*d950*/  HGMMA.64x192x16.F32.BF16 R152, R24, gdesc[UR4].tnspB, R152, gsb0 ;  /* 0x42e0000418987df0 */ /* 0x000fe20008001898 */
[----:B------:R-:W-:-:S02]  /*d960*/  FADD R67, R66, R67 ;  /* 0x0000004342437221 */ /* 0x000fc40000000000 */
[----:B------:R-:W-:Y:S02]  /*d970*/  FADD R64, R61, R64 ;  /* 0x000000403d407221 */ /* 0x000fe40000000000 */
[----:B------:R-:W-:Y:S02]  /*d980*/  FADD R68, R67, R68 ;  /* 0x0000004443447221 */ /* 0x000fe40000000000 */
[----:B------:R-:W-:Y:S02]  /*d990*/  FADD R69, R64, R69 ;  /* 0x0000004540457221 */ /* 0x000fe40000000000 */
[----:B------:R-:W-:Y:S02]  /*d9a0*/  FADD R73, R68, R73 ;  /* 0x0000004944497221 */ /* 0x000fe40000000000 */
[----:B------:R-:W-:Y:S02]  /*d9b0*/  FADD R70, R69, R70 ;  /* 0x0000004645467221 */ /* 0x000fe40000000000 */
        /* <DEDUP_REMOVED lines=26> */
[----:B------:R-:W-:Y:S01]  /*db60*/  FADD R99, R98, R99 ;  /* 0x0000006362637221 */ /* 0x000fe20000000000 */
[----:B------:R-:W1:Y:S01]  /*db70*/  S2R R120, SR_CgaCtaId ;  /* 0x0000000000787919 */ /* 0x000e620000008800 */
        /* <DEDUP_REMOVED lines=24> */
[----:B--2---:R-:W-:Y:S02]  /*dd00*/  IADD3 R15, R119, 0x1, RZ ;  /* 0x00000001770f7810 */ /* 0x004fe40007ffe0ff */
[----:B------:R-:W-:Y:S02]  /*dd10*/  MOV R119, 0x400 ;  /* 0x0000040000777802 */ /* 0x000fe40000000f00 */
[C---:B------:R-:W-:Y:S02]  /*dd20*/  ISETP.NE.AND P3, PT, R15.reuse, 0x4, PT ;  /* 0x000000040f00780c */ /* 0x040fe40003f65270 */
[----:B-1----:R-:W-:Y:S02]  /*dd30*/  LEA R119, R120, R119, 0x18 ;  /* 0x0000007778777211 */ /* 0x002fe400078ec0ff */
[----:B------:R-:W-:-:S02]  /*dd40*/  SEL R15, R15, RZ, P3 ;  /* 0x000000ff0f0f7207 */ /* 0x000fc40001800000 */
[----:B------:R-:W-:-:S05]  /*dd50*/  IADD3 R119, R119, 0x66020, RZ ;  /* 0x0006602077777810 */ /* 0x000fca0007ffe0ff */
[C---:B------:R-:W-:Y:S01]  /*dd60*/  IMAD R16, R15.reuse, 0x8, R119 ;  /* 0x000000080f107824 */ /* 0x040fe200078e0277 */
[----:B------:R-:W-:Y:S01]  /*dd70*/  IADD3 R15, R15, 0x1, RZ ;  /* 0x000000010f0f7810 */ /* 0x000fe20007ffe0ff */
[----:B------:R-:W-:-:S03]  /*dd80*/  FADD R18, R10, R11 ;  /* 0x0000000b0a127221 */ /* 0x000fc60000000000 */
[----:B------:R-:W-:Y:S01]  /*dd90*/  ISETP.NE.AND P3, PT, R15, 0x4, PT ;  /* 0x000000040f00780c */ /* 0x000fe20003f65270 */
[----:B------:R-:W-:-:S03]  /*dda0*/  FADD R10, R14, R13 ;  /* 0x0000000d0e0a7221 */ /* 0x000fc60000000000 */
[----:B------:R-:W-:Y:S02]  /*ddb0*/  SEL R9, R15, RZ, P3 ;  /* 0x000000ff0f097207 */ /* 0x000fe40001800000 */
[----:B------:R1:W-:Y:S01]  /*ddc0*/  STL [R1+0x14], R10 ;  /* 0x0000140a01007387 */ /* 0x0003e20000100800 */
[----:B------:R-:W-:-:S03]  /*ddd0*/  PRMT R16, RZ, 0x654, R16 ;  /* 0x00000654ff107816 */ /* 0x000fc60000000010 */
[----:B------:R1:W-:Y:S01]  /*dde0*/  STL [R1+0x10], R9 ;  /* 0x0000100901007387 */ /* 0x0003e20000100800 */
[----:B------:R-:W-:Y:S02]  /*ddf0*/  WARPGROUP.DEPBAR.LE gsb0, 0x0 ;  /* 0x00008000000079c5 */ /* 0x000fe40000010000 */
[----:B------:R2:W-:Y:S02]  /*de00*/  SYNCS.ARRIVE.TRANS64.RED.A1T0 RZ, [R16+URZ], RZ ;  /* 0x000000ff10ff79a7 */ /* 0x0005e4000810043f */
[----:B--2---:R-:W-:-:S04]  /*de10*/  IADD3 R16, R118, 0x1, RZ ;  /* 0x0000000176107810 */ /* 0x004fc80007ffe0ff */
[----:B------:R-:W-:-:S04]  /*de20*/  ISETP.NE.AND P4, PT, R16, 0x4, PT ;  /* 0x000000041000780c */ /* 0x000fc80003f85270 */
[----:B------:R-:W-:Y:S02]  /*de30*/  SEL R8, RZ, 0x1, P4 ;  /* 0x00000001ff087807 */ /* 0x000fe40002000000 */
[----:B------:R-:W-:Y:S02]  /*de40*/  SEL R5, R16, RZ, P4 ;  /* 0x000000ff10057207 */ /* 0x000fe40002000000 */
[----:B---3--:R-:W-:Y:S01]  /*de50*/  LOP3.LUT R8, R117, R8, RZ, 0x3c, !PT ;  /* 0x0000000875087212 */ /* 0x008fe200078e3cff */
[----:B-1----:R-:W-:Y:S06]  /*de60*/  @P1 BRA `(.L_x_31) ;  /* 0x0000000400081947 */ /* 0x002fec0003800000 */
[----:B------:R-:W-:Y:S01]  /*de70*/  ISETP.LT.OR P1, PT, R3, 0x1, !P0 ;  /* 0x000000010300780c */ /* 0x000fe20004721670 */
[----:B------:R-:W-:-:S12]  /*de80*/  BSSY B0, `(.L_x_32) ;  /* 0x000003f000007945 */ /* 0x000fd80003800000 */
        /* <DEDUP_REMOVED lines=10> */
[----:B------:R-:W-:-:S05]  /*df30*/  LOP3.LUT R117, R117, 0xffffff80, RZ, 0xc0, !PT ;  /* 0xffffff8075757812 */ /* 0x000fca00078ec0ff */
[----:B------:R-:W-:-:S05]  /*df40*/  IMAD.IADD R117, R118, 0x1, -R117 ;  /* 0x0000000176757824 */ /* 0x000fca00078e0a75 */
[----:B------:R-:W-:Y:S01]  /*df50*/  ISETP.NE.AND P3, PT, R117, RZ, PT ;  /* 0x000000ff7500720c */ /* 0x000fe20003f65270 */
[----:B-1----:R-:W-:-:S12]  /*df60*/  @!P1 BRA `(.L_x_34) ;  /* 0x0000009800389947 */ /* 0x002fd80003800000 */
.L_x_90:
[----:B------:R-:W-:Y:S05]  /*df70*/  @P3 BRA `(.L_x_35) ;  /* 0x0000000000183947 */ /* 0x000fea0003800000 */
[----:B------:R-:W2:Y:S01]  /*df80*/  S2R R11, SR_TID.X ;  /* 0x00000000000b7919 */ /* 0x000ea20000002100 */
[----:B-1----:R-:W-:-:S04]  /*df90*/  MOV R10, 0x18000 ;  /* 0x00018000000a7802 */ /* 0x002fc80000000f00 */
[----:B------:R3:W-:Y:S01]  /*dfa0*/  SYNCS.ARRIVE.TRANS64 RZ, [R9+URZ+0x66000], R10 ;  /* 0x0660000a09ff79a7 */ /* 0x0007e2000800003f */
[----:B--2---:R-:W-:-:S13]  /*dfb0*/  LOP3.LUT P1, RZ, R11, 0x1f, RZ, 0xc0, !PT ;  /* 0x0000001f0bff7812 */ /* 0x004fda000782c0ff */
[----:B---3--:R-:W-:Y:S05]  /*dfc0*/  @!P1 BRA `(.L_x_35) ;  /* 0x0000000000049947 */ /* 0x008fea0003800000 */
[----:B------:R-:W-:Y:S01]  /*dfd0*/  BPT.TRAP 0x1 ;  /* 0x000000040000795c */ /* 0x000fe20000300000 */
.L_x_35:
[----:B------:R-:W2:Y:S01]  /*dfe0*/  LDL.LU R11, [R1] ;  /* 0x00000000010b7983 */ /* 0x000ea20000300800 */
[----:B-1----:R-:W-:Y:S01]  /*dff0*/  MOV R10, 0x400 ;  /* 0x00000400000a7802 */ /* 0x002fe20000000f00 */
        /* <DEDUP_REMOVED lines=10> */
[----:B------:R-:W-:Y:S01]  /*e0a0*/  UMOV UR26, URZ ;  /* 0x0000003f001a7c82 */ /* 0x000fe20008000000 */
[----:B------:R-:W-:-:S08]  /*e0b0*/  UMOV UR28, UR36 ;  /* 0x00000024001c7c82 */ /* 0x000fd00008000000 */
        /* <DEDUP_REMOVED lines=12> */
[----:B------:R-:W-:-:S05]  /*e180*/  VIADD R2, R2, 0x1 ;  /* 0x0000000102027836 */ /* 0x000fca0000000000 */
[----:B------:R-:W-:-:S04]  /*e190*/  ISETP.NE.AND P1, PT, R2, 0x4, PT ;  /* 0x000000040200780c */ /* 0x000fc80003f25270 */
[----:B------:R-:W-:Y:S02]  /*e1a0*/  SEL R9, RZ, 0x1, P1 ;  /* 0x00000001ff097807 */ /* 0x000fe40000800000 */
[----:B------:R-:W-:Y:S02]  /*e1b0*/  SEL R2, R2, RZ, P1 ;  /* 0x000000ff02027207 */ /* 0x000fe40000800000 */
[----:B------:R-:W-:Y:S02]  /*e1c0*/  LOP3.LUT R4, R4, R9, RZ, 0x3c, !PT ;  /* 0x0000000904047212 */ /* 0x000fe400078e3cff */
[C---:B--2---:R-:W-:Y:S02]  /*e1d0*/  R2UR UR27, R11.reuse ;  /* 0x000000000b1b72ca */ /* 0x044fe400000e0000 */
[----:B------:R-:W-:-:S11]  /*e1e0*/  IADD3 R11, R11, 0x1, RZ ;  /* 0x000000010b0b7810 */ /* 0x000fd60007ffe0ff */
[----:B------:R-:W-:Y:S01]  /*e1f0*/  USHF.L.U32 UR27, UR27, 0x8, URZ ;  /* 0x000000081b1b7899 */ /* 0x000fe2000800063f */
[----:B------:R1:W-:Y:S06]  /*e200*/  STL [R1], R11 ;  /* 0x0000000b01007387 */ /* 0x0003ec0000100800 */
[----:B------:R-:W-:Y:S01]  /*e210*/  UMOV UR19, UR27 ;  /* 0x0000001b00137c82 */ /* 0x000fe20008000000 */
[----:B------:R-:W-:Y:S01]  /*e220*/  UMOV UR11, UR27 ;  /* 0x0000001b000b7c82 */ /* 0x000fe20008000000 */
[----:B------:R1:W-:Y:S01]  /*e230*/  UTMALDG.4D [UR24], [UR32], desc[UR6] ;  /* 0x00000618200075b4 */ /* 0x0003e20008019000 */
[----:B------:R1:W-:Y:S01]  /*e240*/  UTMALDG.4D [UR16], [UR32], desc[UR6] ;  /* 0x00000610200075b4 */ /* 0x0003e20008019000 */
[----:B------:R1:W-:Y:S02]  /*e250*/  UTMALDG.4D [UR8], [UR32], desc[UR6] ;  /* 0x00000608200075b4 */ /* 0x0003e40008019000 */
[----:B-1----:R-:W-:Y:S01]  /*e260*/  NOP ;  /* 0x0000000000007918 */ /* 0x002fe20000000000 */
.L_x_33:
[----:B------:R-:W-:Y:S05]  /*e270*/  BSYNC B0 ;  /* 0x0000000000007941 */ /* 0x000fea0003800000 */
.L_x_32:
[----:B------:R-:W-:-:S07]  /*e280*/  IADD3 R3, R3, -0x1, RZ ;  /* 0xffffffff03037810 */ /* 0x000fce0007ffe0ff */
.L_x_31:
[----:B------:R-:W-:Y:S01]  /*e290*/  VIADD R0, R0, 0x100 ;  /* 0x0000010000007836 */ /* 0x000fe20000000000 */
[----:B------:R-:W-:Y:S02]  /*e2a0*/  MOV R11, R7 ;  /* 0x00000007000b7202 */ /* 0x000fe40000000f00 */
[----:B------:R-:W-:Y:S01]  /*e2b0*/  MOV R10, R6 ;  /* 0x00000006000a7202 */ /* 0x000fe20000000f00 */
[----:B------:R-:W-:Y:S06]  /*e2c0*/  @P2 BRA `(.L_x_36) ;  /* 0xffffff9c00902947 */ /* 0x000fec000383ffff */
[----:B------:R2:W5:Y:S02]  /*e2d0*/  LDL.LU R248, [R1+0x8] ;  /* 0x0000080001f87983 */ /* 0x0005640000300800 */
.L_x_24:
[----:B-----5:R-:W-:-:S13]  /*e2e0*/  ISETP.GE.AND P1, PT, R248, 0x1, PT ;  /* 0x00000001f800780c */ /* 0x020fda0003f26270 */
[----:B------:R-:W-:Y:S05]  /*e2f0*/  @!P1 BRA `(.L_x_37) ;  /* 0x0000006c00649947 */ /* 0x000fea0003800000 */
[----:B------:R-:W3:Y:S01]  /*e300*/  S2R R11, SR_TID.X ;  /* 0x00000000000b7919 */ /* 0x000ee20000002100 */
[----:B------:R-:W-:Y:S01]  /*e310*/  IMAD.MOV.U32 R10, RZ, RZ, R7 ;  /* 0x000000ffff0a7224 */ /* 0x000fe200078e0007 */
[----:B-1----:R-:W-:Y:S02]  /*e320*/  MOV R9, R6 ;  /* 0x0000000600097202 */ /* 0x002fe40000000f00 */
[----:B---3--:R-:W-:-:S07]  /*e330*/  LOP3.LUT R252, R11, 0x1f, RZ, 0xc0, !PT ;  /* 0x0000001f0bfc7812 */ /* 0x008fce00078ec0ff */
.L_x_49:
[----:B------:R-:W1:Y:S01]  /*e340*/  S2R R7, SR_CgaCtaId ;  /* 0x0000000000077919 */ /* 0x000e620000008800 */
[----:B------:R-:W-:Y:S01]  /*e350*/  MOV R6, 0x400 ;  /* 0x0000040000067802 */ /* 0x000fe20000000f00 */
[----:B------:R-:W-:Y:S05]  /*e360*/  YIELD ;  /* 0x0000000000007946 */ /* 0x000fea0003800000 */
[----:B-1----:R-:W-:-:S04]  /*e370*/  LEA R6, R7, R6, 0x18 ;  /* 0x0000000607067211 */ /* 0x002fc800078ec0ff */
[----:B------:R-:W-:Y:S02]  /*e380*/  LEA R7, R5, R6, 0x3 ;  /* 0x0000000605077211 */ /* 0x000fe400078e18ff */
[----:B------:R-:W-:-:S04]  /*e390*/  SHF.L.U32 R6, R8, 0x1f, RZ ;  /* 0x0000001f08067819 */ /* 0x000fc800000006ff */
[----:B------:R-:W1:Y:S02]  /*e3a0*/  SYNCS.PHASECHK.TRANS64.TRYWAIT P1, [R7+URZ+0x66000], R6 ;  /* 0x06600006070075a7 */ /* 0x000e64000802017f */
[----:B-1----:R-:W-:Y:S05]  /*e3b0*/  @!P1 BRA `(.L_x_38) ;  /* 0x0000009400389947 */ /* 0x002fea0003800000 */
.L_x_91:
[----:B------:R-:W-:Y:S05]  /*e3c0*/  WARPSYNC.ALL ;  /* 0x0000000000007948 */ /* 0x000fea0003800000 */
[----:B------:R-:W3:Y:S04]  /*e3d0*/  LDL.64 R14, [R1+0x48] ;  /* 0x00004800010e7983 */ /* 0x000ee80000100a00 */
[----:B------:R-:W4:Y:S01]  /*e3e0*/  LDL.64 R250, [R1+0x40] ;  /* 0x0000400001fa7983 */ /* 0x000f220000100a00 */
[----:B-1----:R-:W-:Y:S01]  /*e3f0*/  IMAD.U32 R6, RZ, RZ, UR30 ;  /* 0x0000001eff067e24 */ /* 0x002fe2000f8e00ff */
[----:B------:R-:W-:Y:S01]  /*e400*/  MOV R7, 0x40000040 ;  /* 0x4000004000077802 */ /* 0x000fe20000000f00 */
[----:B------:R-:W-:Y:S01]  /*e410*/  WARPGROUP.ARRIVE ;  /* 0x00000000000079c5 */ /* 0x000fe20000000000 */
[----:B------:R-:W5:Y:S01]  /*e420*/  LDL.64 R22, [R1+0x38] ;  /* 0x0000380001167983 */ /* 0x000f620000100a00 */
[----:B------:R-:W-:Y:S01]  /*e430*/  IMAD R6, R5, 0x1800, R6 ;  /* 0x0000180005067824 */ /* 0x000fe200078e0206 */
[----:B------:R-:W-:Y:S01]  /*e440*/  R2UR UR11, R7 ;  /* 0x00000000070b72ca */ /* 0x000fe200000e0000 */
[----:B------:R-:W-:Y:S01]  /*e450*/  IMAD.MOV.U32 R13, RZ, RZ, 0x40000040 ;  /* 0x40000040ff0d7424 */ /* 0x000fe200078e00ff */
[----:B------:R-:W2:Y:S02]  /*e460*/  LDL.64 R20, [R1+0x30] ;  /* 0x0000300001147983 */ /* 0x000ea40000100a00 */
[----:B------:R-:W-:-:S02]  /*e470*/  R2UR UR10, R6 ;  /* 0x00000000060a72ca */ /* 0x000fc400000e0000 */
[----:B------:R-:W-:Y:S01]  /*e480*/  IADD3 R12, R6, 0x2, RZ ;  /* 0x00000002060c7810 */ /* 0x000fe20007ffe0ff */
[----:B------:R-:W2:Y:S04]  /*e490*/  LDL.64 R16, [R1+0x28] ;  /* 0x0000280001107983 */ /* 0x000ea80000100a00 */
[----:B------:R-:W2:Y:S01]  /*e4a0*/  LDL R11, [R1+0x18] ;  /* 0x00001800010b7983 */ /* 0x000ea20000100800 */
[----:B---3--:R-:W-:Y:S02]  /*e4b0*/  R2UR UR8, R14 ;  /* 0x000000000e0872ca */ /* 0x008fe400000e0000 */
[----:B------:R-:W-:Y:S02]  /*e4c0*/  R2UR UR9, R15 ;  /* 0x000000000f0972ca */ /* 0x000fe400000e0000 */
[----:B------:R-:W3:Y:S11]  /*e4d0*/  LDL.64 R14, [R1+0x20] ;  /* 0x00002000010e7983 */ /* 0x000ef60000100a00 */
[----:B------:R-:W-:Y:S01]  /*e4e0*/  HGMMA.64x256x16.F32.BF16 R24, gdesc[UR8], RZ, !UPT, gsb0 ;  /* 0x03e00000081879f0 */ /* 0x000fe2000c0018ff */
[----:B------:R-:W-:-:S02]  /*e4f0*/  R2UR UR10, R12 ;  /* 0x000000000c0a72ca */ /* 0x000fc400000e0000 */
[----:B------:R-:W-:Y:S02]  /*e500*/  R2UR UR11, R13 ;  /* 0x000000000d0b72ca */ /* 0x000fe400000e0000 */
[----:B----4-:R-:W-:Y:S02]  /*e510*/  R2UR UR8, R250 ;  /* 0x00000000fa0872ca */ /* 0x010fe400000e0000 */
[----:B------:R-:W-:Y:S02]  /*e520*/  R2UR UR9, R251 ;  /* 0x00000000fb0972ca */ /* 0x000fe400000e0000 */
[----:B------:R-:W-:Y:S02]  /*e530*/  IADD3 R12, R6, 0x4, RZ ;  /* 0x00000004060c7810 */ /* 0x000fe40007ffe0ff */
[----:B------:R-:W-:Y:S01]  /*e540*/  MOV R13, 0x40000040 ;  /* 0x40000040000d7802 */ /* 0x000fe20000000f00 */
[----:B------:R-:W-:Y:S02]  /*e550*/  WARPGROUP.DEPBAR.LE gsb0, 0x0 ;  /* 0x00008000000079c5 */ /* 0x000fe40000010000 */
[----:B------:R-:W-:-:S14]  /*e560*/  WARPGROUP.ARRIVE ;  /* 0x00000000000079c5 */ /* 0x000fdc0000000000 */
[----:B------:R-:W-:Y:S01]  /*e570*/  HGMMA.64x256x16.F32.BF16 R24, gdesc[UR8], R24, gsb0 ;  /* 0x03e00000081879f0 */ /* 0x000fe20008001818 */
[----:B------:R-:W-:Y:S02]  /*e580*/  R2UR UR10, R12 ;  /* 0x000000000c0a72ca */ /* 0x000fe400000e0000 */
[----:B------:R-:W-:Y:S02]  /*e590*/  R2UR UR11, R13 ;  /* 0x000000000d0b72ca */ /* 0x000fe400000e0000 */
[----:B-----5:R-:W-:Y:S02]  /*e5a0*/  R2UR UR8, R22 ;  /* 0x00000000160872ca */ /* 0x020fe400000e0000 */
[----:B------:R-:W-:Y:S01]  /*e5b0*/  R2UR UR9, R23 ;  /* 0x00000000170972ca */ /* 0x000fe200000e0000 */
[----:B------:R-:W-:Y:S01]  /*e5c0*/  VIADD R12, R6, 0x6 ;  /* 0x00000006060c7836 */ /* 0x000fe20000000000 */
[----:B------:R-:W-:Y:S01]  /*e5d0*/  MOV R13, 0x40000040 ;  /* 0x40000040000d7802 */ /* 0x000fe20000000f00 */
[----:B------:R-:W-:-:S02]  /*e5e0*/  WARPGROUP.DEPBAR.LE gsb0, 0x0 ;  /* 0x00008000000079c5 */ /* 0x000fc40000010000 */
[----:B------:R-:W-:-:S15]  /*e5f0*/  WARPGROUP.ARRIVE ;  /* 0x00000000000079c5 */ /* 0x000fde0000000000 */
[----:B------:R-:W-:-:S01]  /*e600*/  NOP ;  /* 0x0000000000007918 */ /* 0x000fc20000000000 */
[----:B------:R-:W-:Y:S01]  /*e610*/  HGMMA.64x256x16.F32.BF16 R24, gdesc[UR8], R24, gsb0 ;  /* 0x03e00000081879f0 */ /* 0x000fe20008001818 */
[----:B------:R-:W-:Y:S02]  /*e620*/  R2UR UR10, R12 ;  /* 0x000000000c0a72ca */ /* 0x000fe400000e0000 */
[----:B------:R-:W-:Y:S02]  /*e630*/  R2UR UR11, R13 ;  /* 0x000000000d0b72ca */ /* 0x000fe400000e0000 */
[----:B--2---:R-:W-:Y:S02]  /*e640*/  R2UR UR8, R20 ;  /* 0x00000000140872ca */ /* 0x004fe400000e0000 */
[----:B------:R-:W-:Y:S01]  /*e650*/  R2UR UR9, R21 ;  /* 0x00000000150972ca */ /* 0x000fe200000e0000 */
[----:B------:R-:W-:Y:S01]  /*e660*/  IMAD.MOV.U32 R13, RZ, RZ, 0x40000040 ;  /* 0x40000040ff0d7424 */ /* 0x000fe200078e00ff */
[----:B------:R-:W-:Y:S01]  /*e670*/  IADD3 R12, R6, 0x800, RZ ;  /* 0x00000800060c7810 */ /* 0x000fe20007ffe0ff */
[----:B------:R-:W-:-:S02]  /*e680*/  WARPGROUP.DEPBAR.LE gsb0, 0x0 ;  /* 0x00008000000079c5 */ /* 0x000fc40000010000 */
[----:B------:R-:W-:-:S15]  /*e690*/  WARPGROUP.ARRIVE ;  /* 0x00000000000079c5 */ /* 0x000fde0000000000 */
[----:B------:R-:W-:-:S01]  /*e6a0*/  NOP ;  /* 0x0000000000007918 */ /* 0x000fc20000000000 */
[----:B------:R-:W-:Y:S01]  /*e6b0*/  HGMMA.64x256x16.F32.BF16 R24, gdesc[UR8], R24, gsb0 ;  /* 0x03e00000081879f0 */ /* 0x000fe20008001818 */
[----:B------:R-:W-:Y:S02]  /*e6c0*/  R2UR UR10, R12 ;  /* 0x000000000c0a72ca */ /* 0x000fe400000e0000 */
[----:B------:R-:W-:Y:S02]  /*e6d0*/  R2UR UR11, R13 ;  /* 0x000000000d0b72ca */ /* 0x000fe400000e0000 */
[----:B------:R-:W-:Y:S02]  /*e6e0*/  R2UR UR8, R16 ;  /* 0x00000000100872ca */ /* 0x000fe400000e0000 */
[----:B------:R-:W-:Y:S02]  /*e6f0*/  R2UR UR9, R17 ;  /* 0x00000000110972ca */ /* 0x000fe400000e0000 */
[----:B------:R-:W-:Y:S02]  /*e700*/  IADD3 R12, R6, 0x802, RZ ;  /* 0x00000802060c7810 */ /* 0x000fe40007ffe0ff */
[----:B------:R-:W-:Y:S01]  /*e710*/  MOV R13, 0x40000040 ;  /* 0x40000040000d7802 */ /* 0x000fe20000000f00 */
[----:B------:R-:W-:-:S02]  /*e720*/  WARPGROUP.DEPBAR.LE gsb0, 0x0 ;  /* 0x00008000000079c5 */ /* 0x000fc40000010000 */
[----:B------:R-:W-:-:S14]  /*e730*/  WARPGROUP.ARRIVE ;  /* 0x00000000000079c5 */ /* 0x000fdc0000000000 */
[----:B------:R-:W-:Y:S01]  /*e740*/  HGMMA.64x256x16.F32.BF16 R24, gdesc[UR8], R24, gsb0 ;  /* 0x03e00000081879f0 */ /* 0x000fe20008001818 */
[----:B------:R-:W-:Y:S02]  /*e750*/  R2UR UR10, R12 ;  /* 0x000000000c0a72ca */ /* 0x000fe400000e0000 */
[----:B------:R-:W-:Y:S02]  /*e760*/  R2UR UR11, R13 ;  /* 0x000000000d0b72ca */ /* 0x000fe400000e0000 */
[----:B---3--:R-:W-:Y:S02]  /*e770*/  R2UR UR8, R14 ;  /* 0x000000000e0872ca */ /* 0x008fe400000e0000 */
[----:B------:R-:W-:Y:S01]  /*e780*/  R2UR UR9, R15 ;  /* 0x000000000f0972ca */ /* 0x000fe200000e0000 */
[----:B------:R-:W-:Y:S01]  /*e790*/  VIADD R12, R6, 0x804 ;  /* 0x00000804060c7836 */ /* 0x000fe20000000000 */
[----:B------:R-:W-:-:S04]  /*e7a0*/  MOV R13, 0x40000040 ;  /* 0x40000040000d7802 */ /* 0x000fc80000000f00 */
[----:B------:R-:W-:Y:S02]  /*e7b0*/  R2UR UR58, R12 ;  /* 0x000000000c3a72ca */ /* 0x000fe400000e0000 */
[----:B------:R-:W-:Y:S01]  /*e7c0*/  R2UR UR59, R13 ;  /* 0x000000000d3b72ca */ /* 0x000fe200000e0000 */
[----:B------:R-:W-:Y:S02]  /*e7d0*/  WARPGROUP.DEPBAR.LE gsb0, 0x0 ;  /* 0x00008000000079c5 */ /* 0x000fe40000010000 */
[----:B------:R-:W-:-:S10]  /*e7e0*/  WARPGROUP.ARRIVE ;  /* 0x00000000000079c5 */ /* 0x000fd40000000000 */
[----:B------:R-:W-:Y:S01]  /*e7f0*/  HGMMA.64x256x16.F32.BF16 R24, gdesc[UR8], R24, gsb0 ;  /* 0x03e00000081879f0 */ /* 0x000fe20008001818 */
[----:B------:R-:W-:Y:S01]  /*e800*/  IMAD.MOV.U32 R13, RZ, RZ, 0x40000040 ;  /* 0x40000040ff0d7424 */ /* 0x000fe200078e00ff */
[----:B------:R-:W-:-:S04]  /*e810*/  IADD3 R12, R6, 0x806, RZ ;  /* 0x00000806060c7810 */ /* 0x000fc80007ffe0ff */
[----:B------:R-:W-:Y:S02]  /*e820*/  R2UR UR54, R12 ;  /* 0x000000000c3672ca */ /* 0x000fe400000e0000 */
[----:B------:R-:W-:Y:S01]  /*e830*/  R2UR UR55, R13 ;  /* 0x000000000d3772ca */ /* 0x000fe200000e0000 */
[----:B------:R-:W-:Y:S02]  /*e840*/  WARPGROUP.DEPBAR.LE gsb0, 0x0 ;  /* 0x00008000000079c5 */ /* 0x000fe40000010000 */
[----:B------:R-:W-:-:S15]  /*e850*/  WARPGROUP.ARRIVE ;  /* 0x00000000000079c5 */ /* 0x000fde0000000000 */
[----:B------:R-:W-:-:S02]  /*e860*/  NOP ;  /* 0x0000000000007918 */ /* 0x000fc40000000000 */
[----:B------:R-:W-:Y:S01]  /*e870*/  HGMMA.64x256x16.F32.BF16 R24, gdesc[UR56], R24, gsb0 ;  /* 0x03e00000381879f0 */ /* 0x000fe20008001818 */
[----:B------:R-:W-:Y:S02]  /*e880*/  IADD3 R12, R6, 0x1000, RZ ;  /* 0x00001000060c7810 */ /* 0x000fe40007ffe0ff */
[----:B------:R-:W-:Y:S02]  /*e890*/  MOV R13, 0x40000040 ;  /* 0x40000040000d7802 */ /* 0x000fe40000000f00 */
[----:B------:R-:W-:Y:S02]  /*e8a0*/  R2UR UR50, R12 ;  /* 0x000000000c3272ca */ /* 0x000fe400000e0000 */
[----:B------:R-:W-:Y:S01]  /*e8b0*/  R2UR UR51, R13 ;  /* 0x000000000d3372ca */ /* 0x000fe200000e0000 */
[----:B------:R-:W-:Y:S02]  /*e8c0*/  WARPGROUP.DEPBAR.LE gsb0, 0x0 ;  /* 0x00008000000079c5 */ /* 0x000fe40000010000 */
[----:B------:R-:W-:-:S15]  /*e8d0*/  WARPGROUP.ARRIVE ;  /* 0x00000000000079c5 */ /* 0x000fde0000000000 */
[----:B------:R-:W-:-:S03]  /*e8e0*/  NOP ;  /* 0x0000000000007918 */ /* 0x000fc60000000000 */
[----:B------:R-:W-:Y:S01]  /*e8f0*/  HGMMA.64x256x16.F32.BF16 R24, gdesc[UR52], R24, gsb0 ;  /* 0x03e00000341879f0 */ /* 0x000fe20008001818 */
[----:B------:R-:W-:Y:S01]  /*e900*/  VIADD R12, R6, 0x1002 ;  /* 0x00001002060c7836 */ /* 0x000fe20000000000 */
[----:B------:R-:W-:-:S04]  /*e910*/  MOV R13, 0x40000040 ;  /* 0x40000040000d7802 */ /* 0x000fc80000000f00 */
[----:B------:R-:W-:Y:S02]  /*e920*/  R2UR UR46, R12 ;  /* 0x000000000c2e72ca */ /* 0x000fe400000e0000 */
[----:B------:R-:W-:Y:S01]  /*e930*/  R2UR UR47, R13 ;  /* 0x000000000d2f72ca */ /* 0x000fe200000e0000 */
[----:B------:R-:W-:Y:S02]  /*e940*/  WARPGROUP.DEPBAR.LE gsb0, 0x0 ;  /* 0x00008000000079c5 */ /* 0x000fe40000010000 */
[----:B------:R-:W-:-:S15]  /*e950*/  WARPGROUP.ARRIVE ;  /* 0x00000000000079c5 */ /* 0x000fde0000000000 */
[----:B------:R-:W-:-:S02]  /*e960*/  NOP ;  /* 0x0000000000007918 */ /* 0x000fc40000000000 */
        /* <DEDUP_REMOVED lines=17> */
[----:B------:R-:W-:Y:S02]  /*ea80*/  ISETP.NE.AND P1, PT, R11, RZ, PT ;  /* 0x000000ff0b00720c */ /* 0x000fe40003f25270 */
[----:B------:R-:W-:Y:S02]  /*ea90*/  WARPGROUP.DEPBAR.LE gsb0, 0x0 ;  /* 0x00008000000079c5 */ /* 0x000fe40000010000 */
[----:B------:R-:W-:-:S15]  /*eaa0*/  WARPGROUP.ARRIVE ;  /* 0x00000000000079c5 */ /* 0x000fde0000000000 */
[----:B------:R-:W-:-:S08]  /*eab0*/  NOP ;  /* 0x0000000000007918 */ /* 0x000fd00000000000 */
        /* <DEDUP_REMOVED lines=18> */
.L_x_92:
[----:B------:R-:W-:Y:S05]  /*ebe0*/  @P3 BRA `(.L_x_42) ;  /* 0x0000000000143947 */ /* 0x000fea0003800000 */
[----:B------:R-:W-:Y:S02]  /*ebf0*/  ISETP.NE.AND P2, PT, R252, RZ, PT ;  /* 0x000000fffc00720c */ /* 0x000fe40003f45270 */
[----:B-1----:R-:W-:-:S04]  /*ec00*/  MOV R7, 0x18000 ;  /* 0x0001800000077802 */ /* 0x002fc80000000f00 */
[----:B------:R2:W-:Y:S07]  /*ec10*/  SYNCS.ARRIVE.TRANS64 RZ, [R6+URZ+0x66000], R7 ;  /* 0x0660000706ff79a7 */ /* 0x0005ee000800003f */
[----:B------:R-:W-:Y:S05]  /*ec20*/  @!P2 BRA `(.L_x_42) ;  /* 0x000000000004a947 */ /* 0x000fea0003800000 */
[----:B------:R-:W-:Y:S01]  /*ec30*/  BPT.TRAP 0x1 ;  /* 0x000000040000795c */ /* 0x000fe20000300000 */
.L_x_42:
[----:B-12---:R-:W2:Y:S01]  /*ec40*/  LDL R7, [R1] ;  /* 0x0000000001077983 */ /* 0x006ea20000100800 */
[----:B------:R-:W-:Y:S01]  /*ec50*/  MOV R11, 0x400 ;  /* 0x00000400000b7802 */ /* 0x000fe20000000f00 */
[----:B------:R-:W1:Y:S01]  /*ec60*/  S2R R12, SR_CgaCtaId ;  /* 0x00000000000c7919 */ /* 0x000e620000008800 */
[----:B------:R-:W-:Y:S01]  /*ec70*/  R2UR UR25, R6 ;  /* 0x00000000061972ca */ /* 0x000fe200000e0000 */
[----:B------:R-:W-:Y:S02]  /*ec80*/  ULDC.64 UR16, c[0x0][0x198] ;  /* 0x0000660000107ab9 */ /* 0x000fe40000000a00 */
        /* <DEDUP_REMOVED lines=35> */
.L_x_40:
[----:B------:R-:W-:-:S07]  /*eec0*/  IADD3 R3, R3, -0x1, RZ ;  /* 0xffffffff03037810 */ /* 0x000fce0007ffe0ff */
.L_x_39:
[----:B------:R-:W-:Y:S01]  /*eed0*/  IADD3 R5, R5, 0x1, RZ ;  /* 0x0000000105057810 */ /* 0x000fe20007ffe0ff */
[----:B------:R-:W-:Y:S05]  /*eee0*/  WARPSYNC.ALL ;  /* 0x0000000000007948 */ /* 0x000fea0003800000 */
[----:B------:R-:W-:-:S04]  /*eef0*/  ISETP.NE.AND P2, PT, R5, 0x4, PT ;  /* 0x000000040500780c */ /* 0x000fc80003f45270 */
[----:B------:R-:W-:Y:S02]  /*ef00*/  SEL R249, RZ, 0x1, P2 ;  /* 0x00000001fff97807 */ /* 0x000fe40001000000 */
[----:B------:R-:W-:Y:S02]  /*ef10*/  SEL R5, R5, RZ, P2 ;  /* 0x000000ff05057207 */ /* 0x000fe40001000000 */
[----:B------:R-:W-:Y:S01]  /*ef20*/  LOP3.LUT R249, R8, R249, RZ, 0x3c, !PT ;  /* 0x000000f908f97212 */ /* 0x000fe200078e3cff */
[C---:B------:R-:W-:Y:S01]  /*ef30*/  VIADD R6, R0.reuse, 0x1 ;  /* 0x0000000100067836 */ /* 0x040fe20000000000 */
[----:B------:R-:W2:Y:S01]  /*ef40*/  LDL R16, [R1+0x10] ;  /* 0x0000100001107983 */ /* 0x000ea20000100800 */
[C---:B------:R-:W-:Y:S02]  /*ef50*/  ISETP.GE.AND P5, PT, R0.reuse, UR15, PT ;  /* 0x0000000f00007c0c */ /* 0x040fe4000bfa6270 */
[----:B------:R-:W-:Y:S01]  /*ef60*/  IADD3 R8, R0, 0xa1, RZ ;  /* 0x000000a100087810 */ /* 0x000fe20007ffe0ff */
[----:B------:R-:W1:Y:S01]  /*ef70*/  S2R R19, SR_CgaCtaId ;  /* 0x0000000000137919 */ /* 0x000e620000008800 */
[----:B------:R-:W-:-:S02]  /*ef80*/  ISETP.GE.AND P2, PT, R6, UR15, PT ;  /* 0x0000000f06007c0c */ /* 0x000fc4000bf46270 */
[----:B------:R-:W-:Y:S01]  /*ef90*/  IADD3 R6, R0, 0x8, RZ ;  /* 0x0000000800067810 */ /* 0x000fe20007ffe0ff */
[----:B------:R-:W3:Y:S01]  /*efa0*/  S2R R15, SR_CgaCtaId ;  /* 0x00000000000f7919 */ /* 0x000ee20000008800 */
[----:B------:R-:W-:Y:S02]  /*efb0*/  FSEL R24, R24, -INF , !P5 ;  /* 0xff80000018187808 */ /* 0x000fe40006800000 */
[----:B------:R-:W-:Y:S02]  /*efc0*/  ISETP.GE.AND P4, PT, R6, UR15, PT ;  /* 0x0000000f06007c0c */ /* 0x000fe4000bf86270 */
[----:B------:R-:W-:Y:S02]  /*efd0*/  IADD3 R6, R0, 0x9, RZ ;  /* 0x0000000900067810 */ /* 0x000fe40007ffe0ff */
[----:B------:R-:W-:Y:S02]  /*efe0*/  FSEL R26, R26, -INF , !P5 ;  /* 0xff8000001a1a7808 */ /* 0x000fe40006800000 */
[----:B------:R-:W-:Y:S01]  /*eff0*/  ISETP.GE.AND P3, PT, R6, UR15, PT ;  /* 0x0000000f06007c0c */ /* 0x000fe2000bf66270 */
[----:B------:R-:W-:Y:S01]  /*f000*/  VIADD R6, R0, 0x10 ;  /* 0x0000001000067836 */ /* 0x000fe20000000000 */
[----:B------:R-:W-:-:S02]  /*f010*/  FSEL R25, R25, -INF , !P2 ;  /* 0xff80000019197808 */ /* 0x000fc40005000000 */
[----:B------:R-:W-:Y:S02]  /*f020*/  FSEL R27, R27, -INF , !P2 ;  /* 0xff8000001b1b7808 */ /* 0x000fe40005000000 */
[----:B------:R-:W-:Y:S02]  /*f030*/  ISETP.GE.AND P6, PT, R6, UR15, PT ;  /* 0x0000000f06007c0c */ /* 0x000fe4000bfc6270 */
[----:B------:R-:W-:Y:S02]  /*f040*/  IADD3 R6, R0, 0x11, RZ ;  /* 0x0000001100067810 */ /* 0x000fe40007ffe0ff */
[----:B------:R-:W-:Y:S02]  /*f050*/  FSEL R28, R28, -INF , !P4 ;  /* 0xff8000001c1c7808 */ /* 0x000fe40006000000 */
[----:B------:R-:W-:Y:S02]  /*f060*/  ISETP.GE.AND P5, PT, R6, UR15, PT ;  /* 0x0000000f06007c0c */ /* 0x000fe4000bfa6270 */
[----:B------:R-:W-:-:S02]  /*f070*/  IADD3 R6, R0, 0x18, RZ ;  /* 0x0000001800067810 */ /* 0x000fc40007ffe0ff */
[----:B------:R-:W-:Y:S02]  /*f080*/  FSEL R30, R30, -INF , !P4 ;  /* 0xff8000001e1e7808 */ /* 0x000fe40006000000 */
[----:B------:R-:W-:Y:S01]  /*f090*/  ISETP.GE.AND P2, PT, R6, UR15, PT ;  /* 0x0000000f06007c0c */ /* 0x000fe2000bf46270 */
[----:B------:R-:W-:Y:S01]  /*f0a0*/  VIADD R6, R0, 0x19 ;  /* 0x0000001900067836 */ /* 0x000fe20000000000 */
[----:B------:R-:W-:Y:S02]  /*f0b0*/  FSEL R29, R29, -INF , !P3 ;  /* 0xff8000001d1d7808 */ /* 0x000fe40005800000 */
[----:B------:R-:W-:Y:S02]  /*f0c0*/  FSEL R31, R31, -INF , !P3 ;  /* 0xff8000001f1f7808 */ /* 0x000fe40005800000 */
[----:B------:R-:W-:Y:S02]  /*f0d0*/  ISETP.GE.AND P4, PT, R6, UR15, PT ;  /* 0x0000000f06007c0c */ /* 0x000fe4000bf86270 */
[----:B------:R-:W-:-:S02]  /*f0e0*/  IADD3 R6, R0, 0x20, RZ ;  /* 0x0000002000067810 */ /* 0x000fc40007ffe0ff */
        /* <DEDUP_REMOVED lines=11> */
[----:B------:R-:W-:Y:S02]  /*f1a0*/  FSEL R38, R38, -INF , !P2 ;  /* 0xff80000026267808 */ /* 0x000fe40005000000 */
[----:B------:R-:W-:-:S02]  /*f1b0*/  ISETP.GE.AND P2, PT, R6, UR15, PT ;  /* 0x0000000f06007c0c */ /* 0x000fc4000bf46270 */
[----:B------:R-:W-:Y:S02]  /*f1c0*/  IADD3 R6, R0, 0x30, RZ ;  /* 0x0000003000067810 */ /* 0x000fe40007ffe0ff */
[----:B------:R-:W-:Y:S02]  /*f1d0*/  FSEL R37, R37, -INF , !P4 ;  /* 0xff80000025257808 */ /* 0x000fe40006000000 */
[----:B------:R-:W-:Y:S02]  /*f1e0*/  FSEL R39, R39, -INF , !P4 ;  /* 0xff80000027277808 */ /* 0x000fe40006000000 */
[----:B------:R-:W-:Y:S01]  /*f1f0*/  ISETP.GE.AND P4, PT, R6, UR15, PT ;  /* 0x0000000f06007c0c */ /* 0x000fe2000bf86270 */
[----:B------:R-:W-:Y:S01]  /*f200*/  VIADD R6, R0, 0x31 ;  /* 0x0000003100067836 */ /* 0x000fe20000000000 */
[----:B------:R-:W-:Y:S02]  /*f210*/  FSEL R40, R40, -INF , !P3 ;  /* 0xff80000028287808 */ /* 0x000fe40005800000 */
[----:B------:R-:W-:-:S02]  /*f220*/  FSEL R42, R42, -INF , !P3 ;  /* 0xff8000002a2a7808 */ /* 0x000fc40005800000 */
[----:B------:R-:W-:Y:S02]  /*f230*/  ISETP.GE.AND P3, PT, R6, UR15, PT ;  /* 0x0000000f06007c0c */ /* 0x000fe4000bf66270 */
[----:B------:R-:W-:Y:S02]  /*f240*/  IADD3 R6, R0, 0x38, RZ ;  /* 0x0000003800067810 */ /* 0x000fe40007ffe0ff */
[----:B------:R-:W-:Y:S02]  /*f250*/  FSEL R41, R41, -INF , !P6 ;  /* 0xff80000029297808 */ /* 0x000fe40007000000 */
[----:B------:R-:W-:Y:S02]  /*f260*/  FSEL R43, R43, -INF , !P6 ;  /* 0xff8000002b2b7808 */ /* 0x000fe40007000000 */
[----:B------:R-:W-:Y:S02]  /*f270*/  ISETP.GE.AND P6, PT, R6, UR15, PT ;  /* 0x0000000f06007c0c */ /* 0x000fe4000bfc6270 */
[----:B------:R-:W-:-:S02]  /*f280*/  IADD3 R6, R0, 0x39, RZ ;  /* 0x0000003900067810 */ /* 0x000fc40007ffe0ff */
[----:B------:R-:W-:Y:S02]  /*f290*/  FSEL R44, R44, -INF , !P5 ;  /* 0xff8000002c2c7808 */ /* 0x000fe40006800000 */
[----:B------:R-:W-:Y:S02]  /*f2a0*/  FSEL R46, R46, -INF , !P5 ;  /* 0xff8000002e2e7808 */ /* 0x000fe40006800000 */
[----:B------:R-:W-:Y:S01]  /*f2b0*/  ISETP.GE.AND P5, PT, R6, UR15, PT ;  /* 0x0000000f06007c0c */ /* 0x000fe2000bfa6270 */
[----:B------:R-:W-:Y:S01]  /*f2c0*/  VIADD R6, R0, 0x40 ;  /* 0x0000004000067836 */ /* 0x000fe20000000000 */
[----:B------:R-:W-:Y:S02]  /*f2d0*/  FSEL R45, R45, -INF , !P2 ;  /* 0xff8000002d2d7808 */ /* 0x000fe40005000000 */
[----:B------:R-:W-:Y:S02]  /*f2e0*/  FSEL R47, R47, -INF , !P2 ;  /* 0xff8000002f2f7808 */ /* 0x000fe40005000000 */
[----:B------:R-:W-:-:S02]  /*f2f0*/  ISETP.GE.AND P2, PT, R6, UR15, PT ;  /* 0x0000000f06007c0c */ /* 0x000fc4000bf46270 */
[----:B------:R-:W-:Y:S02]  /*f300*/  IADD3 R6, R0, 0x41, RZ ;  /* 0x0000004100067810 */ /* 0x000fe40007ffe0ff */
[----:B------:R-:W-:Y:S02]  /*f310*/  FSEL R48, R48, -INF , !P4 ;  /* 0xff80000030307808 */ /* 0x000fe40006000000 */
[----:B------:R-:W-:Y:S02]  /*f320*/  FSEL R50, R50, -INF , !P4 ;  /* 0xff80000032327808 */ /* 0x000fe40006000000 */
[----:B------:R-:W-:Y:S02]  /*f330*/  ISETP.GE.AND P4, PT, R6, UR15, PT ;  /* 0x0000000f06007c0c */ /* 0x000fe4000bf86270 */
[----:B------:R-:W-:Y:S02]  /*f340*/  IADD3 R6, R0, 0x48, RZ ;  /* 0x0000004800067810 */ /* 0x000fe40007ffe0ff */
[----:B------:R-:W-:-:S02]  /*f350*/  FSEL R49, R49, -INF , !P3 ;  /* 0xff80000031317808 */ /* 0x000fc40005800000 */
        /* <DEDUP_REMOVED lines=8> */
[----:B------:R-:W-:Y:S02]  /*f3e0*/  FSEL R55, R55, -INF , !P5 ;  /* 0xff80000037377808 */ /* 0x000fe40006800000 */
[----:B------:R-:W-:Y:S02]  /*f3f0*/  ISETP.GE.AND P5, PT, R6, UR15, PT ;  /* 0x0000000f06007c0c */ /* 0x000fe4000bfa6270 */
[----:B------:R-:W-:Y:S02]  /*f400*/  IADD3 R6, R0, 0x51, RZ ;  /* 0x0000005100067810 */ /* 0x000fe40007ffe0ff */
[----:B------:R-:W-:Y:S02]  /*f410*/  FSEL R56, R56, -INF , !P2 ;  /* 0xff80000038387808 */ /* 0x000fe40005000000 */
[----:B------:R-:W-:-:S02]  /*f420*/  FSEL R58, R58, -INF , !P2 ;  /* 0xff8000003a3a7808 */ /* 0x000fc40005000000 */
[----:B------:R-:W-:Y:S01]  /*f430*/  ISETP.GE.AND P2, PT, R6, UR15, PT ;  /* 0x0000000f06007c0c */ /* 0x000fe2000bf46270 */
[----:B------:R-:W-:Y:S01]  /*f440*/  VIADD R6, R0, 0x58 ;  /* 0x0000005800067836 */ /* 0x000fe20000000000 */
[----:B------:R-:W-:Y:S02]  /*f450*/  FSEL R57, R57, -INF , !P4 ;  /* 0xff80000039397808 */ /* 0x000fe40006000000 */
[----:B------:R-:W-:Y:S02]  /*f460*/  FSEL R59, R59, -INF , !P4 ;  /* 0xff8000003b3b7808 */ /* 0x000fe40006000000 */
[----:B------:R-:W-:Y:S02]  /*f470*/  ISETP.GE.AND P4, PT, R6, UR15, PT ;  /* 0x0000000f06007c0c */ /* 0x000fe4000bf86270 */
[----:B------:R-:W-:Y:S02]  /*f480*/  IADD3 R6, R0, 0x59, RZ ;  /* 0x0000005900067810 */ /* 0x000fe40007ffe0ff */
        /* <DEDUP_REMOVED lines=71> */
[----:B------:R-:W-:Y:S02]  /*f900*/  FMNMX R7, R24, R10, !PT ;  /* 0x0000000a18077209 */ /* 0x000fe40007800000 */
[----:B------:R-:W-:Y:S02]  /*f910*/  FMNMX R6, R26, R9, !PT ;  /* 0x000000091a067209 */ /* 0x000fe40007800000 */
[----:B------:R-:W-:Y:S02]  /*f920*/  FMNMX R7, R25, R7, !PT ;  /* 0x0000000719077209 */ /* 0x000fe40007800000 */
[----:B------:R-:W-:Y:S02]  /*f930*/  FMNMX R6, R27, R6, !PT ;  /* 0x000000061b067209 */ /* 0x000fe40007800000 */
[----:B------:R-:W-:Y:S02]  /*f940*/  FMNMX R7, R28, R7, !PT ;  /* 0x000000071c077209 */ /* 0x000fe40007800000 */
[----:B------:R-:W-:-:S02]  /*f950*/  FMNMX R6, R30, R6, !PT ;  /* 0x000000061e067209 */ /* 0x000fc40007800000 */
[----:B------:R-:W-:Y:S02]  /*f960*/  FSEL R96, R96, -INF , !P2 ;  /* 0xff80000060607808 */ /* 0x000fe40005000000 */
[----:B------:R-:W-:Y:S02]  /*f970*/  FSEL R98, R98, -INF , !P2 ;  /* 0xff80000062627808 */ /* 0x000fe40005000000 */
[----:B------:R-:W-:Y:S02]  /*f980*/  ISETP.GE.AND P2, PT, R8, UR15, PT ;  /* 0x0000000f08007c0c */ /* 0x000fe4000bf46270 */
[----:B------:R-:W-:Y:S01]  /*f990*/  FMNMX R8, R29, R7, !PT ;  /* 0x000000071d087209 */ /* 0x000fe20007800000 */
[----:B------:R-:W-:Y:S01]  /*f9a0*/  VIADD R7, R0, 0xa8 ;  /* 0x000000a800077836 */ /* 0x000fe20000000000 */
        /* <DEDUP_REMOVED lines=51> */
[----:B------:R-:W-:Y:S02]  /*fce0*/  FSEL R97, R97, -INF , !P4 ;  /* 0xff80000061617808 */ /* 0x000fe40006000000 */
[----:B------:R-:W-:Y:S02]  /*fcf0*/  FSEL R99, R99, -INF , !P4 ;  /* 0xff80000063637808 */ /* 0x000fe40006000000 */
[----:B------:R-:W-:Y:S02]  /*fd00*/  ISETP.GE.AND P4, PT, R7, UR15, PT ;  /* 0x0000000f07007c0c */ /* 0x000fe4000bf86270 */
[----:B------:R-:W-:Y:S02]  /*fd10*/  IADD3 R7, R0, 0xa9, RZ ;  /* 0x000000a900077810 */ /* 0x000fe40007ffe0ff */
[----:B------:R-:W-:-:S02]  /*fd20*/  FMNMX R8, R81, R11, !PT ;  /* 0x0000000b51087209 */ /* 0x000fc40007800000 */
[----:B------:R-:W-:Y:S02]  /*fd30*/  FMNMX R6, R83, R6, !PT ;  /* 0x0000000653067209 */ /* 0x000fe40007800000 */
[----:B------:R-:W-:Y:S02]  /*fd40*/  FSEL R100, R100, -INF , !P3 ;  /* 0xff80000064647808 */ /* 0x000fe40005800000 */
[----:B------:R-:W-:Y:S02]  /*fd50*/  FSEL R102, R102, -INF , !P3 ;  /* 0xff80000066667808 */ /* 0x000fe40005800000 */
[----:B------:R-:W-:Y:S02]  /*fd60*/  ISETP.GE.AND P3, PT, R7, UR15, PT ;  /* 0x0000000f07007c0c */ /* 0x000fe4000bf66270 */
[----:B------:R-:W-:Y:S02]  /*fd70*/  FMNMX R8, R84, R8, !PT ;  /* 0x0000000854087209 */ /* 0x000fe40007800000 */
[----:B------:R-:W-:-:S02]  /*fd80*/  IADD3 R7, R0, 0xb0, RZ ;  /* 0x000000b000077810 */ /* 0x000fc40007ffe0ff */
[----:B------:R-:W-:Y:S02]  /*fd90*/  FMNMX R11, R86, R6, !PT ;  /* 0x00000006560b7209 */ /* 0x000fe40007800000 */
[----:B------:R-:W-:Y:S02]  /*fda0*/  FSEL R101, R101, -INF , !P6 ;  /* 0xff80000065657808 */ /* 0x000fe40007000000 */
[----:B------:R-:W-:Y:S02]  /*fdb0*/  FSEL R103, R103, -INF , !P6 ;  /* 0xff80000067677808 */ /* 0x000fe40007000000 */
[----:B------:R-:W-:Y:S02]  /*fdc0*/  FMNMX R6, R85, R8, !PT ;  /* 0x0000000855067209 */ /* 0x000fe40007800000 */
[----:B------:R-:W-:Y:S02]  /*fdd0*/  ISETP.GE.AND P6, PT, R7, UR15, PT ;  /* 0x0000000f07007c0c */ /* 0x000fe4000bfc6270 */
[----:B------:R-:W-:-:S02]  /*fde0*/  FMNMX R8, R87, R11, !PT ;  /* 0x0000000b57087209 */ /* 0x000fc40007800000 */
[----:B------:R-:W-:Y:S02]  /*fdf0*/  IADD3 R7, R0, 0xb1, RZ ;  /* 0x000000b100077810 */ /* 0x000fe40007ffe0ff */
[----:B------:R-:W-:Y:S02]  /*fe00*/  FMNMX R6, R88, R6, !PT ;  /* 0x0000000658067209 */ /* 0x000fe40007800000 */
[----:B------:R-:W-:Y:S02]  /*fe10*/  FSEL R104, R104, -INF , !P5 ;  /* 0xff80000068687808 */ /* 0x000fe40006800000 */
[----:B------:R-:W-:Y:S02]  /*fe20*/  FSEL R106, R106, -INF , !P5 ;  /* 0xff8000006a6a7808 */ /* 0x000fe40006800000 */
[----:B------:R-:W-:Y:S02]  /*fe30*/  FMNMX R8, R90, R8, !PT ;  /* 0x000000085a087209 */ /* 0x000fe40007800000 */
[----:B------:R-:W-:Y:S01]  /*fe40*/  ISETP.GE.AND P5, PT, R7, UR15, PT ;  /* 0x0000000f07007c0c */ /* 0x000fe2000bfa6270 */
[----:B------:R-:W-:Y:S01]  /*fe50*/  VIADD R7, R0, 0xb8 ;  /* 0x000000b800077836 */ /* 0x000fe20000000000 */
        /* <DEDUP_REMOVED lines=18> */
[----:B------:R-:W-:-:S02]  /*ff80*/  ISETP.GE.AND P3, PT, R7, UR15, PT ;  /* 0x0000000f07007c0c */ /* 0x000fc4000bf66270 */
[----:B------:R-:W-:Y:S02]  /*ff90*/  IADD3 R7, R0, 0xc1, RZ ;  /* 0x000000c100077810 */ /* 0x000fe40007ffe0ff */
[----:B------:R-:W-:Y:S02]  /*ffa0*/  FMNMX R6, R97, R6, !PT ;  /* 0x0000000661067209 */ /* 0x000fe40007800000 */
[----:B------:R-:W-:Y:S02]  /*ffb0*/  FMNMX R8, R99, R8, !PT ;  /* 0x0000000863087209 */ /* 0x000fe40007800000 */
[----:B------:R-:W-:Y:S02]  /*ffc0*/  FSEL R112, R112, -INF , !P6 ;  /* 0xff80000070707808 */ /* 0x000fe40007000000 */
[----:B------:R-:W-:Y:S02]  /*ffd0*/  FSEL R114, R114, -INF , !P6 ;  /* 0xff80000072727808 */ /* 0x000fe40007000000 */
[----:B------:R-:W-:Y:S01]  /*ffe0*/  ISETP.GE.AND P6, PT, R7, UR15, PT ;  /* 0x0000000f07007c0c */ /* 0x000fe2000bfc6270 */
[----:B------:R-:W-:Y:S01]  /*fff0*/  VIADD R7, R0, 0xc8 ;  /* 0x000000c800077836 */ /* 0x000fe20000000000 */
[----:B------:R-:W-:-:S02]  /*10000*/  FMNMX R11, R100, R6, !PT ;  /* 0x00000006640b7209 */ /* 0x000fc40007800000 */
        /* <DEDUP_REMOVED lines=43> */
[----:B------:R-:W-:-:S02]  /*102c0*/  ISETP.GE.AND P2, PT, R7, UR15, PT ;  /* 0x0000000f07007c0c */ /* 0x000fc4000bf46270 */
[----:B------:R-:W-:Y:S02]  /*102d0*/  FMNMX R6, R117, R6, !PT ;  /* 0x0000000675067209 */ /* 0x000fe40007800000 */
[----:B------:R-:W-:Y:S02]  /*102e0*/  IADD3 R7, R0, 0xe1, RZ ;  /* 0x000000e100077810 */ /* 0x000fe40007ffe0ff */
[----:B------:R-:W-:Y:S02]  /*102f0*/  FMNMX R8, R119, R8, !PT ;  /* 0x0000000877087209 */ /* 0x000fe40007800000 */
[----:B------:R-:W-:Y:S02]  /*10300*/  FSEL R128, R128, -INF , !P4 ;  /* 0xff80000080807808 */ /* 0x000fe40006000000 */
[----:B------:R-:W-:Y:S02]  /*10310*/  FSEL R130, R130, -INF , !P4 ;  /* 0xff80000082827808 */ /* 0x000fe40006000000 */
[----:B------:R-:W-:-:S02]  /*10320*/  FMNMX R11, R120, R6, !PT ;  /* 0x00000006780b7209 */ /* 0x000fc40007800000 */
[----:B------:R-:W-:Y:S01]  /*10330*/  ISETP.GE.AND P4, PT, R7, UR15, PT ;  /* 0x0000000f07007c0c */ /* 0x000fe2000bf86270 */
[----:B------:R-:W-:Y:S01]  /*10340*/  VIADD R7, R0, 0xe8 ;  /* 0x000000e800077836 */ /* 0x000fe20000000000 */
[----:B------:R-:W-:Y:S02]  /*10350*/  FMNMX R6, R122, R8, !PT ;  /* 0x000000087a067209 */ /* 0x000fe40007800000 */
[----:B------:R-:W-:Y:S02]  /*10360*/  FMNMX R8, R121, R11, !PT ;  /* 0x0000000b79087209 */ /* 0x000fe40007800000 */
[----:B------:R-:W-:Y:S02]  /*10370*/  FMNMX R6, R123, R6, !PT ;  /* 0x000000067b067209 */ /* 0x000fe40007800000 */
[----:B------:R-:W-:Y:S02]  /*10380*/  FSEL R129, R129, -INF , !P3 ;  /* 0xff80000081817808 */ /* 0x000fe40005800000 */
[----:B------:R-:W-:-:S02]  /*10390*/  FSEL R131, R131, -INF , !P3 ;  /* 0xff80000083837808 */ /* 0x000fc40005800000 */
[----:B------:R-:W-:Y:S02]  /*103a0*/  ISETP.GE.AND P3, PT, R7, UR15, PT ;  /* 0x0000000f07007c0c */ /* 0x000fe4000bf66270 */
[----:B------:R-:W-:Y:S02]  /*103b0*/  IADD3 R7, R0, 0xe9, RZ ;  /* 0x000000e900077810 */ /* 0x000fe40007ffe0ff */
[----:B------:R-:W-:Y:S02]  /*103c0*/  FMNMX R8, R124, R8, !PT ;  /* 0x000000087c087209 */ /* 0x000fe40007800000 */
[----:B------:R-:W-:Y:S02]  /*103d0*/  FMNMX R11, R126, R6, !PT ;  /* 0x000000067e0b7209 */ /* 0x000fe40007800000 */
[----:B------:R-:W-:Y:S02]  /*103e0*/  FSEL R132, R132, -INF , !P6 ;  /* 0xff80000084847808 */ /* 0x000fe40007000000 */
[----:B------:R-:W-:-:S02]  /*103f0*/  FSEL R134, R134, -INF , !P6 ;  /* 0xff80000086867808 */ /* 0x000fc40007000000 */
[----:B------:R-:W-:Y:S02]  /*10400*/  ISETP.GE.AND P6, PT, R7, UR15, PT ;  /* 0x0000000f07007c0c */ /* 0x000fe4000bfc6270 */
[----:B------:R-:W-:Y:S02]  /*10410*/  FMNMX R6, R125, R8, !PT ;  /* 0x000000087d067209 */ /* 0x000fe40007800000 */
[----:B------:R-:W-:Y:S02]  /*10420*/  IADD3 R7, R0, 0xf0, RZ ;  /* 0x000000f000077810 */ /* 0x000fe40007ffe0ff */
[----:B------:R-:W-:Y:S02]  /*10430*/  FMNMX R8, R127, R11, !PT ;  /* 0x0000000b7f087209 */ /* 0x000fe40007800000 */
[----:B------:R-:W-:Y:S02]  /*10440*/  FSEL R133, R133, -INF , !P5 ;  /* 0xff80000085857808 */ /* 0x000fe40006800000 */
[----:B------:R-:W-:-:S02]  /*10450*/  FSEL R135, R135, -INF , !P5 ;  /* 0xff80000087877808 */ /* 0x000fc40006800000 */
[----:B------:R-:W-:Y:S02]  /*10460*/  FMNMX R6, R128, R6, !PT ;  /* 0x0000000680067209 */ /* 0x000fe40007800000 */
[----:B------:R-:W-:Y:S02]  /*10470*/  ISETP.GE.AND P5, PT, R7, UR15, PT ;  /* 0x0000000f07007c0c */ /* 0x000fe4000bfa6270 */
[----:B------:R-:W-:Y:S02]  /*10480*/  FMNMX R8, R130, R8, !PT ;  /* 0x0000000882087209 */ /* 0x000fe40007800000 */
[----:B------:R-:W-:Y:S02]  /*10490*/  IADD3 R7, R0, 0xf1, RZ ;  /* 0x000000f100077810 */ /* 0x000fe40007ffe0ff */
[----:B------:R-:W-:Y:S02]  /*104a0*/  FMNMX R11, R129, R6, !PT ;  /* 0x00000006810b7209 */ /* 0x000fe40007800000 */
[----:B------:R-:W-:-:S02]  /*104b0*/  FSEL R136, R136, -INF , !P2 ;  /* 0xff80000088887808 */ /* 0x000fc40005000000 */
[----:B------:R-:W-:Y:S02]  /*104c0*/  FSEL R138, R138, -INF , !P2 ;  /* 0xff8000008a8a7808 */ /* 0x000fe40005000000 */
[----:B------:R-:W-:Y:S02]  /*104d0*/  FMNMX R6, R131, R8, !PT ;  /* 0x0000000883067209 */ /* 0x000fe40007800000 */
[----:B------:R-:W-:Y:S01]  /*104e0*/  ISETP.GE.AND P2, PT, R7, UR15, PT ;  /* 0x0000000f07007c0c */ /* 0x000fe2000bf46270 */
[----:B------:R-:W-:Y:S01]  /*104f0*/  VIADD R7, R0, 0xf8 ;  /* 0x000000f800077836 */ /* 0x000fe20000000000 */
[----:B------:R-:W-:Y:S02]  /*10500*/  FMNMX R8, R132, R11, !PT ;  /* 0x0000000b84087209 */ /* 0x000fe40007800000 */
[----:B------:R-:W-:Y:S02]  /*10510*/  FMNMX R6, R134, R6, !PT ;  /* 0x0000000686067209 */ /* 0x000fe40007800000 */
[----:B------:R-:W-:-:S02]  /*10520*/  FSEL R137, R137, -INF , !P4 ;  /* 0xff80000089897808 */ /* 0x000fc40006000000 */
[----:B------:R-:W-:Y:S02]  /*10530*/  FSEL R139, R139, -INF , !P4 ;  /* 0xff8000008b8b7808 */ /* 0x000fe40006000000 */
[----:B------:R-:W-:Y:S02]  /*10540*/  ISETP.GE.AND P4, PT, R7, UR15, PT ;  /* 0x0000000f07007c0c */ /* 0x000fe4000bf86270 */
[----:B------:R-:W-:Y:S02]  /*10550*/  FMNMX R8, R133, R8, !PT ;  /* 0x0000000885087209 */ /* 0x000fe40007800000 */
[----:B------:R-:W-:Y:S02]  /*10560*/  FMNMX R7, R135, R6, !PT ;  /* 0x0000000687077209 */ /* 0x000fe40007800000 */
[----:B------:R-:W-:Y:S02]  /*10570*/  FMNMX R6, R136, R8, !PT ;  /* 0x0000000888067209 */ /* 0x000fe40007800000 */
[----:B------:R-:W-:-:S02]  /*10580*/  FMNMX R7, R138, R7, !PT ;  /* 0x000000078a077209 */ /* 0x000fc40007800000 */
[----:B------:R-:W-:Y:S02]  /*10590*/  FSEL R140, R140, -INF , !P3 ;  /* 0xff8000008c8c7808 */ /* 0x000fe40005800000 */
[----:B------:R-:W-:Y:S02]  /*105a0*/  FMNMX R6, R137, R6, !PT ;  /* 0x0000000689067209 */ /* 0x000fe40007800000 */
[----:B------:R-:W-:Y:S02]  /*105b0*/  FSEL R142, R142, -INF , !P3 ;  /* 0xff8000008e8e7808 */ /* 0x000fe40005800000 */
[----:B------:R-:W-:Y:S02]  /*105c0*/  FMNMX R7, R139, R7, !PT ;  /* 0x000000078b077209 */ /* 0x000fe40007800000 */
[----:B------:R-:W-:Y:S02]  /*105d0*/  FSEL R141, R141, -INF , !P6 ;  /* 0xff8000008d8d7808 */ /* 0x000fe40007000000 */
[----:B------:R-:W-:-:S02]  /*105e0*/  FMNMX R6, R140, R6, !PT ;  /* 0x000000068c067209 */ /* 0x000fc40007800000 */
[----:B------:R-:W-:Y:S02]  /*105f0*/  FSEL R143, R143, -INF , !P6 ;  /* 0xff8000008f8f7808 */ /* 0x000fe40007000000 */
[----:B------:R-:W-:Y:S02]  /*10600*/  FMNMX R7, R142, R7, !PT ;  /* 0x000000078e077209 */ /* 0x000fe40007800000 */
[----:B------:R-:W-:Y:S02]  /*10610*/  FSEL R144, R144, -INF , !P5 ;  /* 0xff80000090907808 */ /* 0x000fe40006800000 */
[----:B------:R-:W-:Y:S02]  /*10620*/  FMNMX R6, R141, R6, !PT ;  /* 0x000000068d067209 */ /* 0x000fe40007800000 */
[----:B------:R-:W-:Y:S02]  /*10630*/  FSEL R146, R146, -INF , !P5 ;  /* 0xff80000092927808 */ /* 0x000fe40006800000 */
[----:B------:R-:W-:-:S02]  /*10640*/  FMNMX R7, R143, R7, !PT ;  /* 0x000000078f077209 */ /* 0x000fc40007800000 */
[----:B------:R-:W-:Y:S02]  /*10650*/  IADD3 R8, R0, 0xf9, RZ ;  /* 0x000000f900087810 */ /* 0x000fe40007ffe0ff */
[----:B------:R-:W-:Y:S02]  /*10660*/  FSEL R145, R145, -INF , !P2 ;  /* 0xff80000091917808 */ /* 0x000fe40005000000 */
[----:B------:R-:W-:Y:S02]  /*10670*/  FMNMX R6, R144, R6, !PT ;  /* 0x0000000690067209 */ /* 0x000fe40007800000 */
[----:B------:R-:W-:Y:S02]  /*10680*/  FSEL R147, R147, -INF , !P2 ;  /* 0xff80000093937808 */ /* 0x000fe40005000000 */
[----:B------:R-:W-:Y:S02]  /*10690*/  FMNMX R7, R146, R7, !PT ;  /* 0x0000000792077209 */ /* 0x000fe40007800000 */
[----:B------:R-:W-:-:S02]  /*106a0*/  ISETP.GE.AND P3, PT, R8, UR15, PT ;  /* 0x0000000f08007c0c */ /* 0x000fc4000bf66270 */
[----:B------:R-:W-:Y:S02]  /*106b0*/  FSEL R148, R148, -INF , !P4 ;  /* 0xff80000094947808 */ /* 0x000fe40006000000 */
[----:B------:R-:W-:Y:S02]  /*106c0*/  FMNMX R6, R145, R6, !PT ;  /* 0x0000000691067209 */ /* 0x000fe40007800000 */
[----:B------:R-:W-:Y:S02]  /*106d0*/  MOV R17, 0x400 ;  /* 0x0000040000117802 */ /* 0x000fe40000000f00 */
[----:B------:R-:W-:Y:S02]  /*106e0*/  FSEL R150, R150, -INF , !P4 ;  /* 0xff80000096967808 */ /* 0x000fe40006000000 */
[----:B------:R-:W-:Y:S02]  /*106f0*/  FMNMX R7, R147, R7, !PT ;  /* 0x0000000793077209 */ /* 0x000fe40007800000 */
[----:B------:R-:W-:-:S02]  /*10700*/  FSEL R149, R149, -INF , !P3 ;  /* 0xff80000095957808 */ /* 0x000fc40005800000 */
[----:B------:R-:W-:Y:S02]  /*10710*/  FMNMX R6, R148, R6, !PT ;  /* 0x0000000694067209 */ /* 0x000fe40007800000 */
[----:B-1----:R-:W-:Y:S02]  /*10720*/  LEA R17, R19, R17, 0x18 ;  /* 0x0000001113117211 */ /* 0x002fe400078ec0ff */
[----:B------:R-:W-:Y:S02]  /*10730*/  FSEL R151, R151, -INF , !P3 ;  /* 0xff80000097977808 */ /* 0x000fe40005800000 */
[----:B------:R-:W-:Y:S02]  /*10740*/  FMNMX R7, R150, R7, !PT ;  /* 0x0000000796077209 */ /* 0x000fe40007800000 */
[----:B------:R-:W-:Y:S02]  /*10750*/  FMNMX R13, R149, R6, !PT ;  /* 0x00000006950d7209 */ /* 0x000fe40007800000 */
[----:B------:R-:W-:-:S02]  /*10760*/  IADD3 R17, R17, 0x66020, RZ ;  /* 0x0006602011117810 */ /* 0x000fc40007ffe0ff */
[----:B------:R-:W-:Y:S02]  /*10770*/  FMNMX R6, R151, R7, !PT ;  /* 0x0000000797067209 */ /* 0x000fe40007800000 */
[----:B------:R-:W-:Y:S01]  /*10780*/  MOV R14, 0x400 ;  /* 0x00000400000e7802 */ /* 0x000fe20000000f00 */
[----:B------:R-:W1:Y:S01]  /*10790*/  SHFL.BFLY PT, R7, R13, 0x1, 0x1f ;  /* 0x0c201f000d077f89 */ /* 0x000e6200000e0000 */
[----:B--2---:R-:W-:Y:S02]  /*107a0*/  LEA R8, R16, R17, 0x3 ;  /* 0x0000001110087211 */ /* 0x004fe400078e18ff */
[----:B---3--:R-:W-:Y:S01]  /*107b0*/  LEA R14, R15, R14, 0x18 ;  /* 0x0000000e0f0e7211 */ /* 0x008fe200078ec0ff */
[----:B------:R-:W2:Y:S01]  /*107c0*/  SHFL.BFLY PT, R12, R6, 0x1, 0x1f ;  /* 0x0c201f00060c7f89 */ /* 0x000ea200000e0000 */
[----:B------:R-:W-:-:S03]  /*107d0*/  PRMT R8, RZ, 0x654, R8 ;  /* 0x00000654ff087816 */ /* 0x000fc60000000008 */
[----:B------:R-:W-:Y:S01]  /*107e0*/  IMAD R11, R5, 0x8, R14 ;  /* 0x00000008050b7824 */ /* 0x000fe200078e020e */
[----:B------:R3:W-:Y:S02]  /*107f0*/  SYNCS.ARRIVE.TRANS64.RED.A1T0 RZ, [R8+URZ], RZ ;  /* 0x000000ff08ff79a7 */ /* 0x0007e4000810043f */
[----:B---3--:R-:W-:-:S04]  /*10800*/  SHF.L.U32 R8, R249, 0x1f, RZ ;  /* 0x0000001ff9087819 */ /* 0x008fc800000006ff */
[----:B------:R-:W3:Y:S01]  /*10810*/  SYNCS.PHASECHK.TRANS64.TRYWAIT P2, [R11+URZ+0x66000], R8 ;  /* 0x066000080b0075a7 */ /* 0x000ee2000804017f */
[----:B-1----:R-:W-:Y:S02]  /*10820*/  FMNMX R7, R13, R7, !PT ;  /* 0x000000070d077209 */ /* 0x002fe40007800000 */
[----:B--2---:R-:W-:-:S03]  /*10830*/  FMNMX R6, R6, R12, !PT ;  /* 0x0000000c06067209 */ /* 0x004fc60007800000 */
[----:B------:R-:W1:Y:S04]  /*10840*/  SHFL.BFLY PT, R13, R7, 0x2, 0x1f ;  /* 0x0c401f00070d7f89 */ /* 0x000e6800000e0000 */
[----:B------:R-:W2:Y:S01]  /*10850*/  SHFL.BFLY PT, R12, R6, 0x2, 0x1f ;  /* 0x0c401f00060c7f89 */ /* 0x000ea200000e0000 */
[----:B-1----:R-:W-:Y:S02]  /*10860*/  FMNMX R7, R7, R13, !PT ;  /* 0x0000000d07077209 */ /* 0x002fe40007800000 */
[----:B--2---:R-:W-:Y:S01]  /*10870*/  FMNMX R6, R6, R12, !PT ;  /* 0x0000000c06067209 */ /* 0x004fe20007800000 */
[----:B---3--:R-:W-:Y:S06]  /*10880*/  @!P2 BRA `(.L_x_43) ;  /* 0x00000070002ca947 */ /* 0x008fec0003800000 */
.L_x_93:
[----:B------:R-:W2:Y:S01]  /*10890*/  LDL.LU R19, [R1+0x14] ;  /* 0x0000140001137983 */ /* 0x000ea20000300800 */
[C---:B------:R-:W-:Y:S01]  /*108a0*/  FSETP.NEU.AND P2, PT, R7.reuse, -INF , PT ;  /* 0xff8000000700780b */ /* 0x040fe20003f4d000 */
[----:B------:R-:W-:Y:S05]  /*108b0*/  WARPSYNC.ALL ;  /* 0x0000000000007948 */ /* 0x000fea0003800000 */
[----:B------:R-:W-:Y:S02]  /*108c0*/  FSEL R14, R7, RZ, P2 ;  /* 0x000000ff070e7208 */ /* 0x000fe40001000000 */
[----:B------:R-:W-:Y:S02]  /*108d0*/  FSETP.NEU.AND P2, PT, R6, -INF , PT ;  /* 0xff8000000600780b */ /* 0x000fe40003f4d000 */
[----:B------:R-:W-:Y:S01]  /*108e0*/  MOV R13, 0x40000040 ;  /* 0x40000040000d7802 */ /* 0x000fe20000000f00 */
[----:B-1----:R-:W-:Y:S01]  /*108f0*/  FADD R8, -R14, R10 ;  /* 0x0000000a0e087221 */ /* 0x002fe20000000100 */
[----:B------:R-:W-:Y:S01]  /*10900*/  FSEL R10, R6, RZ, P2 ;  /* 0x000000ff060a7208 */ /* 0x000fe20001000000 */
[----:B------:R-:W-:Y:S01]  /*10910*/  FMUL R14, R14, UR14 ;  /* 0x0000000e0e0e7c20 */ /* 0x000fe20008400000 */
[----:B------:R-:W-:Y:S01]  /*10920*/  R2UR UR7, R13 ;  /* 0x000000000d0772ca */ /* 0x000fe200000e0000 */
[----:B------:R-:W-:Y:S01]  /*10930*/  FMUL R8, R8, UR14 ;  /* 0x0000000e08087c20 */ /* 0x000fe20008400000 */
[----:B------:R-:W-:Y:S01]  /*10940*/  MOV R12, UR23 ;  /* 0x00000017000c7c02 */ /* 0x000fe20008000f00 */
[C---:B------:R-:W-:Y:S01]  /*10950*/  FADD R250, -R10.reuse, R9 ;  /* 0x000000090afa7221 */ /* 0x040fe20000000100 */
[----:B------:R-:W-:Y:S01]  /*10960*/  FMUL R10, R10, UR14 ;  /* 0x0000000e0a0a7c20 */ /* 0x000fe20008400000 */
[----:B------:R-:W-:Y:S01]  /*10970*/  FFMA R24, R24, UR14, -R14 ;  /* 0x0000000e18187c23 */ /* 0x000fe2000800080e */
[----:B------:R-:W-:Y:S01]  /*10980*/  FSETP.GEU.AND P2, PT, R8, -126, PT ;  /* 0xc2fc00000800780b */ /* 0x000fe20003f4e000 */
[----:B------:R-:W-:Y:S01]  /*10990*/  FMUL R250, R250, UR14 ;  /* 0x0000000efafa7c20 */ /* 0x000fe20008400000 */
[--C-:B------:R-:W-:Y:S01]  /*109a0*/  FFMA R26, R26, UR14, -R10.reuse ;  /* 0x0000000e1a1a7c23 */ /* 0x100fe2000800080a */
[--C-:B------:R-:W-:Y:S01]  /*109b0*/  FFMA R11, R27, UR14, -R10.reuse ;  /* 0x0000000e1b0b7c23 */ /* 0x100fe2000800080a */
[----:B------:R-:W-:Y:S01]  /*109c0*/  FSETP.GEU.AND P5, PT, R24, -126, PT ;  /* 0xc2fc00001800780b */ /* 0x000fe20003fae000 */
[--C-:B------:R-:W-:Y:S01]  /*109d0*/  FFMA R15, R30, UR14, -R10.reuse ;  /* 0x0000000e1e0f7c23 */ /* 0x100fe2000800080a */
[----:B------:R-:W-:Y:S01]  /*109e0*/  FSETP.GEU.AND P4, PT, R250, -126, PT ;  /* 0xc2fc0000fa00780b */ /* 0x000fe20003f8e000 */
[----:B------:R-:W-:Y:S01]  /*109f0*/  FFMA R17, R31, UR14, -R10 ;  /* 0x0000000e1f117c23 */ /* 0x000fe2000800080a */
[----:B------:R-:W-:Y:S01]  /*10a00*/  FSETP.GEU.AND P6, PT, R26, -126, PT ;  /* 0xc2fc00001a00780b */ /* 0x000fe20003fce000 */
[--C-:B------:R-:W-:Y:S01]  /*10a10*/  FFMA R13, R28, UR14, -R14.reuse ;  /* 0x0000000e1c0d7c23 */ /* 0x100fe2000800080e */
[----:B------:R-:W-:Y:S01]  /*10a20*/  FFMA R16, R29, UR14, -R14 ;  /* 0x0000000e1d107c23 */ /* 0x000fe2000800080e */
[----:B------:R-:W-:-:S02]  /*10a30*/  IMAD R12, R5, 0x1800, R12 ;  /* 0x00001800050c7824 */ /* 0x000fc400078e020c */
[--C-:B------:R-:W-:Y:S01]  /*10a40*/  FFMA R20, R34, UR14, -R10.reuse ;  /* 0x0000000e22147c23 */ /* 0x100fe2000800080a */
[----:B------:R-:W-:Y:S01]  /*10a50*/  @!P2 FMUL R8, R8, 0.5 ;  /* 0x3f0000000808a820 */ /* 0x000fe20000400000 */
[----:B------:R-:W-:Y:S01]  /*10a60*/  FFMA R21, R35, UR14, -R10 ;  /* 0x0000000e23157c23 */ /* 0x000fe2000800080a */
[--C-:B------:R-:W-:Y:S01]  /*10a70*/  FFMA R22, R36, UR14, -R14.reuse ;  /* 0x0000000e24167c23 */ /* 0x100fe2000800080e */
[----:B------:R-:W-:Y:S01]  /*10a80*/  R2UR UR6, R12 ;  /* 0x000000000c0672ca */ /* 0x000fe200000e0000 */
[----:B------:R1:W3:Y:S01]  /*10a90*/  MUFU.EX2 R9, R8 ;  /* 0x0000000800097308 */ /* 0x0002e20000000800 */
[----:B------:R-:W-:Y:S01]  /*10aa0*/  @!P5 FMUL R24, R24, 0.5 ;  /* 0x3f0000001818d820 */ /* 0x000fe20000400000 */
[----:B------:R-:W-:Y:S01]  /*10ab0*/  @!P4 FMUL R250, R250, 0.5 ;  /* 0x3f000000fafac820 */ /* 0x000fe20000400000 */
[----:B------:R-:W-:Y:S01]  /*10ac0*/  FFMA R23, R37, UR14, -R14 ;  /* 0x0000000e25177c23 */ /* 0x000fe2000800080e */
[----:B------:R-:W-:Y:S01]  /*10ad0*/  @!P6 FMUL R26, R26, 0.5 ;  /* 0x3f0000001a1ae820 */ /* 0x000fe20000400000 */
[--C-:B------:R-:W-:Y:S01]  /*10ae0*/  FFMA R28, R38, UR14, -R10.reuse ;  /* 0x0000000e261c7c23 */ /* 0x100fe2000800080a */
[----:B------:R-:W-:Y:S01]  /*10af0*/  FFMA R29, R39, UR14, -R10 ;  /* 0x0000000e271d7c23 */ /* 0x000fe2000800080a */
[--C-:B------:R-:W-:Y:S01]  /*10b00*/  FFMA R30, R40, UR14, -R14.reuse ;  /* 0x0000000e281e7c23 */ /* 0x100fe2000800080e */
[----:B------:R-:W4:Y:S01]  /*10b10*/  MUFU.EX2 R250, R250 ;  /* 0x000000fa00fa7308 */ /* 0x000f220000000800 */
[--C-:B-1----:R-:W-:Y:S01]  /*10b20*/  FFMA R8, R25, UR14, -R14.reuse ;  /* 0x0000000e19087c23 */ /* 0x102fe2000800080e */
[--C-:B------:R-:W-:Y:S01]  /*10b30*/  FFMA R31, R41, UR14, -R14.reuse ;  /* 0x0000000e291f7c23 */ /* 0x100fe2000800080e */
[--C-:B------:R-:W-:Y:S01]  /*10b40*/  FFMA R34, R44, UR14, -R14.reuse ;  /* 0x0000000e2c227c23 */ /* 0x100fe2000800080e */
[----:B------:R-:W-:Y:S01]  /*10b50*/  FFMA R35, R45, UR14, -R14 ;  /* 0x0000000e2d237c23 */ /* 0x000fe2000800080e */
[--C-:B------:R-:W-:Y:S01]  /*10b60*/  FFMA R36, R46, UR14, -R10.reuse ;  /* 0x0000000e2e247c23 */ /* 0x100fe2000800080a */
[----:B------:R-:W-:Y:S01]  /*10b70*/  FSETP.GEU.AND P3, PT, R8, -126, PT ;  /* 0xc2fc00000800780b */ /* 0x000fe20003f6e000 */
[----:B------:R-:W-:Y:S01]  /*10b80*/  FFMA R37, R47, UR14, -R10 ;  /* 0x0000000e2f257c23 */ /* 0x000fe2000800080a */
[----:B------:R-:W1:Y:S01]  /*10b90*/  MUFU.EX2 R25, R26 ;  /* 0x0000001a00197308 */ /* 0x000e620000000800 */
[----:B---3--:R-:W-:Y:S01]  /*10ba0*/  @!P2 FMUL R9, R9, R9 ;  /* 0x000000090909a220 */ /* 0x008fe20000400000 */
[----:B------:R-:W-:Y:S01]  /*10bb0*/  FSETP.GEU.AND P2, PT, R11, -126, PT ;  /* 0xc2fc00000b00780b */ /* 0x000fe20003f4e000 */
[--C-:B------:R-:W-:Y:S01]  /*10bc0*/  FFMA R38, R48, UR14, -R14.reuse ;  /* 0x0000000e30267c23 */ /* 0x100fe2000800080e */
[--C-:B------:R-:W-:Y:S01]  /*10bd0*/  FFMA R39, R49, UR14, -R14.reuse ;  /* 0x0000000e31277c23 */ /* 0x100fe2000800080e */
[-C--:B------:R-:W-:Y:S01]  /*10be0*/  FMUL R152, R152, R9.reuse ;  /* 0x0000000998987220 */ /* 0x080fe20000400000 */
[-C--:B------:R-:W-:Y:S01]  /*10bf0*/  FMUL R153, R153, R9.reuse ;  /* 0x0000000999997220 */ /* 0x080fe20000400000 */
[-C--:B------:R-:W-:Y:S01]  /*10c00*/  FMUL R156, R156, R9.reuse ;  /* 0x000000099c9c7220 */ /* 0x080fe20000400000 */
[----:B------:R-:W3:Y:S01]  /*10c10*/  MUFU.EX2 R24, R24 ;  /* 0x0000001800187308 */ /* 0x000ee20000000800 */
[----:B----4-:R-:W-:Y:S01]  /*10c20*/  @!P4 FMUL R250, R250, R250 ;  /* 0x000000fafafac220 */ /* 0x010fe20000400000 */
[----:B------:R-:W-:Y:S01]  /*10c30*/  FSETP.GEU.AND P4, PT, R15, -126, PT ;  /* 0xc2fc00000f00780b */ /* 0x000fe20003f8e000 */
[----:B------:R-:W-:Y:S01]  /*10c40*/  @!P3 FMUL R8, R8, 0.5 ;  /* 0x3f0000000808b820 */ /* 0x000fe20000400000 */
[-C--:B------:R-:W-:Y:S01]  /*10c50*/  FMUL R157, R157, R9.reuse ;  /* 0x000000099d9d7220 */ /* 0x080fe20000400000 */
[-C--:B------:R-:W-:Y:S01]  /*10c60*/  FMUL R160, R160, R9.reuse ;  /* 0x00000009a0a07220 */ /* 0x080fe20000400000 */
[-C--:B------:R-:W-:Y:S01]  /*10c70*/  FMUL R161, R161, R9.reuse ;  /* 0x00000009a1a17220 */ /* 0x080fe20000400000 */
[----:B------:R-:W-:Y:S01]  /*10c80*/  @!P2 FMUL R11, R11, 0.5 ;  /* 0x3f0000000b0ba820 */ /* 0x000fe20000400000 */
[----:B------:R-:W-:Y:S01]  /*10c90*/  FMUL R164, R164, R9 ;  /* 0x00000009a4a47220 */ /* 0x000fe20000400000 */
[----:B------:R-:W4:Y:S01]  /*10ca0*/  MUFU.EX2 R8, R8 ;  /* 0x0000000800087308 */ /* 0x000f220000000800 */
[----:B-1----:R-:W-:Y:S01]  /*10cb0*/  @!P6 FMUL R25, R25, R25 ;  /* 0x000000191919e220 */ /* 0x002fe20000400000 */
[----:B------:R-:W-:Y:S01]  /*10cc0*/  FSETP.GEU.AND P6, PT, R17, -126, PT ;  /* 0xc2fc00001100780b */ /* 0x000fe20003fce000 */
[-C--:B------:R-:W-:Y:S01]  /*10cd0*/  FMUL R165, R165, R9.reuse ;  /* 0x00000009a5a57220 */ /* 0x080fe20000400000 */
[-C--:B------:R-:W-:Y:S01]  /*10ce0*/  FMUL R168, R168, R9.reuse ;  /* 0x00000009a8a87220 */ /* 0x080fe20000400000 */
[-C--:B------:R-:W-:Y:S01]  /*10cf0*/  FMUL R169, R169, R9.reuse ;  /* 0x00000009a9a97220 */ /* 0x080fe20000400000 */
[----:B------:R-:W-:Y:S01]  /*10d00*/  @!P4 FMUL R15, R15, 0.5 ;  /* 0x3f0000000f0fc820 */ /* 0x000fe20000400000 */
[-C--:B------:R-:W-:Y:S01]  /*10d10*/  FMUL R172, R172, R9.reuse ;  /* 0x00000009acac7220 */ /* 0x080fe20000400000 */
[----:B---3--:R-:W-:Y:S01]  /*10d20*/  @!P5 FMUL R24, R24, R24 ;  /* 0x000000181818d220 */ /* 0x008fe20000400000 */
[----:B------:R-:W-:Y:S01]  /*10d30*/  FSETP.GEU.AND P5, PT, R13, -126, PT ;  /* 0xc2fc00000d00780b */ /* 0x000fe20003fae000 */
[----:B------:R-:W1:Y:S01]  /*10d40*/  MUFU.EX2 R11, R11 ;  /* 0x0000000b000b7308 */ /* 0x000e620000000800 */
[-C--:B------:R-:W-:Y:S01]  /*10d50*/  FMUL R173, R173, R9.reuse ;  /* 0x00000009adad7220 */ /* 0x080fe20000400000 */
[-C--:B------:R-:W-:Y:S01]  /*10d60*/  FMUL R176, R176, R9.reuse ;  /* 0x00000009b0b07220 */ /* 0x080fe20000400000 */
[-C--:B------:R-:W-:Y:S01]  /*10d70*/  FMUL R177, R177, R9.reuse ;  /* 0x00000009b1b17220 */ /* 0x080fe20000400000 */
[-C--:B------:R-:W-:Y:S01]  /*10d80*/  FMUL R180, R180, R9.reuse ;  /* 0x00000009b4b47220 */ /* 0x080fe20000400000 */
[----:B------:R-:W-:Y:S01]  /*10d90*/  @!P6 FMUL R17, R17, 0.5 ;  /* 0x3f0000001111e820 */ /* 0x000fe20000400000 */
[-C--:B------:R-:W-:Y:S01]  /*10da0*/  FMUL R181, R181, R9.reuse ;  /* 0x00000009b5b57220 */ /* 0x080fe20000400000 */
[----:B----4-:R-:W-:Y:S01]  /*10db0*/  @!P3 FMUL R8, R8, R8 ;  /* 0x000000080808b220 */ /* 0x010fe20000400000 */
[----:B------:R-:W-:Y:S01]  /*10dc0*/  FSETP.GEU.AND P3, PT, R16, -126, PT ;  /* 0xc2fc00001000780b */ /* 0x000fe20003f6e000 */
[----:B------:R-:W3:Y:S01]  /*10dd0*/  MUFU.EX2 R15, R15 ;  /* 0x0000000f000f7308 */ /* 0x000ee20000000800 */
[-C--:B------:R-:W-:Y:S01]  /*10de0*/  FMUL R184, R184, R9.reuse ;  /* 0x00000009b8b87220 */ /* 0x080fe20000400000 */
[-C--:B------:R-:W-:Y:S01]  /*10df0*/  FMUL R185, R185, R9.reuse ;  /* 0x00000009b9b97220 */ /* 0x080fe20000400000 */
[----:B------:R-:W-:Y:S01]  /*10e00*/  @!P5 FMUL R13, R13, 0.5 ;  /* 0x3f0000000d0dd820 */ /* 0x000fe20000400000 */
[-C--:B------:R-:W-:Y:S01]  /*10e10*/  FMUL R188, R188, R9.reuse ;  /* 0x00000009bcbc7220 */ /* 0x080fe20000400000 */
[-C--:B------:R-:W-:Y:S01]  /*10e20*/  FMUL R189, R189, R9.reuse ;  /* 0x00000009bdbd7220 */ /* 0x080fe20000400000 */
[-C--:B------:R-:W-:Y:S01]  /*10e30*/  FMUL R192, R192, R9.reuse ;  /* 0x00000009c0c07220 */ /* 0x080fe20000400000 */
[----:B------:R-:W-:Y:S01]  /*10e40*/  FMUL R193, R193, R9 ;  /* 0x00000009c1c17220 */ /* 0x000fe20000400000 */
[----:B------:R-:W4:Y:S01]  /*10e50*/  MUFU.EX2 R17, R17 ;  /* 0x0000001100117308 */ /* 0x000f220000000800 */
[----:B-1----:R-:W-:Y:S01]  /*10e60*/  @!P2 FMUL R11, R11, R11 ;  /* 0x0000000b0b0ba220 */ /* 0x002fe20000400000 */
[-C--:B------:R-:W-:Y:S01]  /*10e70*/  FMUL R196, R196, R9.reuse ;  /* 0x00000009c4c47220 */ /* 0x080fe20000400000 */
[-C--:B------:R-:W-:Y:S01]  /*10e80*/  FMUL R197, R197, R9.reuse ;  /* 0x00000009c5c57220 */ /* 0x080fe20000400000 */
[----:B------:R-:W-:Y:S01]  /*10e90*/  @!P3 FMUL R16, R16, 0.5 ;  /* 0x3f0000001010b820 */ /* 0x000fe20000400000 */
[-C--:B------:R-:W-:Y:S01]  /*10ea0*/  FMUL R200, R200, R9.reuse ;  /* 0x00000009c8c87220 */ /* 0x080fe20000400000 */
[-C--:B------:R-:W-:Y:S01]  /*10eb0*/  FMUL R201, R201, R9.reuse ;  /* 0x00000009c9c97220 */ /* 0x080fe20000400000 */
[----:B------:R-:W-:Y:S01]  /*10ec0*/  FMUL R204, R204, R9 ;  /* 0x00000009cccc7220 */ /* 0x000fe20000400000 */
[----:B------:R-:W1:Y:S01]  /*10ed0*/  MUFU.EX2 R13, R13 ;  /* 0x0000000d000d7308 */ /* 0x000e620000000800 */
[----:B---3--:R-:W-:Y:S01]  /*10ee0*/  @!P4 FMUL R15, R15, R15 ;  /* 0x0000000f0f0fc220 */ /* 0x008fe20000400000 */
[-C--:B------:R-:W-:Y:S01]  /*10ef0*/  FMUL R205, R205, R9.reuse ;  /* 0x00000009cdcd7220 */ /* 0x080fe20000400000 */
[-C--:B------:R-:W-:Y:S01]  /*10f00*/  FMUL R208, R208, R9.reuse ;  /* 0x00000009d0d07220 */ /* 0x080fe20000400000 */
[-C--:B------:R-:W-:Y:S01]  /*10f10*/  FMUL R209, R209, R9.reuse ;  /* 0x00000009d1d17220 */ /* 0x080fe20000400000 */
[-C--:B------:R-:W-:Y:S01]  /*10f20*/  FMUL R212, R212, R9.reuse ;  /* 0x00000009d4d47220 */ /* 0x080fe20000400000 */
[-C--:B------:R-:W-:Y:S01]  /*10f30*/  FMUL R213, R213, R9.reuse ;  /* 0x00000009d5d57220 */ /* 0x080fe20000400000 */
[----:B------:R-:W-:Y:S01]  /*10f40*/  FMUL R216, R216, R9 ;  /* 0x00000009d8d87220 */ /* 0x000fe20000400000 */
[----:B------:R-:W3:Y:S01]  /*10f50*/  MUFU.EX2 R16, R16 ;  /* 0x0000001000107308 */ /* 0x000ee20000000800 */
        /* <DEDUP_REMOVED lines=16> */
[----:B---3--:R-:W-:Y:S01]  /*11060*/  @!P3 FMUL R16, R16, R16 ;  /* 0x000000101010b220 */ /* 0x008fe20000400000 */
[----:B------:R-:W-:Y:S01]  /*11070*/  FMUL R245, R245, R9 ;  /* 0x00000009f5f57220 */ /* 0x000fe20000400000 */
        /* <DEDUP_REMOVED lines=48> */
[----:B------:R-:W-:Y:S01]  /*11380*/  FFMA R250, R250, R18, R25 ;  /* 0x00000012fafa7223 */ /* 0x000fe20000000019 */
[----:B------:R-:W-:Y:S01]  /*11390*/  F2FP.BF16.F32.PACK_AB R25, R11, R25 ;  /* 0x000000190b19723e */ /* 0x000fe200000010ff */
[----:B------:R-:W-:Y:S01]  /*113a0*/  FFMA R18, R32, UR14, -R14 ;  /* 0x0000000e20127c23 */ /* 0x000fe2000800080e */
[----:B------:R-:W-:Y:S01]  /*113b0*/  F2FP.BF16.F32.PACK_AB R27, R17, R15 ;  /* 0x0000000f111b723e */ /* 0x000fe200000010ff */
[--C-:B------:R-:W-:Y:S01]  /*113c0*/  FFMA R32, R42, UR14, -R10.reuse ;  /* 0x0000000e2a207c23 */ /* 0x100fe2000800080a */
[----:B------:R-:W-:Y:S01]  /*113d0*/  F2FP.BF16.F32.PACK_AB R26, R16, R13 ;  /* 0x0000000d101a723e */ /* 0x000fe200000010ff */
[--C-:B------:R-:W-:Y:S01]  /*113e0*/  FFMA R40, R50, UR14, -R10.reuse ;  /* 0x0000000e32287c23 */ /* 0x100fe2000800080a */
[----:B------:R-:W-:Y:S01]  /*113f0*/  FSETP.GEU.AND P3, PT, R18, -126, PT ;  /* 0xc2fc00001200780b */ /* 0x000fe20003f6e000 */
[----:B------:R-:W-:Y:S01]  /*11400*/  FFMA R41, R51, UR14, -R10 ;  /* 0x0000000e33297c23 */ /* 0x000fe2000800080a */
[----:B------:R-:W-:Y:S01]  /*11410*/  FSETP.GEU.AND P5, PT, R20, -126, PT ;  /* 0xc2fc00001400780b */ /* 0x000fe20003fae000 */
[----:B------:R-:W-:Y:S01]  /*11420*/  FFMA R42, R52, UR14, -R14 ;  /* 0x0000000e342a7c23 */ /* 0x000fe2000800080e */
[----:B------:R-:W-:Y:S01]  /*11430*/  FSETP.GEU.AND P2, PT, R21, -126, PT ;  /* 0xc2fc00001500780b */ /* 0x000fe20003f4e000 */
[--C-:B------:R-:W-:Y:S01]  /*11440*/  FFMA R44, R54, UR14, -R10.reuse ;  /* 0x0000000e362c7c23 */ /* 0x100fe2000800080a */
[----:B------:R-:W-:Y:S01]  /*11450*/  FSETP.GEU.AND P4, PT, R22, -126, PT ;  /* 0xc2fc00001600780b */ /* 0x000fe20003f8e000 */
[----:B------:R-:W-:Y:S01]  /*11460*/  FFMA R45, R55, UR14, -R10 ;  /* 0x0000000e372d7c23 */ /* 0x000fe2000800080a */
[--C-:B------:R-:W-:Y:S01]  /*11470*/  FFMA R46, R56, UR14, -R14.reuse ;  /* 0x0000000e382e7c23 */ /* 0x100fe2000800080e */
[----:B------:R-:W-:Y:S01]  /*11480*/  FFMA R47, R57, UR14, -R14 ;  /* 0x0000000e392f7c23 */ /* 0x000fe2000800080e */
[--C-:B------:R-:W-:Y:S01]  /*11490*/  FFMA R48, R58, UR14, -R10.reuse ;  /* 0x0000000e3a307c23 */ /* 0x100fe2000800080a */
[----:B------:R-:W-:Y:S01]  /*114a0*/  FFMA R49, R59, UR14, -R10 ;  /* 0x0000000e3b317c23 */ /* 0x000fe2000800080a */
[----:B------:R-:W-:Y:S01]  /*114b0*/  FFMA R51, R60, UR14, -R14 ;  /* 0x0000000e3c337c23 */ /* 0x000fe2000800080e */
[----:B------:R-:W-:Y:S01]  /*114c0*/  @!P3 FMUL R18, R18, 0.5 ;  /* 0x3f0000001212b820 */ /* 0x000fe20000400000 */
[--C-:B------:R-:W-:Y:S01]  /*114d0*/  FFMA R50, R62, UR14, -R10.reuse ;  /* 0x0000000e3e327c23 */ /* 0x100fe2000800080a */
[----:B------:R-:W-:Y:S01]  /*114e0*/  @!P5 FMUL R20, R20, 0.5 ;  /* 0x3f0000001414d820 */ /* 0x000fe20000400000 */
[----:B------:R-:W-:Y:S01]  /*114f0*/  FFMA R52, R63, UR14, -R10 ;  /* 0x0000000e3f347c23 */ /* 0x000fe2000800080a */
[----:B------:R-:W-:Y:S01]  /*11500*/  @!P2 FMUL R21, R21, 0.5 ;  /* 0x3f0000001515a820 */ /* 0x000fe20000400000 */
[--C-:B------:R-:W-:Y:S01]  /*11510*/  FFMA R54, R64, UR14, -R14.reuse ;  /* 0x0000000e40367c23 */ /* 0x100fe2000800080e */
[----:B------:R-:W1:Y:S01]  /*11520*/  MUFU.EX2 R18, R18 ;  /* 0x0000001200127308 */ /* 0x000e620000000800 */
[----:B------:R-:W-:Y:S01]  /*11530*/  @!P4 FMUL R22, R22, 0.5 ;  /* 0x3f0000001616c820 */ /* 0x000fe20000400000 */
[----:B------:R-:W-:Y:S01]  /*11540*/  FFMA R55, R65, UR14, -R14 ;  /* 0x0000000e41377c23 */ /* 0x000fe2000800080e */
[--C-:B------:R-:W-:Y:S01]  /*11550*/  FFMA R56, R66, UR14, -R10.reuse ;  /* 0x0000000e42387c23 */ /* 0x100fe2000800080a */
[----:B------:R-:W-:Y:S01]  /*11560*/  FFMA R57, R67, UR14, -R10 ;  /* 0x0000000e43397c23 */ /* 0x000fe2000800080a */
[--C-:B------:R-:W-:Y:S01]  /*11570*/  FFMA R58, R68, UR14, -R14.reuse ;  /* 0x0000000e443a7c23 */ /* 0x100fe2000800080e */
[----:B------:R-:W-:Y:S01]  /*11580*/  FFMA R59, R69, UR14, -R14 ;  /* 0x0000000e453b7c23 */ /* 0x000fe2000800080e */
[----:B------:R-:W-:Y:S01]  /*11590*/  FFMA R60, R70, UR14, -R10 ;  /* 0x0000000e463c7c23 */ /* 0x000fe2000800080a */
[----:B------:R-:W3:Y:S01]  /*115a0*/  MUFU.EX2 R20, R20 ;  /* 0x0000001400147308 */ /* 0x000ee20000000800 */
[--C-:B------:R-:W-:Y:S01]  /*115b0*/  FFMA R62, R72, UR14, -R14.reuse ;  /* 0x0000000e483e7c23 */ /* 0x100fe2000800080e */
[----:B------:R-:W-:Y:S01]  /*115c0*/  FFMA R63, R73, UR14, -R14 ;  /* 0x0000000e493f7c23 */ /* 0x000fe2000800080e */
[--C-:B------:R-:W-:Y:S01]  /*115d0*/  FFMA R64, R74, UR14, -R10.reuse ;  /* 0x0000000e4a407c23 */ /* 0x100fe2000800080a */
[----:B------:R-:W-:Y:S01]  /*115e0*/  FFMA R65, R75, UR14, -R10 ;  /* 0x0000000e4b417c23 */ /* 0x000fe2000800080a */
[--C-:B------:R-:W-:Y:S01]  /*115f0*/  FFMA R66, R76, UR14, -R14.reuse ;  /* 0x0000000e4c427c23 */ /* 0x100fe2000800080e */
[----:B------:R-:W-:Y:S01]  /*11600*/  FFMA R67, R77, UR14, -R14 ;  /* 0x0000000e4d437c23 */ /* 0x000fe2000800080e */
[--C-:B------:R-:W-:Y:S01]  /*11610*/  FFMA R68, R78, UR14, -R10.reuse ;  /* 0x0000000e4e447c23 */ /* 0x100fe2000800080a */
[----:B------:R-:W4:Y:S01]  /*11620*/  MUFU.EX2 R21, R21 ;  /* 0x0000001500157308 */ /* 0x000f220000000800 */
[----:B-1----:R-:W-:Y:S01]  /*11630*/  @!P3 FMUL R18, R18, R18 ;  /* 0x000000121212b220 */ /* 0x002fe20000400000 */
[----:B------:R-:W-:Y:S01]  /*11640*/  FSETP.GEU.AND P3, PT, R23, -126, PT ;  /* 0xc2fc00001700780b */ /* 0x000fe20003f6e000 */
[----:B------:R-:W-:Y:S01]  /*11650*/  FFMA R69, R79, UR14, -R10 ;  /* 0x0000000e4f457c23 */ /* 0x000fe2000800080a */
[----:B------:R-:W-:Y:S01]  /*11660*/  FFMA R70, R80, UR14, -R14 ;  /* 0x0000000e50467c23 */ /* 0x000fe2000800080e */
[--C-:B------:R-:W-:Y:S01]  /*11670*/  FFMA R72, R82, UR14, -R10.reuse ;  /* 0x0000000e52487c23 */ /* 0x100fe2000800080a */
[----:B------:R-:W-:Y:S01]  /*11680*/  FFMA R73, R83, UR14, -R10 ;  /* 0x0000000e53497c23 */ /* 0x000fe2000800080a */
[--C-:B------:R-:W-:Y:S01]  /*11690*/  FFMA R74, R84, UR14, -R14.reuse ;  /* 0x0000000e544a7c23 */ /* 0x100fe2000800080e */
[----:B------:R-:W1:Y:S01]  /*116a0*/  MUFU.EX2 R22, R22 ;  /* 0x0000001600167308 */ /* 0x000e620000000800 */
[----:B---3--:R-:W-:Y:S01]  /*116b0*/  @!P5 FMUL R20, R20, R20 ;  /* 0x000000141414d220 */ /* 0x008fe20000400000 */
[----:B------:R-:W-:Y:S01]  /*116c0*/  FSETP.GEU.AND P5, PT, R29, -126, PT ;  /* 0xc2fc00001d00780b */ /* 0x000fe20003fae000 */
[----:B------:R-:W-:Y:S01]  /*116d0*/  FFMA R75, R85, UR14, -R14 ;  /* 0x0000000e554b7c23 */ /* 0x000fe2000800080e */
[--C-:B------:R-:W-:Y:S01]  /*116e0*/  FFMA R76, R86, UR14, -R10.reuse ;  /* 0x0000000e564c7c23 */ /* 0x100fe2000800080a */
[----:B------:R-:W-:Y:S01]  /*116f0*/  FFMA R77, R87, UR14, -R10 ;  /* 0x0000000e574d7c23 */ /* 0x000fe2000800080a */
[--C-:B------:R-:W-:Y:S01]  /*11700*/  FFMA R79, R88, UR14, -R14.reuse ;  /* 0x0000000e584f7c23 */ /* 0x100fe2000800080e */
[----:B------:R-:W-:Y:S01]  /*11710*/  @!P3 FMUL R23, R23, 0.5 ;  /* 0x3f0000001717b820 */ /* 0x000fe20000400000 */
[----:B------:R-:W-:Y:S01]  /*11720*/  FFMA R78, R89, UR14, -R14 ;  /* 0x0000000e594e7c23 */ /* 0x000fe2000800080e */
[----:B----4-:R-:W-:Y:S01]  /*11730*/  @!P2 FMUL R21, R21, R21 ;  /* 0x000000151515a220 */ /* 0x010fe20000400000 */
[--C-:B------:R-:W-:Y:S01]  /*11740*/  FFMA R85, R90, UR14, -R10.reuse ;  /* 0x0000000e5a557c23 */ /* 0x100fe2000800080a */
[----:B------:R-:W-:Y:S01]  /*11750*/  FFMA R80, R91, UR14, -R10 ;  /* 0x0000000e5b507c23 */ /* 0x000fe2000800080a */
[----:B------:R-:W-:Y:S01]  /*11760*/  FFMA R82, R93, UR14, -R14 ;  /* 0x0000000e5d527c23 */ /* 0x000fe2000800080e */
[----:B------:R-:W3:Y:S01]  /*11770*/  MUFU.EX2 R23, R23 ;  /* 0x0000001700177308 */ /* 0x000ee20000000800 */
[--C-:B------:R-:W-:Y:S01]  /*11780*/  FFMA R83, R94, UR14, -R10.reuse ;  /* 0x0000000e5e537c23 */ /* 0x100fe2000800080a */
[----:B------:R-:W-:Y:S01]  /*11790*/  @!P5 FMUL R29, R29, 0.5 ;  /* 0x3f0000001d1dd820 */ /* 0x000fe20000400000 */
[----:B------:R-:W-:Y:S01]  /*117a0*/  FFMA R84, R95, UR14, -R10 ;  /* 0x0000000e5f547c23 */ /* 0x000fe2000800080a */
[----:B-1----:R-:W-:Y:S01]  /*117b0*/  @!P4 FMUL R22, R22, R22 ;  /* 0x000000161616c220 */ /* 0x002fe20000400000 */
[----:B------:R-:W-:Y:S01]  /*117c0*/  FSETP.GEU.AND P4, PT, R34, -126, PT ;  /* 0xc2fc00002200780b */ /* 0x000fe20003f8e000 */
[--C-:B------:R-:W-:Y:S01]  /*117d0*/  FFMA R86, R96, UR14, -R14.reuse ;  /* 0x0000000e60567c23 */ /* 0x100fe2000800080e */
[----:B------:R-:W-:Y:S01]  /*117e0*/  FFMA R87, R97, UR14, -R14 ;  /* 0x0000000e61577c23 */ /* 0x000fe2000800080e */
[----:B------:R-:W1:Y:S01]  /*117f0*/  MUFU.EX2 R29, R29 ;  /* 0x0000001d001d7308 */ /* 0x000e620000000800 */
[--C-:B------:R-:W-:Y:S01]  /*11800*/  FFMA R88, R98, UR14, -R10.reuse ;  /* 0x0000000e62587c23 */ /* 0x100fe2000800080a */
[----:B------:R-:W-:Y:S01]  /*11810*/  FFMA R89, R99, UR14, -R10 ;  /* 0x0000000e63597c23 */ /* 0x000fe2000800080a */
[--C-:B------:R-:W-:Y:S01]  /*11820*/  FFMA R90, R100, UR14, -R14.reuse ;  /* 0x0000000e645a7c23 */ /* 0x100fe2000800080e */
[----:B------:R-:W-:Y:S01]  /*11830*/  FFMA R91, R101, UR14, -R14 ;  /* 0x0000000e655b7c23 */ /* 0x000fe2000800080e */
[----:B------:R-:W-:Y:S01]  /*11840*/  FFMA R93, R103, UR14, -R10 ;  /* 0x0000000e675d7c23 */ /* 0x000fe2000800080a */
[--C-:B------:R-:W-:Y:S01]  /*11850*/  FFMA R94, R104, UR14, -R14.reuse ;  /* 0x0000000e685e7c23 */ /* 0x100fe2000800080e */
[----:B------:R-:W-:Y:S01]  /*11860*/  FFMA R95, R105, UR14, -R14 ;  /* 0x0000000e695f7c23 */ /* 0x000fe2000800080e */
[--C-:B------:R-:W-:Y:S01]  /*11870*/  FFMA R96, R106, UR14, -R10.reuse ;  /* 0x0000000e6a607c23 */ /* 0x100fe2000800080a */
[----:B---3--:R-:W-:Y:S01]  /*11880*/  @!P3 FMUL R23, R23, R23 ;  /* 0x000000171717b220 */ /* 0x008fe20000400000 */
[----:B------:R-:W-:Y:S01]  /*11890*/  FSETP.GEU.AND P3, PT, R30, -126, PT ;  /* 0xc2fc00001e00780b */ /* 0x000fe20003f6e000 */
[----:B------:R-:W-:Y:S01]  /*118a0*/  @!P4 FMUL R34, R34, 0.5 ;  /* 0x3f0000002222c820 */ /* 0x000fe20000400000 */
[----:B------:R-:W-:Y:S01]  /*118b0*/  FFMA R97, R107, UR14, -R10 ;  /* 0x0000000e6b617c23 */ /* 0x000fe2000800080a */
[--C-:B------:R-:W-:Y:S01]  /*118c0*/  FFMA R98, R108, UR14, -R14.reuse ;  /* 0x0000000e6c627c23 */ /* 0x100fe2000800080e */
[----:B------:R-:W-:Y:S01]  /*118d0*/  FFMA R99, R109, UR14, -R14 ;  /* 0x0000000e6d637c23 */ /* 0x000fe2000800080e */
[--C-:B------:R-:W-:Y:S01]  /*118e0*/  FFMA R100, R110, UR14, -R10.reuse ;  /* 0x0000000e6e647c23 */ /* 0x100fe2000800080a */
[----:B------:R-:W-:Y:S01]  /*118f0*/  FFMA R101, R111, UR14, -R10 ;  /* 0x0000000e6f657c23 */ /* 0x000fe2000800080a */
[----:B-1----:R-:W-:Y:S01]  /*11900*/  @!P5 FMUL R29, R29, R29 ;  /* 0x0000001d1d1dd220 */ /* 0x002fe20000400000 */
[----:B------:R-:W-:Y:S01]  /*11910*/  FSETP.GEU.AND P5, PT, R32, -126, PT ;  /* 0xc2fc00002000780b */ /* 0x000fe20003fae000 */
[----:B------:R-:W1:Y:S01]  /*11920*/  MUFU.EX2 R34, R34 ;  /* 0x0000002200227308 */ /* 0x000e620000000800 */
[----:B------:R-:W-:Y:S01]  /*11930*/  FFMA R103, R113, UR14, -R14 ;  /* 0x0000000e71677c23 */ /* 0x000fe2000800080e */
[--C-:B------:R-:W-:Y:S01]  /*11940*/  FFMA R104, R114, UR14, -R10.reuse ;  /* 0x0000000e72687c23 */ /* 0x100fe2000800080a */
[----:B------:R-:W-:Y:S01]  /*11950*/  FFMA R105, R115, UR14, -R10 ;  /* 0x0000000e73697c23 */ /* 0x000fe2000800080a */
[----:B------:R-:W-:Y:S01]  /*11960*/  @!P3 FMUL R30, R30, 0.5 ;  /* 0x3f0000001e1eb820 */ /* 0x000fe20000400000 */
[--C-:B------:R-:W-:Y:S01]  /*11970*/  FFMA R106, R116, UR14, -R14.reuse ;  /* 0x0000000e746a7c23 */ /* 0x100fe2000800080e */
[----:B------:R-:W-:Y:S01]  /*11980*/  FFMA R107, R117, UR14, -R14 ;  /* 0x0000000e756b7c23 */ /* 0x000fe2000800080e */
[--C-:B------:R-:W-:Y:S01]  /*11990*/  FFMA R108, R118, UR14, -R10.reuse ;  /* 0x0000000e766c7c23 */ /* 0x100fe2000800080a */
[----:B------:R-:W-:Y:S01]  /*119a0*/  FFMA R109, R119, UR14, -R10 ;  /* 0x0000000e776d7c23 */ /* 0x000fe2000800080a */
[--C-:B------:R-:W-:Y:S01]  /*119b0*/  FFMA R110, R120, UR14, -R14.reuse ;  /* 0x0000000e786e7c23 */ /* 0x100fe2000800080e */
[----:B------:R-:W3:Y:S01]  /*119c0*/  MUFU.EX2 R30, R30 ;  /* 0x0000001e001e7308 */ /* 0x000ee20000000800 */
[----:B------:R-:W-:Y:S01]  /*119d0*/  FFMA R111, R121, UR14, -R14 ;  /* 0x0000000e796f7c23 */ /* 0x000fe2000800080e */
[----:B------:R-:W-:Y:S01]  /*119e0*/  @!P5 FMUL R32, R32, 0.5 ;  /* 0x3f0000002020d820 */ /* 0x000fe20000400000 */
[----:B------:R-:W-:Y:S01]  /*119f0*/  FFMA R113, R123, UR14, -R10 ;  /* 0x0000000e7b717c23 */ /* 0x000fe2000800080a */
[--C-:B------:R-:W-:Y:S01]  /*11a00*/  FFMA R114, R124, UR14, -R14.reuse ;  /* 0x0000000e7c727c23 */ /* 0x100fe2000800080e */
[----:B------:R-:W-:Y:S01]  /*11a10*/  FFMA R115, R125, UR14, -R14 ;  /* 0x0000000e7d737c23 */ /* 0x000fe2000800080e */
[--C-:B------:R-:W-:Y:S01]  /*11a20*/  FFMA R116, R126, UR14, -R10.reuse ;  /* 0x0000000e7e747c23 */ /* 0x100fe2000800080a */
[----:B-1----:R-:W-:Y:S01]  /*11a30*/  @!P4 FMUL R34, R34, R34 ;  /* 0x000000222222c220 */ /* 0x002fe20000400000 */
[----:B------:R-:W1:Y:S01]  /*11a40*/  MUFU.EX2 R32, R32 ;  /* 0x0000002000207308 */ /* 0x000e620000000800 */
[----:B------:R-:W-:Y:S01]  /*11a50*/  FSETP.GEU.AND P4, PT, R42, -126, PT ;  /* 0xc2fc00002a00780b */ /* 0x000fe20003f8e000 */
[----:B------:R-:W-:Y:S01]  /*11a60*/  FFMA R117, R127, UR14, -R10 ;  /* 0x0000000e7f757c23 */ /* 0x000fe2000800080a */
[--C-:B------:R-:W-:Y:S01]  /*11a70*/  FFMA R118, R128, UR14, -R14.reuse ;  /* 0x0000000e80767c23 */ /* 0x100fe2000800080e */
[----:B------:R-:W-:Y:S01]  /*11a80*/  FFMA R119, R129, UR14, -R14 ;  /* 0x0000000e81777c23 */ /* 0x000fe2000800080e */
[--C-:B------:R-:W-:Y:S01]  /*11a90*/  FFMA R120, R130, UR14, -R10.reuse ;  /* 0x0000000e82787c23 */ /* 0x100fe2000800080a */
[----:B------:R-:W-:Y:S01]  /*11aa0*/  FFMA R121, R131, UR14, -R10 ;  /* 0x0000000e83797c23 */ /* 0x000fe2000800080a */
[----:B------:R-:W-:Y:S01]  /*11ab0*/  FFMA R123, R133, UR14, -R14 ;  /* 0x0000000e857b7c23 */ /* 0x000fe2000800080e */
[----:B------:R-:W-:Y:S01]  /*11ac0*/  FFMA R124, R134, UR14, -R10 ;  /* 0x0000000e867c7c23 */ /* 0x000fe2000800080a */
[----:B---3--:R-:W-:Y:S01]  /*11ad0*/  @!P3 FMUL R30, R30, R30 ;  /* 0x0000001e1e1eb220 */ /* 0x008fe20000400000 */
[----:B------:R-:W-:Y:S01]  /*11ae0*/  FSETP.GEU.AND P3, PT, R35, -126, PT ;  /* 0xc2fc00002300780b */ /* 0x000fe20003f6e000 */
[----:B--2---:R-:W-:Y:S01]  /*11af0*/  FFMA R251, R9, R19, R24 ;  /* 0x0000001309fb7223 */ /* 0x004fe20000000018 */
[----:B------:R-:W-:Y:S01]  /*11b00*/  F2FP.BF16.F32.PACK_AB R24, R8, R24 ;  /* 0x000000180818723e */ /* 0x000fe200000010ff */
[----:B------:R-:W-:Y:S01]  /*11b10*/  FFMA R19, R33, UR14, -R14 ;  /* 0x0000000e21137c23 */ /* 0x000fe2000800080e */
[----:B------:R-:W-:-:S02]  /*11b20*/  IMAD.MOV.U32 R9, RZ, RZ, 0x40000040 ;  /* 0x40000040ff097424 */ /* 0x000fc400078e00ff */
[----:B------:R-:W-:Y:S01]  /*11b30*/  FADD R251, R251, R8 ;  /* 0x00000008fbfb7221 */ /* 0x000fe20000000000 */
[----:B------:R-:W-:Y:S01]  /*11b40*/  WARPGROUP.ARRIVE ;  /* 0x00000000000079c5 */ /* 0x000fe20000000000 */
[----:B------:R-:W-:Y:S01]  /*11b50*/  IADD3 R8, R12, 0x80, RZ ;  /* 0x000000800c087810 */ /* 0x000fe20007ffe0ff */
[----:B------:R-:W-:Y:S01]  /*11b60*/  FFMA R33, R43, UR14, -R10 ;  /* 0x0000000e2b217c23 */ /* 0x000fe2000800080a */
[----:B------:R-:W-:Y:S01]  /*11b70*/  FSETP.GEU.AND P6, PT, R19, -126, PT ;  /* 0xc2fc00001300780b */ /* 0x000fe20003fce000 */
[----:B-1----:R-:W-:Y:S01]  /*11b80*/  @!P5 FMUL R32, R32, R32 ;  /* 0x000000202020d220 */ /* 0x002fe20000400000 */
[----:B------:R-:W-:Y:S01]  /*11b90*/  FSETP.GEU.AND P5, PT, R37, -126, PT ;  /* 0xc2fc00002500780b */ /* 0x000fe20003fae000 */
[----:B------:R-:W-:Y:S01]  /*11ba0*/  HGMMA.64x192x16.F32.BF16 R152, R24, gdesc[UR4].tnspB, R152, gsb0 ;  /* 0x42e0000418987df0 */ /* 0x000fe20008001898 */
[----:B------:R-:W-:Y:S01]  /*11bb0*/  R2UR UR6, R8 ;  /* 0x00000000080672ca */ /* 0x000fe200000e0000 */
[----:B------:R-:W-:Y:S01]  /*11bc0*/  @!P3 FMUL R35, R35, 0.5 ;  /* 0x3f0000002323b820 */ /* 0x000fe20000400000 */
[----:B------:R-:W-:Y:S01]  /*11bd0*/  R2UR UR7, R9 ;  /* 0x00000000090772ca */ /* 0x000fe200000e0000 */
[--C-:B------:R-:W-:Y:S01]  /*11be0*/  FFMA R43, R53, UR14, -R14.reuse ;  /* 0x0000000e352b7c23 */ /* 0x100fe2000800080e */
[----:B------:R-:W-:Y:S01]  /*11bf0*/  FSETP.GEU.AND P2, PT, R33, -126, PT ;  /* 0xc2fc00002100780b */ /* 0x000fe20003f4e000 */
[----:B------:R-:W-:Y:S01]  /*11c00*/  @!P4 FMUL R42, R42, 0.5 ;  /* 0x3f0000002a2ac820 */ /* 0x000fe20000400000 */
[----:B------:R-:W-:Y:S01]  /*11c10*/  IADD3 R8, R12, 0x100, RZ ;  /* 0x000001000c087810 */ /* 0x000fe20007ffe0ff */
[----:B------:R-:W1:Y:S01]  /*11c20*/  MUFU.EX2 R35, R35 ;  /* 0x0000002300237308 */ /* 0x000e620000000800 */
[----:B------:R-:W-:Y:S01]  /*11c30*/  MOV R9, 0x40000040 ;  /* 0x4000004000097802 */ /* 0x000fe20000000f00 */
[----:B------:R-:W-:Y:S01]  /*11c40*/  @!P6 FMUL R19, R19, 0.5 ;  /* 0x3f0000001313e820 */ /* 0x000fe20000400000 */
[----:B------:R-:W-:Y:S01]  /*11c50*/  FFMA R53, R61, UR14, -R14 ;  /* 0x0000000e3d357c23 */ /* 0x000fe2000800080e */
[----:B------:R-:W-:Y:S01]  /*11c60*/  @!P5 FMUL R37, R37, 0.5 ;  /* 0x3f0000002525d820 */ /* 0x000fe20000400000 */
[----:B------:R-:W-:Y:S01]  /*11c70*/  FFMA R61, R71, UR14, -R10 ;  /* 0x0000000e473d7c23 */ /* 0x000fe2000800080a */
[--C-:B------:R-:W-:Y:S01]  /*11c80*/  FFMA R71, R81, UR14, -R14.reuse ;  /* 0x0000000e51477c23 */ /* 0x100fe2000800080e */
[----:B------:R-:W-:Y:S01]  /*11c90*/  FFMA R81, R92, UR14, -R14 ;  /* 0x0000000e5c517c23 */ /* 0x000fe2000800080e */
[----:B------:R-:W2:Y:S01]  /*11ca0*/  MUFU.EX2 R19, R19 ;  /* 0x0000001300137308 */ /* 0x000ea20000000800 */
[----:B------:R-:W-:Y:S01]  /*11cb0*/  FFMA R92, R102, UR14, -R10 ;  /* 0x0000000e665c7c23 */ /* 0x000fe2000800080a */
[----:B------:R-:W-:Y:S01]  /*11cc0*/  @!P2 FMUL R33, R33, 0.5 ;  /* 0x3f0000002121a820 */ /* 0x000fe20000400000 */
[----:B------:R-:W-:Y:S01]  /*11cd0*/  FFMA R102, R112, UR14, -R14 ;  /* 0x0000000e70667c23 */ /* 0x000fe2000800080e */
[----:B------:R-:W-:Y:S01]  /*11ce0*/  FFMA R112, R122, UR14, -R10 ;  /* 0x0000000e7a707c23 */ /* 0x000fe2000800080a */
[----:B------:R-:W-:Y:S01]  /*11cf0*/  FFMA R122, R132, UR14, -R14 ;  /* 0x0000000e847a7c23 */ /* 0x000fe2000800080e */
[----:B------:R-:W-:Y:S01]  /*11d00*/  FFMA R125, R135, UR14, -R10 ;  /* 0x0000000e877d7c23 */ /* 0x000fe2000800080a */
[--C-:B------:R-:W-:Y:S01]  /*11d10*/  FFMA R126, R136, UR14, -R14.reuse ;  /* 0x0000000e887e7c23 */ /* 0x100fe2000800080e */
[----:B------:R-:W3:Y:S01]  /*11d20*/  MUFU.EX2 R33, R33 ;  /* 0x0000002100217308 */ /* 0x000ee20000000800 */
[----:B-1----:R-:W-:Y:S01]  /*11d30*/  @!P3 FMUL R35, R35, R35 ;  /* 0x000000232323b220 */ /* 0x002fe20000400000 */
[----:B------:R-:W-:Y:S01]  /*11d40*/  FSETP.GEU.AND P3, PT, R38, -126, PT ;  /* 0xc2fc00002600780b */ /* 0x000fe20003f6e000 */
[----:B------:R-:W-:Y:S01]  /*11d50*/  FFMA R127, R137, UR14, -R14 ;  /* 0x0000000e897f7c23 */ /* 0x000fe2000800080e */
[--C-:B------:R-:W-:Y:S01]  /*11d60*/  FFMA R128, R138, UR14, -R10.reuse ;  /* 0x0000000e8a807c23 */ /* 0x100fe2000800080a */
[----:B------:R-:W-:Y:S01]  /*11d70*/  FFMA R129, R139, UR14, -R10 ;  /* 0x0000000e8b817c23 */ /* 0x000fe2000800080a */
[--C-:B------:R-:W-:Y:S01]  /*11d80*/  FFMA R130, R140, UR14, -R14.reuse ;  /* 0x0000000e8c827c23 */ /* 0x100fe2000800080e */
[----:B------:R-:W-:Y:S01]  /*11d90*/  FFMA R131, R141, UR14, -R14 ;  /* 0x0000000e8d837c23 */ /* 0x000fe2000800080e */
[----:B------:R-:W1:Y:S01]  /*11da0*/  MUFU.EX2 R37, R37 ;  /* 0x0000002500257308 */ /* 0x000e620000000800 */
[----:B--2---:R-:W-:Y:S01]  /*11db0*/  @!P6 FMUL R19, R19, R19 ;  /* 0x000000131313e220 */ /* 0x004fe20000400000 */
[----:B------:R-:W-:Y:S01]  /*11dc0*/  FSETP.GEU.AND P6, PT, R28, -126, PT ;  /* 0xc2fc00001c00780b */ /* 0x000fe20003fce000 */
[----:B------:R-:W-:Y:S01]  /*11dd0*/  FFMA R133, R143, UR14, -R10 ;  /* 0x0000000e8f857c23 */ /* 0x000fe2000800080a */
[----:B------:R-:W2:Y:S03]  /*11de0*/  LDL R134, [R1+0x50] ;  /* 0x0000500001867983 */ /* 0x000ea60000100800 */
[----:B------:R-:W-:Y:S01]  /*11df0*/  @!P3 FMUL R38, R38, 0.5 ;  /* 0x3f0000002626b820 */ /* 0x000fe20000400000 */
[----:B------:R-:W4:Y:S01]  /*11e00*/  MUFU.EX2 R42, R42 ;  /* 0x0000002a002a7308 */ /* 0x000f220000000800 */
[----:B---3--:R-:W-:Y:S01]  /*11e10*/  @!P2 FMUL R33, R33, R33 ;  /* 0x000000212121a220 */ /* 0x008fe20000400000 */
[----:B------:R-:W-:Y:S01]  /*11e20*/  FSETP.GEU.AND P2, PT, R41, -126, PT ;  /* 0xc2fc00002900780b */ /* 0x000fe20003f4e000 */
[----:B------:R-:W-:-:S04]  /*11e30*/  WARPGROUP.DEPBAR.LE gsb0, 0x0 ;  /* 0x00008000000079c5 */ /* 0x000fc80000010000 */
[----:B------:R-:W-:Y:S01]  /*11e40*/  @!P6 FMUL R28, R28, 0.5 ;  /* 0x3f0000001c1ce820 */ /* 0x000fe20000400000 */
[----:B------:R-:W-:Y:S01]  /*11e50*/  F2FP.BF16.F32.PACK_AB R24, R19, R18 ;  /* 0x000000121318723e */ /* 0x000fe200000010ff */
[----:B-1----:R-:W-:Y:S01]  /*11e60*/  @!P5 FMUL R37, R37, R37 ;  /* 0x000000252525d220 */ /* 0x002fe20000400000 */
[----:B------:R-:W-:Y:S01]  /*11e70*/  F2FP.BF16.F32.PACK_AB R25, R21, R20 ;  /* 0x000000141519723e */ /* 0x000fe200000010ff */
[----:B------:R-:W1:Y:S01]  /*11e80*/  MUFU.EX2 R38, R38 ;  /* 0x0000002600267308 */ /* 0x000e620000000800 */
[----:B------:R-:W-:-:S03]  /*11e90*/  F2FP.BF16.F32.PACK_AB R26, R23, R22 ;  /* 0x00000016171a723e */ /* 0x000fc600000010ff */
[----:B------:R-:W-:Y:S01]  /*11ea0*/  @!P2 FMUL R41, R41, 0.5 ;  /* 0x3f0000002929a820 */ /* 0x000fe20000400000 */
[----:B------:R-:W-:Y:S01]  /*11eb0*/  FSETP.GEU.AND P5, PT, R40, -126, PT ;  /* 0xc2fc00002800780b */ /* 0x000fe20003fae000 */
[----:B----4-:R-:W-:Y:S01]  /*11ec0*/  @!P4 FMUL R42, R42, R42 ;  /* 0x0000002a2a2ac220 */ /* 0x010fe20000400000 */
[----:B------:R-:W-:Y:S01]  /*11ed0*/  FSETP.GEU.AND P4, PT, R51, -126, PT ;  /* 0xc2fc00003300780b */ /* 0x000fe20003f8e000 */
[----:B------:R-:W-:Y:S01]  /*11ee0*/  FFMA R132, R142, UR14, -R10 ;  /* 0x0000000e8e847c23 */ /* 0x000fe2000800080a */
[----:B------:R-:W3:Y:S01]  /*11ef0*/  LDL.LU R135, [R1+0x10] ;  /* 0x0000100001877983 */ /* 0x000ee20000300800 */
[----:B------:R-:W4:Y:S08]  /*11f00*/  MUFU.EX2 R28, R28 ;  /* 0x0000001c001c7308 */ /* 0x000f300000000800 */
[----:B------:R-:W-:Y:S01]  /*11f10*/  @!P5 FMUL R40, R40, 0.5 ;  /* 0x3f0000002828d820 */ /* 0x000fe20000400000 */
[----:B-1----:R-:W-:Y:S01]  /*11f20*/  @!P3 FMUL R38, R38, R38 ;  /* 0x000000262626b220 */ /* 0x002fe20000400000 */
[----:B------:R-:W-:Y:S01]  /*11f30*/  FSETP.GEU.AND P3, PT, R43, -126, PT ;  /* 0xc2fc00002b00780b */ /* 0x000fe20003f6e000 */
[----:B------:R-:W1:Y:S01]  /*11f40*/  MUFU.EX2 R41, R41 ;  /* 0x0000002900297308 */ /* 0x000e620000000800 */
[----:B------:R-:W-:Y:S01]  /*11f50*/  @!P4 FMUL R51, R51, 0.5 ;  /* 0x3f0000003333c820 */ /* 0x000fe20000400000 */
[----:B----4-:R-:W-:Y:S01]  /*11f60*/  @!P6 FMUL R28, R28, R28 ;  /* 0x0000001c1c1ce220 */ /* 0x010fe20000400000 */
[----:B------:R-:W-:-:S05]  /*11f70*/  FSETP.GEU.AND P6, PT, R31, -126, PT ;  /* 0xc2fc00001f00780b */ /* 0x000fca0003fce000 */
[----:B------:R-:W4:Y:S01]  /*11f80*/  MUFU.EX2 R40, R40 ;  /* 0x0000002800287308 */ /* 0x000f220000000800 */
[----:B------:R-:W-:-:S03]  /*11f90*/  F2FP.BF16.F32.PACK_AB R27, R29, R28 ;  /* 0x0000001c1d1b723e */ /* 0x000fc600000010ff */
[----:B------:R-:W-:Y:S01]  /*11fa0*/  @!P3 FMUL R43, R43, 0.5 ;  /* 0x3f0000002b2bb820 */ /* 0x000fe20000400000 */
[----:B------:R-:W-:-:S03]  /*11fb0*/  WARPGROUP.ARRIVE ;  /* 0x00000000000079c5 */ /* 0x000fc60000000000 */
[----:B------:R-:W5:Y:S01]  /*11fc0*/  MUFU.EX2 R51, R51 ;  /* 0x0000003300337308 */ /* 0x000f620000000800 */
[----:B-1----:R-:W-:Y:S01]  /*11fd0*/  @!P2 FMUL R41, R41, R41 ;  /* 0x000000292929a220 */ /* 0x002fe20000400000 */
[----:B------:R-:W-:Y:S01]  /*11fe0*/  FSETP.GEU.AND P2, PT, R49, -126, PT ;  /* 0xc2fc00003100780b */ /* 0x000fe20003f4e000 */
[----:B------:R-:W-:Y:S01]  /*11ff0*/  @!P6 FMUL R31, R31, 0.5 ;  /* 0x3f0000001f1fe820 */ /* 0x000fe20000400000 */
[----:B------:R-:W-:Y:S01]  /*12000*/  HGMMA.64x192x16.F32.BF16 R152, R24, gdesc[UR4].tnspB, R152, gsb0 ;  /* 0x42e0000418987df0 */ /* 0x000fe20008001898 */
[----:B------:R-:W-:Y:S02]  /*12010*/  R2UR UR6, R8 ;  /* 0x00000000080672ca */ /* 0x000fe400000e0000 */
[----:B------:R-:W-:Y:S01]  /*12020*/  R2UR UR7, R9 ;  /* 0x00000000090772ca */ /* 0x000fe200000e0000 */
[----:B----4-:R-:W-:Y:S01]  /*12030*/  @!P5 FMUL R40, R40, R40 ;  /* 0x000000282828d220 */ /* 0x010fe20000400000 */
[----:B------:R-:W1:Y:S01]  /*12040*/  MUFU.EX2 R31, R31 ;  /* 0x0000001f001f7308 */ /* 0x000e620000000800 */
[----:B------:R-:W-:Y:S01]  /*12050*/  FSETP.GEU.AND P5, PT, R45, -126, PT ;  /* 0xc2fc00002d00780b */ /* 0x000fe20003fae000 */
[----:B------:R-:W-:Y:S01]  /*12060*/  IMAD.MOV.U32 R9, RZ, RZ, 0x40000040 ;  /* 0x40000040ff097424 */ /* 0x000fe200078e00ff */
[----:B------:R-:W-:-:S03]  /*12070*/  IADD3 R8, R12, 0x180, RZ ;  /* 0x000001800c087810 */ /* 0x000fc60007ffe0ff */
[----:B------:R-:W-:Y:S01]  /*12080*/  @!P2 FMUL R49, R49, 0.5 ;  /* 0x3f0000003131a820 */ /* 0x000fe20000400000 */
[----:B-----5:R-:W-:Y:S01]  /*12090*/  @!P4 FMUL R51, R51, R51 ;  /* 0x000000333333c220 */ /* 0x020fe20000400000 */
[----:B------:R-:W4:Y:S01]  /*120a0*/  MUFU.EX2 R43, R43 ;  /* 0x0000002b002b7308 */ /* 0x000f220000000800 */
[----:B------:R-:W-:-:S05]  /*120b0*/  FSETP.GEU.AND P4, PT, R58, -126, PT ;  /* 0xc2fc00003a00780b */ /* 0x000fca0003f8e000 */
[----:B------:R-:W-:Y:S02]  /*120c0*/  @!P5 FMUL R45, R45, 0.5 ;  /* 0x3f0000002d2dd820 */ /* 0x000fe40000400000 */
[----:B------:R-:W5:Y:S01]  /*120d0*/  MUFU.EX2 R49, R49 ;  /* 0x0000003100317308 */ /* 0x000f620000000800 */
[----:B-1----:R-:W-:Y:S01]  /*120e0*/  @!P6 FMUL R31, R31, R31 ;  /* 0x0000001f1f1fe220 */ /* 0x002fe20000400000 */
[----:B------:R-:W-:-:S04]  /*120f0*/  FSETP.GEU.AND P6, PT, R36, -126, PT ;  /* 0xc2fc00002400780b */ /* 0x000fc80003fce000 */
[----:B------:R-:W-:Y:S02]  /*12100*/  @!P4 FMUL R58, R58, 0.5 ;  /* 0x3f0000003a3ac820 */ /* 0x000fe40000400000 */
[----:B------:R-:W1:Y:S01]  /*12110*/  MUFU.EX2 R45, R45 ;  /* 0x0000002d002d7308 */ /* 0x000e620000000800 */
[----:B----4-:R-:W-:Y:S01]  /*12120*/  @!P3 FMUL R43, R43, R43 ;  /* 0x0000002b2b2bb220 */ /* 0x010fe20000400000 */
[----:B------:R-:W-:-:S05]  /*12130*/  FSETP.GEU.AND P3, PT, R46, -126, PT ;  /* 0xc2fc00002e00780b */ /* 0x000fca0003f6e000 */
[----:B------:R-:W-:Y:S01]  /*12140*/  @!P6 FMUL R36, R36, 0.5 ;  /* 0x3f0000002424e820 */ /* 0x000fe20000400000 */
[----:B------:R-:W4:Y:S01]  /*12150*/  MUFU.EX2 R58, R58 ;  /* 0x0000003a003a7308 */ /* 0x000f220000000800 */
[----:B-----5:R-:W-:Y:S01]  /*12160*/  @!P2 FMUL R49, R49, R49 ;  /* 0x000000313131a220 */ /* 0x020fe20000400000 */
[----:B------:R-:W-:-:S05]  /*12170*/  FSETP.GEU.AND P2, PT, R57, -126, PT ;  /* 0xc2fc00003900780b */ /* 0x000fca0003f4e000 */
[----:B------:R-:W-:Y:S01]  /*12180*/  @!P3 FMUL R46, R46, 0.5 ;  /* 0x3f0000002e2eb820 */ /* 0x000fe20000400000 */
[----:B------:R-:W5:Y:S01]  /*12190*/  MUFU.EX2 R36, R36 ;  /* 0x0000002400247308 */ /* 0x000f620000000800 */
[----:B-1----:R-:W-:Y:S01]  /*121a0*/  @!P5 FMUL R45, R45, R45 ;  /* 0x0000002d2d2dd220 */ /* 0x002fe20000400000 */
[----:B------:R-:W-:-:S05]  /*121b0*/  FSETP.GEU.AND P5, PT, R48, -126, PT ;  /* 0xc2fc00003000780b */ /* 0x000fca0003fae000 */
[----:B------:R-:W-:Y:S01]  /*121c0*/  @!P2 FMUL R57, R57, 0.5 ;  /* 0x3f0000003939a820 */ /* 0x000fe20000400000 */
        /* <DEDUP_REMOVED lines=77> */
[----:B------:R-:W-:Y:S02]  /*126a0*/  WARPGROUP.DEPBAR.LE gsb0, 0x0 ;  /* 0x00008000000079c5 */ /* 0x000fe40000010000 */
[----:B------:R-:W-:Y:S01]  /*126b0*/  F2FP.BF16.F32.PACK_AB R24, R31, R30 ;  /* 0x0000001e1f18723e */ /* 0x000fe200000010ff */
[----:B-----5:R-:W-:Y:S01]  /*126c0*/  @!P5 FMUL R61, R61, R61 ;  /* 0x0000003d3d3dd220 */ /* 0x020fe20000400000 */
[----:B------:R-:W-:Y:S02]  /*126d0*/  F2FP.BF16.F32.PACK_AB R25, R33, R32 ;  /* 0x000000202119723e */ /* 0x000fe400000010ff */
[----:B------:R-:W-:Y:S01]  /*126e0*/  F2FP.BF16.F32.PACK_AB R26, R35, R34 ;  /* 0x00000022231a723e */ /* 0x000fe200000010ff */
[----:B------:R-:W5:Y:S01]  /*126f0*/  MUFU.EX2 R62, R62 ;  /* 0x0000003e003e7308 */ /* 0x000f620000000800 */
[----:B------:R-:W-:Y:S01]  /*12700*/  F2FP.BF16.F32.PACK_AB R27, R37, R36 ;  /* 0x00000024251b723e */ /* 0x000fe200000010ff */
[----:B------:R-:W-:Y:S01]  /*12710*/  @!P2 FMUL R89, R89, 0.5 ;  /* 0x3f0000005959a820 */ /* 0x000fe20000400000 */
[----:B------:R-:W-:Y:S01]  /*12720*/  FSETP.GEU.AND P5, PT, R64, -126, PT ;  /* 0xc2fc00004000780b */ /* 0x000fe20003fae000 */
[----:B-1----:R-:W-:Y:S01]  /*12730*/  @!P4 FMUL R90, R90, R90 ;  /* 0x0000005a5a5ac220 */ /* 0x002fe20000400000 */
[----:B------:R-:W-:Y:S01]  /*12740*/  WARPGROUP.ARRIVE ;  /* 0x00000000000079c5 */ /* 0x000fe20000000000 */
[----:B------:R-:W-:-:S02]  /*12750*/  FSETP.GEU.AND P4, PT, R98, -126, PT ;  /* 0xc2fc00006200780b */ /* 0x000fc40003f8e000 */
[----:B------:R-:W1:Y:S01]  /*12760*/  MUFU.EX2 R89, R89 ;  /* 0x0000005900597308 */ /* 0x000e620000000800 */
[----:B----4-:R-:W-:Y:S01]  /*12770*/  @!P6 FMUL R50, R50, R50 ;  /* 0x000000323232e220 */ /* 0x010fe20000400000 */
[----:B------:R-:W-:Y:S01]  /*12780*/  FSETP.GEU.AND P6, PT, R55, -126, PT ;  /* 0xc2fc00003700780b */ /* 0x000fe20003fce000 */
[----:B------:R-:W-:Y:S01]  /*12790*/  HGMMA.64x192x16.F32.BF16 R152, R24, gdesc[UR4].tnspB, R152, gsb0 ;  /* 0x42e0000418987df0 */ /* 0x000fe20008001898 */
[----:B------:R-:W-:Y:S02]  /*127a0*/  R2UR UR6, R8 ;  /* 0x00000000080672ca */ /* 0x000fe400000e0000 */
[----:B------:R-:W-:Y:S02]  /*127b0*/  R2UR UR7, R9 ;  /* 0x00000000090772ca */ /* 0x000fe400000e0000 */
[----:B------:R-:W-:Y:S01]  /*127c0*/  IADD3 R8, R12, 0x200, RZ ;  /* 0x000002000c087810 */ /* 0x000fe20007ffe0ff */
[----:B------:R-:W-:Y:S01]  /*127d0*/  @!P5 FMUL R64, R64, 0.5 ;  /* 0x3f0000004040d820 */ /* 0x000fe20000400000 */
[----:B------:R-:W-:Y:S01]  /*127e0*/  MOV R9, 0x40000040 ;  /* 0x4000004000097802 */ /* 0x000fe20000000f00 */
[----:B-----5:R-:W-:Y:S01]  /*127f0*/  @!P3 FMUL R62, R62, R62 ;  /* 0x0000003e3e3eb220 */ /* 0x020fe20000400000 */
[----:B------:R-:W-:Y:S01]  /*12800*/  FSETP.GEU.AND P3, PT, R67, -126, PT ;  /* 0xc2fc00004300780b */ /* 0x000fe20003f6e000 */
[----:B------:R-:W-:-:S02]  /*12810*/  @!P4 FMUL R98, R98, 0.5 ;  /* 0x3f0000006262c820 */ /* 0x000fc40000400000 */
[----:B------:R-:W-:Y:S01]  /*12820*/  @!P6 FMUL R55, R55, 0.5 ;  /* 0x3f0000003737e820 */ /* 0x000fe20000400000 */
[----:B------:R-:W4:Y:S01]  /*12830*/  MUFU.EX2 R64, R64 ;  /* 0x0000004000407308 */ /* 0x000f220000000800 */
[----:B-1----:R-:W-:Y:S01]  /*12840*/  @!P2 FMUL R89, R89, R89 ;  /* 0x000000595959a220 */ /* 0x002fe20000400000 */
[----:B------:R-:W-:-:S06]  /*12850*/  FSETP.GEU.AND P2, PT, R97, -126, PT ;  /* 0xc2fc00006100780b */ /* 0x000fcc0003f4e000 */
[----:B------:R-:W1:Y:S01]  /*12860*/  MUFU.EX2 R55, R55 ;  /* 0x0000003700377308 */ /* 0x000e620000000800 */
[----:B------:R-:W-:-:S06]  /*12870*/  @!P3 FMUL R67, R67, 0.5 ;  /* 0x3f0000004343b820 */ /* 0x000fcc0000400000 */
[----:B------:R-:W-:Y:S01]  /*12880*/  @!P2 FMUL R97, R97, 0.5 ;  /* 0x3f0000006161a820 */ /* 0x000fe20000400000 */
[----:B------:R-:W5:Y:S01]  /*12890*/  MUFU.EX2 R67, R67 ;  /* 0x0000004300437308 */ /* 0x000f620000000800 */
[----:B----4-:R-:W-:Y:S01]  /*128a0*/  @!P5 FMUL R64, R64, R64 ;  /* 0x000000404040d220 */ /* 0x010fe20000400000 */
[----:B------:R-:W-:-:S06]  /*128b0*/  FSETP.GEU.AND P5, PT, R69, -126, PT ;  /* 0xc2fc00004500780b */ /* 0x000fcc0003fae000 */
[----:B------:R-:W4:Y:S01]  /*128c0*/  MUFU.EX2 R97, R97 ;  /* 0x0000006100617308 */ /* 0x000f220000000800 */
[----:B-1----:R-:W-:Y:S01]  /*128d0*/  @!P6 FMUL R55, R55, R55 ;  /* 0x000000373737e220 */ /* 0x002fe20000400000 */
[----:B------:R-:W-:-:S05]  /*128e0*/  FSETP.GEU.AND P6, PT, R60, -126, PT ;  /* 0xc2fc00003c00780b */ /* 0x000fca0003fce000 */
[----:B------:R-:W-:Y:S01]  /*128f0*/  @!P5 FMUL R69, R69, 0.5 ;  /* 0x3f0000004545d820 */ /* 0x000fe20000400000 */
[----:B------:R-:W1:Y:S01]  /*12900*/  MUFU.EX2 R98, R98 ;  /* 0x0000006200627308 */ /* 0x000e620000000800 */
[----:B-----5:R-:W-:Y:S01]  /*12910*/  @!P3 FMUL R67, R67, R67 ;  /* 0x000000434343b220 */ /* 0x020fe20000400000 */
[----:B------:R-:W-:-:S05]  /*12920*/  FSETP.GEU.AND P3, PT, R70, -126, PT ;  /* 0xc2fc00004600780b */ /* 0x000fca0003f6e000 */
[----:B------:R-:W-:Y:S01]  /*12930*/  @!P6 FMUL R60, R60, 0.5 ;  /* 0x3f0000003c3ce820 */ /* 0x000fe20000400000 */
[----:B------:R-:W5:Y:S01]  /*12940*/  MUFU.EX2 R69, R69 ;  /* 0x0000004500457308 */ /* 0x000f620000000800 */
[----:B----4-:R-:W-:Y:S01]  /*12950*/  @!P2 FMUL R97, R97, R97 ;  /* 0x000000616161a220 */ /* 0x010fe20000400000 */
[----:B------:R-:W-:-:S05]  /*12960*/  FSETP.GEU.AND P2, PT, R105, -126, PT ;  /* 0xc2fc00006900780b */ /* 0x000fca0003f4e000 */
[----:B------:R-:W-:Y:S01]  /*12970*/  @!P3 FMUL R70, R70, 0.5 ;  /* 0x3f0000004646b820 */ /* 0x000fe20000400000 */
        /* <DEDUP_REMOVED lines=46> */
[----:B------:R-:W-:Y:S01]  /*12c60*/  FSETP.GEU.AND P5, PT, R85, -126, PT ;  /* 0xc2fc00005500780b */ /* 0x000fe20003fae000 */
[----:B-1----:R-:W-:Y:S01]  /*12c70*/  @!P6 FMUL R68, R68, R68 ;  /* 0x000000444444e220 */ /* 0x002fe20000400000 */
[----:B------:R-:W-:-:S11]  /*12c80*/  FSETP.GEU.AND P6, PT, R71, -126, PT ;  /* 0xc2fc00004700780b */ /* 0x000fd60003fce000 */
[----:B------:R-:W-:Y:S01]  /*12c90*/  @!P5 FMUL R85, R85, 0.5 ;  /* 0x3f0000005555d820 */ /* 0x000fe20000400000 */
[----:B-----5:R-:W-:Y:S01]  /*12ca0*/  @!P3 FMUL R79, R79, R79 ;  /* 0x0000004f4f4fb220 */ /* 0x020fe20000400000 */
[----:B------:R-:W-:-:S04]  /*12cb0*/  FSETP.GEU.AND P3, PT, R82, -126, PT ;  /* 0xc2fc00005200780b */ /* 0x000fc80003f6e000 */
[----:B------:R-:W1:Y:S01]  /*12cc0*/  MUFU.EX2 R85, R85 ;  /* 0x0000005500557308 */ /* 0x000e620000000800 */
[----:B------:R-:W-:-:S07]  /*12cd0*/  @!P6 FMUL R71, R71, 0.5 ;  /* 0x3f0000004747e820 */ /* 0x000fce0000400000 */
[----:B------:R-:W4:Y:S01]  /*12ce0*/  MUFU.EX2 R71, R71 ;  /* 0x0000004700477308 */ /* 0x000f220000000800 */
[----:B------:R-:W-:-:S07]  /*12cf0*/  @!P3 FMUL R82, R82, 0.5 ;  /* 0x3f0000005252b820 */ /* 0x000fce0000400000 */
[----:B------:R-:W5:Y:S01]  /*12d00*/  MUFU.EX2 R82, R82 ;  /* 0x0000005200527308 */ /* 0x000f620000000800 */
[----:B-1----:R-:W-:Y:S01]  /*12d10*/  @!P5 FMUL R85, R85, R85 ;  /* 0x000000555555d220 */ /* 0x002fe20000400000 */
[----:B------:R-:W-:Y:S01]  /*12d20*/  FSETP.GEU.AND P5, PT, R84, -126, PT ;  /* 0xc2fc00005400780b */ /* 0x000fe20003fae000 */
[----:B----4-:R-:W-:Y:S01]  /*12d30*/  @!P6 FMUL R71, R71, R71 ;  /* 0x000000474747e220 */ /* 0x010fe20000400000 */
[----:B------:R-:W-:-:S11]  /*12d40*/  FSETP.GEU.AND P6, PT, R76, -126, PT ;  /* 0xc2fc00004c00780b */ /* 0x000fd60003fce000 */
[----:B------:R-:W-:Y:S01]  /*12d50*/  @!P5 FMUL R84, R84, 0.5 ;  /* 0x3f0000005454d820 */ /* 0x000fe20000400000 */
[----:B-----5:R-:W-:Y:S01]  /*12d60*/  @!P3 FMUL R82, R82, R82 ;  /* 0x000000525252b220 */ /* 0x020fe20000400000 */
[----:B------:R-:W-:Y:S01]  /*12d70*/  FSETP.GEU.AND P3, PT, R86, -126, PT ;  /* 0xc2fc00005600780b */ /* 0x000fe20003f6e000 */
[----:B------:R-:W-:Y:S02]  /*12d80*/  WARPGROUP.DEPBAR.LE gsb0, 0x0 ;  /* 0x00008000000079c5 */ /* 0x000fe40000010000 */
[----:B------:R-:W-:Y:S01]  /*12d90*/  F2FP.BF16.F32.PACK_AB R24, R39, R38 ;  /* 0x000000262718723e */ /* 0x000fe200000010ff */
[----:B------:R-:W-:Y:S01]  /*12da0*/  @!P6 FMUL R76, R76, 0.5 ;  /* 0x3f0000004c4ce820 */ /* 0x000fe20000400000 */
[----:B------:R-:W-:Y:S01]  /*12db0*/  F2FP.BF16.F32.PACK_AB R25, R41, R40 ;  /* 0x000000282919723e */ /* 0x000fe200000010ff */
[----:B------:R-:W1:Y:S01]  /*12dc0*/  MUFU.EX2 R84, R84 ;  /* 0x0000005400547308 */ /* 0x000e620000000800 */
[----:B------:R-:W-:Y:S02]  /*12dd0*/  F2FP.BF16.F32.PACK_AB R26, R43, R42 ;  /* 0x0000002a2b1a723e */ /* 0x000fe400000010ff */
[----:B------:R-:W-:-:S04]  /*12de0*/  F2FP.BF16.F32.PACK_AB R27, R45, R44 ;  /* 0x0000002c2d1b723e */ /* 0x000fc800000010ff */
[----:B------:R-:W-:Y:S01]  /*12df0*/  @!P3 FMUL R86, R86, 0.5 ;  /* 0x3f0000005656b820 */ /* 0x000fe20000400000 */
[----:B------:R-:W-:Y:S01]  /*12e00*/  WARPGROUP.ARRIVE ;  /* 0x00000000000079c5 */ /* 0x000fe20000000000 */
[----:B------:R-:W4:Y:S05]  /*12e10*/  MUFU.EX2 R76, R76 ;  /* 0x0000004c004c7308 */ /* 0x000f2a0000000800 */
[----:B------:R-:W-:Y:S01]  /*12e20*/  HGMMA.64x192x16.F32.BF16 R152, R24, gdesc[UR4].tnspB, R152, gsb0 ;  /* 0x42e0000418987df0 */ /* 0x000fe20008001898 */
[----:B------:R-:W-:Y:S02]  /*12e30*/  R2UR UR6, R8 ;  /* 0x00000000080672ca */ /* 0x000fe400000e0000 */
[----:B------:R-:W-:Y:S01]  /*12e40*/  R2UR UR7, R9 ;  /* 0x00000000090772ca */ /* 0x000fe200000e0000 */
[----:B------:R-:W-:Y:S01]  /*12e50*/  IMAD.MOV.U32 R9, RZ, RZ, 0x40000040 ;  /* 0x40000040ff097424 */ /* 0x000fe200078e00ff */
[----:B------:R-:W-:Y:S01]  /*12e60*/  IADD3 R8, R12, 0x280, RZ ;  /* 0x000002800c087810 */ /* 0x000fe20007ffe0ff */
[----:B-1----:R-:W-:Y:S01]  /*12e70*/  @!P5 FMUL R84, R84, R84 ;  /* 0x000000545454d220 */ /* 0x002fe20000400000 */
[----:B------:R-:W-:Y:S01]  /*12e80*/  FSETP.GEU.AND P5, PT, R88, -126, PT ;  /* 0xc2fc00005800780b */ /* 0x000fe20003fae000 */
[----:B------:R-:W1:Y:S01]  /*12e90*/  MUFU.EX2 R86, R86 ;  /* 0x0000005600567308 */ /* 0x000e620000000800 */
[----:B----4-:R-:W-:Y:S01]  /*12ea0*/  @!P6 FMUL R76, R76, R76 ;  /* 0x0000004c4c4ce220 */ /* 0x010fe20000400000 */
[----:B------:R-:W-:-:S10]  /*12eb0*/  FSETP.GEU.AND P6, PT, R78, -126, PT ;  /* 0xc2fc00004e00780b */ /* 0x000fd40003fce000 */
[----:B------:R-:W-:Y:S01]  /*12ec0*/  @!P5 FMUL R88, R88, 0.5 ;  /* 0x3f0000005858d820 */ /* 0x000fe20000400000 */
[----:B-1----:R-:W-:Y:S02]  /*12ed0*/  @!P3 FMUL R86, R86, R86 ;  /* 0x000000565656b220 */ /* 0x002fe40000400000 */
[----:B------:R-:W-:-:S03]  /*12ee0*/  @!P6 FMUL R78, R78, 0.5 ;  /* 0x3f0000004e4ee820 */ /* 0x000fc60000400000 */
[----:B------:R-:W1:Y:S01]  /*12ef0*/  MUFU.EX2 R88, R88 ;  /* 0x0000005800587308 */ /* 0x000e620000000800 */
[----:B------:R-:W-:-:S07]  /*12f00*/  FSETP.GEU.AND P3, PT, R91, -126, PT ;  /* 0xc2fc00005b00780b */ /* 0x000fce0003f6e000 */
[----:B------:R-:W4:Y:S06]  /*12f10*/  MUFU.EX2 R78, R78 ;  /* 0x0000004e004e7308 */ /* 0x000f2c0000000800 */
[----:B------:R-:W-:Y:S01]  /*12f20*/  @!P3 FMUL R91, R91, 0.5 ;  /* 0x3f0000005b5bb820 */ /* 0x000fe20000400000 */
[----:B-1----:R-:W-:Y:S01]  /*12f30*/  @!P5 FMUL R88, R88, R88 ;  /* 0x000000585858d220 */ /* 0x002fe20000400000 */
[----:B------:R-:W-:-:S04]  /*12f40*/  FSETP.GEU.AND P5, PT, R93, -126, PT ;  /* 0xc2fc00005d00780b */ /* 0x000fc80003fae000 */
[----:B------:R-:W1:Y:S01]  /*12f50*/  MUFU.EX2 R91, R91 ;  /* 0x0000005b005b7308 */ /* 0x000e620000000800 */
[----:B----4-:R-:W-:Y:S01]  /*12f60*/  @!P6 FMUL R78, R78, R78 ;  /* 0x0000004e4e4ee220 */ /* 0x010fe20000400000 */
[----:B------:R-:W-:-:S07]  /*12f70*/  FSETP.GEU.AND P6, PT, R83, -126, PT ;  /* 0xc2fc00005300780b */ /* 0x000fce0003fce000 */
[----:B------:R-:W-:-:S06]  /*12f80*/  @!P5 FMUL R93, R93, 0.5 ;  /* 0x3f0000005d5dd820 */ /* 0x000fcc0000400000 */
[----:B------:R-:W4:Y:S01]  /*12f90*/  MUFU.EX2 R93, R93 ;  /* 0x0000005d005d7308 */ /* 0x000f220000000800 */
[----:B-1----:R-:W-:Y:S01]  /*12fa0*/  @!P3 FMUL R91, R91, R91 ;  /* 0x0000005b5b5bb220 */ /* 0x002fe20000400000 */
[----:B------:R-:W-:Y:S01]  /*12fb0*/  @!P6 FMUL R83, R83, 0.5 ;  /* 0x3f0000005353e820 */ /* 0x000fe20000400000 */
[----:B------:R-:W-:-:S05]  /*12fc0*/  FSETP.GEU.AND P3, PT, R94, -126, PT ;  /* 0xc2fc00005e00780b */ /* 0x000fca0003f6e000 */
[----:B------:R-:W1:Y:S08]  /*12fd0*/  MUFU.EX2 R83, R83 ;  /* 0x0000005300537308 */ /* 0x000e700000000800 */
[----:B------:R-:W-:Y:S01]  /*12fe0*/  @!P3 FMUL R94, R94, 0.5 ;  /* 0x3f0000005e5eb820 */ /* 0x000fe20000400000 */
[----:B----4-:R-:W-:Y:S01]  /*12ff0*/  @!P5 FMUL R93, R93, R93 ;  /* 0x0000005d5d5dd220 */ /* 0x010fe20000400000 */
[----:B------:R-:W-:-:S04]  /*13000*/  FSETP.GEU.AND P5, PT, R96, -126, PT ;  /* 0xc2fc00006000780b */ /* 0x000fc80003fae000 */
[----:B------:R-:W4:Y:S01]  /*13010*/  MUFU.EX2 R94, R94 ;  /* 0x0000005e005e7308 */ /* 0x000f220000000800 */
[----:B-1----:R-:W-:Y:S01]  /*13020*/  @!P6 FMUL R83, R83, R83 ;  /* 0x000000535353e220 */ /* 0x002fe20000400000 */
[----:B------:R-:W-:-:S07]  /*13030*/  FSETP.GEU.AND P6, PT, R87, -126, PT ;  /* 0xc2fc00005700780b */ /* 0x000fce0003fce000 */
[----:B------:R-:W-:-:S06]  /*13040*/  @!P5 FMUL R96, R96, 0.5 ;  /* 0x3f0000006060d820 */ /* 0x000fcc0000400000 */
[----:B------:R-:W1:Y:S01]  /*13050*/  MUFU.EX2 R96, R96 ;  /* 0x0000006000607308 */ /* 0x000e620000000800 */
[----:B------:R-:W-:Y:S01]  /*13060*/  @!P6 FMUL R87, R87, 0.5 ;  /* 0x3f0000005757e820 */ /* 0x000fe20000400000 */
[----:B----4-:R-:W-:Y:S01]  /*13070*/  @!P3 FMUL R94, R94, R94 ;  /* 0x0000005e5e5eb220 */ /* 0x010fe20000400000 */
[----:B------:R-:W-:-:S05]  /*13080*/  FSETP.GEU.AND P3, PT, R99, -126, PT ;  /* 0xc2fc00006300780b */ /* 0x000fca0003f6e000 */
[----:B------:R-:W4:Y:S01]  /*13090*/  MUFU.EX2 R87, R87 ;  /* 0x0000005700577308 */ /* 0x000f220000000800 */
[----:B-1----:R-:W-:Y:S01]  /*130a0*/  @!P5 FMUL R96, R96, R96 ;  /* 0x000000606060d220 */ /* 0x002fe20000400000 */
[----:B------:R-:W-:-:S06]  /*130b0*/  FSETP.GEU.AND P5, PT, R101, -126, PT ;  /* 0xc2fc00006500780b */ /* 0x000fcc0003fae000 */
[----:B------:R-:W-:Y:S01]  /*130c0*/  @!P3 FMUL R99, R99, 0.5 ;  /* 0x3f0000006363b820 */ /* 0x000fe20000400000 */
[----:B----4-:R-:W-:Y:S01]  /*130d0*/  @!P6 FMUL R87, R87, R87 ;  /* 0x000000575757e220 */ /* 0x010fe20000400000 */
[----:B------:R-:W-:-:S04]  /*130e0*/  FSETP.GEU.AND P6, PT, R92, -126, PT ;  /* 0xc2fc00005c00780b */ /* 0x000fc80003fce000 */
[----:B------:R-:W1:Y:S01]  /*130f0*/  MUFU.EX2 R99, R99 ;  /* 0x0000006300637308 */ /* 0x000e620000000800 */
[----:B------:R-:W-:-:S07]  /*13100*/  @!P5 FMUL R101, R101, 0.5 ;  /* 0x3f0000006565d820 */ /* 0x000fce0000400000 */
[----:B------:R-:W4:Y:S01]  /*13110*/  MUFU.EX2 R101, R101 ;  /* 0x0000006500657308 */ /* 0x000f220000000800 */
[----:B------:R-:W-:Y:S01]  /*13120*/  @!P6 FMUL R92, R92, 0.5 ;  /* 0x3f0000005c5ce820 */ /* 0x000fe20000400000 */
[----:B-1----:R-:W-:-:S06]  /*13130*/  @!P3 FMUL R99, R99, R99 ;  /* 0x000000636363b220 */ /* 0x002fcc0000400000 */
[----:B------:R-:W1:Y:S01]  /*13140*/  MUFU.EX2 R92, R92 ;  /* 0x0000005c005c7308 */ /* 0x000e620000000800 */
        /* <DEDUP_REMOVED lines=17> */
[----:B------:R-:W-:-:S04]  /*13260*/  FSETP.GEU.AND P6, PT, R100, -126, PT ;  /* 0xc2fc00006400780b */ /* 0x000fc80003fce000 */
[----:B------:R-:W1:Y:S01]  /*13270*/  MUFU.EX2 R107, R107 ;  /* 0x0000006b006b7308 */ /* 0x000e620000000800 */
[----:B------:R-:W-:Y:S02]  /*13280*/  WARPGROUP.DEPBAR.LE gsb0, 0x0 ;  /* 0x00008000000079c5 */ /* 0x000fe40000010000 */
[----:B------:R-:W-:Y:S01]  /*13290*/  F2FP.BF16.F32.PACK_AB R24, R47, R46 ;  /* 0x0000002e2f18723e */ /* 0x000fe200000010ff */
[----:B------:R-:W-:Y:S01]  /*132a0*/  @!P5 FMUL R109, R109, 0.5 ;  /* 0x3f0000006d6dd820 */ /* 0x000fe20000400000 */
[----:B------:R-:W-:Y:S02]  /*132b0*/  F2FP.BF16.F32.PACK_AB R25, R49, R48 ;  /* 0x000000303119723e */ /* 0x000fe400000010ff */
[----:B------:R-:W-:Y:S02]  /*132c0*/  F2FP.BF16.F32.PACK_AB R26, R53, R51 ;  /* 0x00000033351a723e */ /* 0x000fe400000010ff */
[----:B------:R-:W-:Y:S01]  /*132d0*/  F2FP.BF16.F32.PACK_AB R27, R52, R50 ;  /* 0x00000032341b723e */ /* 0x000fe200000010ff */
[----:B------:R-:W-:Y:S01]  /*132e0*/  @!P6 FMUL R100, R100, 0.5 ;  /* 0x3f0000006464e820 */ /* 0x000fe20000400000 */
[----:B------:R-:W4:Y:S02]  /*132f0*/  MUFU.EX2 R109, R109 ;  /* 0x0000006d006d7308 */ /* 0x000f240000000800 */
[----:B------:R-:W-:Y:S01]  /*13300*/  WARPGROUP.ARRIVE ;  /* 0x00000000000079c5 */ /* 0x000fe20000000000 */
[----:B-1----:R-:W-:Y:S01]  /*13310*/  @!P3 FMUL R107, R107, R107 ;  /* 0x0000006b6b6bb220 */ /* 0x002fe20000400000 */
[----:B------:R-:W-:-:S04]  /*13320*/  FSETP.GEU.AND P3, PT, R110, -126, PT ;  /* 0xc2fc00006e00780b */ /* 0x000fc80003f6e000 */
[----:B------:R-:W-:Y:S01]  /*13330*/  HGMMA.64x192x16.F32.BF16 R152, R24, gdesc[UR4].tnspB, R152, gsb0 ;  /* 0x42e0000418987df0 */ /* 0x000fe20008001898 */
[----:B------:R-:W-:Y:S01]  /*13340*/  R2UR UR6, R8 ;  /* 0x00000000080672ca */ /* 0x000fe200000e0000 */
[----:B------:R-:W1:Y:S01]  /*13350*/  MUFU.EX2 R100, R100 ;  /* 0x0000006400647308 */ /* 0x000e620000000800 */
[----:B------:R-:W-:Y:S02]  /*13360*/  R2UR UR7, R9 ;  /* 0x00000000090772ca */ /* 0x000fe400000e0000 */
[----:B------:R-:W-:Y:S02]  /*13370*/  IADD3 R8, R12, 0x300, RZ ;  /* 0x000003000c087810 */ /* 0x000fe40007ffe0ff */
[----:B------:R-:W-:Y:S01]  /*13380*/  MOV R9, 0x40000040 ;  /* 0x4000004000097802 */ /* 0x000fe20000000f00 */
[----:B----4-:R-:W-:Y:S01]  /*13390*/  @!P5 FMUL R109, R109, R109 ;  /* 0x0000006d6d6dd220 */ /* 0x010fe20000400000 */
[----:B------:R-:W-:Y:S01]  /*133a0*/  FSETP.GEU.AND P5, PT, R112, -126, PT ;  /* 0xc2fc00007000780b */ /* 0x000fe20003fae000 */
[----:B------:R-:W-:-:S06]  /*133b0*/  @!P3 FMUL R110, R110, 0.5 ;  /* 0x3f0000006e6eb820 */ /* 0x000fcc0000400000 */
[----:B------:R-:W4:Y:S01]  /*133c0*/  MUFU.EX2 R110, R110 ;  /* 0x0000006e006e7308 */ /* 0x000f220000000800 */
[----:B-1----:R-:W-:Y:S01]  /*133d0*/  @!P6 FMUL R100, R100, R100 ;  /* 0x000000646464e220 */ /* 0x002fe20000400000 */
[----:B------:R-:W-:-:S04]  /*133e0*/  FSETP.GEU.AND P6, PT, R103, -126, PT ;  /* 0xc2fc00006700780b */ /* 0x000fc80003fce000 */
[----:B------:R-:W-:-:S06]  /*133f0*/  @!P5 FMUL R112, R112, 0.5 ;  /* 0x3f0000007070d820 */ /* 0x000fcc0000400000 */
[----:B------:R-:W1:Y:S03]  /*13400*/  MUFU.EX2 R112, R112 ;  /* 0x0000007000707308 */ /* 0x000e660000000800 */
        /* <DEDUP_REMOVED lines=8> */
[----:B----4-:R-:W-:Y:S01]  /*13490*/  @!P6 FMUL R103, R103, R103 ;  /* 0x000000676767e220 */ /* 0x010fe20000400000 */
[----:B------:R-:W-:Y:S01]  /*134a0*/  FSETP.GEU.AND P6, PT, R108, -126, PT ;  /* 0xc2fc00006c00780b */ /* 0x000fe20003fce000 */
[----:B------:R-:W-:-:S06]  /*134b0*/  @!P5 FMUL R117, R117, 0.5 ;  /* 0x3f0000007575d820 */ /* 0x000fcc0000400000 */
        /* <DEDUP_REMOVED lines=8> */
[----:B------:R-:W-:Y:S01]  /*13540*/  MUFU.EX2 R118, R118 ;  /* 0x0000007600767308 */ /* 0x000fe20000000800 */
[----:B-1----:R-:W-:Y:S01]  /*13550*/  @!P6 FMUL R108, R108, R108 ;  /* 0x0000006c6c6ce220 */ /* 0x002fe20000400000 */
[----:B------:R-:W-:Y:S01]  /*13560*/  FSETP.GEU.AND P6, PT, R111, -126, PT ;  /* 0xc2fc00006f00780b */ /* 0x000fe20003fce000 */
[----:B------:R-:W-:-:S06]  /*13570*/  @!P5 FMUL R120, R120, 0.5 ;  /* 0x3f0000007878d820 */ /* 0x000fcc0000400000 */
[----:B------:R-:W-:Y:S06]  /*13580*/  MUFU.EX2 R120, R120 ;  /* 0x0000007800787308 */ /* 0x000fec0000000800 */
        /* <DEDUP_REMOVED lines=9> */
[----:B------:R-:W1:Y:S01]  /*13620*/  MUFU.EX2 R119, R119 ;  /* 0x0000007700777308 */ /* 0x000e620000000800 */
[----:B------:R-:W-:Y:S02]  /*13630*/  WARPGROUP.DEPBAR.LE gsb0, 0x0 ;  /* 0x00008000000079c5 */ /* 0x000fe40000010000 */
[----:B------:R-:W-:Y:S02]  /*13640*/  F2FP.BF16.F32.PACK_AB R24, R55, R54 ;  /* 0x000000363718723e */ /* 0x000fe400000010ff */
[----:B------:R-:W-:Y:S02]  /*13650*/  F2FP.BF16.F32.PACK_AB R25, R57, R56 ;  /* 0x000000383919723e */ /* 0x000fe400000010ff */
[----:B------:R-:W-:Y:S02]  /*13660*/  F2FP.BF16.F32.PACK_AB R26, R59, R58 ;  /* 0x0000003a3b1a723e */ /* 0x000fe400000010ff */
[----:B------:R-:W-:-:S04]  /*13670*/  F2FP.BF16.F32.PACK_AB R27, R61, R60 ;  /* 0x0000003c3d1b723e */ /* 0x000fc800000010ff */
[----:B------:R-:W-:-:S06]  /*13680*/  WARPGROUP.ARRIVE ;  /* 0x00000000000079c5 */ /* 0x000fcc0000000000 */
[----:B------:R-:W-:Y:S01]  /*13690*/  HGMMA.64x192x16.F32.BF16 R152, R24, gdesc[UR4].tnspB, R152, gsb0 ;  /* 0x42e0000418987df0 */ /* 0x000fe20008001898 */
[----:B------:R-:W-:Y:S02]  /*136a0*/  R2UR UR6, R8 ;  /* 0x00000000080672ca */ /* 0x000fe400000e0000 */
[----:B------:R-:W-:Y:S01]  /*136b0*/  R2UR UR7, R9 ;  /* 0x00000000090772ca */ /* 0x000fe200000e0000 */
[----:B------:R-:W-:Y:S01]  /*136c0*/  IMAD.MOV.U32 R9, RZ, RZ, 0x40000040 ;  /* 0x40000040ff097424 */ /* 0x000fe200078e00ff */
[----:B------:R-:W-:Y:S01]  /*136d0*/  IADD3 R8, R12, 0x380, RZ ;  /* 0x000003800c087810 */ /* 0x000fe20007ffe0ff */
[----:B------:R-:W-:Y:S02]  /*136e0*/  WARPGROUP.DEPBAR.LE gsb0, 0x0 ;  /* 0x00008000000079c5 */ /* 0x000fe40000010000 */
[----:B------:R-:W-:Y:S02]  /*136f0*/  F2FP.BF16.F32.PACK_AB R24, R63, R62 ;  /* 0x0000003e3f18723e */ /* 0x000fe400000010ff */
[----:B------:R-:W-:-:S02]  /*13700*/  F2FP.BF16.F32.PACK_AB R25, R65, R64 ;  /* 0x000000404119723e */ /* 0x000fc400000010ff */
[----:B------:R-:W-:Y:S02]  /*13710*/  F2FP.BF16.F32.PACK_AB R26, R67, R66 ;  /* 0x00000042431a723e */ /* 0x000fe400000010ff */
[----:B------:R-:W-:-:S04]  /*13720*/  F2FP.BF16.F32.PACK_AB R27, R69, R68 ;  /* 0x00000044451b723e */ /* 0x000fc800000010ff */
[----:B------:R-:W-:-:S06]  /*13730*/  WARPGROUP.ARRIVE ;  /* 0x00000000000079c5 */ /* 0x000fcc0000000000 */
[----:B------:R-:W-:Y:S01]  /*13740*/  HGMMA.64x192x16.F32.BF16 R152, R24, gdesc[UR4].tnspB, R152, gsb0 ;  /* 0x42e0000418987df0 */ /* 0x000fe20008001898 */
[----:B------:R-:W-:Y:S02]  /*13750*/  R2UR UR6, R8 ;  /* 0x00000000080672ca */ /* 0x000fe400000e0000 */
[----:B------:R-:W-:Y:S02]  /*13760*/  R2UR UR7, R9 ;  /* 0x00000000090772ca */ /* 0x000fe400000e0000 */
[----:B------:R-:W-:Y:S02]  /*13770*/  IADD3 R8, R12, 0x400, RZ ;  /* 0x000004000c087810 */ /* 0x000fe40007ffe0ff */
[----:B------:R-:W-:Y:S01]  /*13780*/  MOV R9, 0x40000040 ;  /* 0x4000004000097802 */ /* 0x000fe20000000f00 */
[----:B------:R-:W-:Y:S02]  /*13790*/  WARPGROUP.DEPBAR.LE gsb0, 0x0 ;  /* 0x00008000000079c5 */ /* 0x000fe40000010000 */
[----:B------:R-:W-:-:S02]  /*137a0*/  F2FP.BF16.F32.PACK_AB R24, R71, R70 ;  /* 0x000000464718723e */ /* 0x000fc400000010ff */
        /* <DEDUP_REMOVED lines=51> */
[----:B------:R-:W-:Y:S01]  /*13ae0*/  @!P3 FMUL R118, R118, R118 ;  /* 0x000000767676b220 */ /* 0x000fe20000400000 */
[----:B-1----:R-:W-:Y:S01]  /*13af0*/  @!P6 FMUL R119, R119, R119 ;  /* 0x000000777777e220 */ /* 0x002fe20000400000 */
[----:B------:R-:W-:Y:S01]  /*13b00*/  @!P5 FMUL R120, R120, R120 ;  /* 0x000000787878d220 */ /* 0x000fe20000400000 */
[----:B------:R-:W-:Y:S02]  /*13b10*/  FSETP.GEU.AND P3, PT, R123, -126, PT ;  /* 0xc2fc00007b00780b */ /* 0x000fe40003f6e000 */
[----:B------:R-:W-:Y:S02]  /*13b20*/  FSETP.GEU.AND P6, PT, R124, -126, PT ;  /* 0xc2fc00007c00780b */ /* 0x000fe40003fce000 */
[----:B------:R-:W-:Y:S01]  /*13b30*/  FSETP.GEU.AND P5, PT, R125, -126, PT ;  /* 0xc2fc00007d00780b */ /* 0x000fe20003fae000 */
[----:B------:R-:W-:Y:S01]  /*13b40*/  @!P4 FMUL R122, R122, 0.5 ;  /* 0x3f0000007a7ac820 */ /* 0x000fe20000400000 */
[----:B------:R-:W1:Y:S07]  /*13b50*/  MUFU.EX2 R121, R121 ;  /* 0x0000007900797308 */ /* 0x000e6e0000000800 */
[----:B------:R-:W-:-:S02]  /*13b60*/  @!P3 FMUL R123, R123, 0.5 ;  /* 0x3f0000007b7bb820 */ /* 0x000fc40000400000 */
[----:B------:R-:W-:Y:S02]  /*13b70*/  @!P6 FMUL R124, R124, 0.5 ;  /* 0x3f0000007c7ce820 */ /* 0x000fe40000400000 */
[----:B------:R-:W-:Y:S01]  /*13b80*/  @!P5 FMUL R125, R125, 0.5 ;  /* 0x3f0000007d7dd820 */ /* 0x000fe20000400000 */
[----:B------:R-:W4:Y:S08]  /*13b90*/  MUFU.EX2 R122, R122 ;  /* 0x0000007a007a7308 */ /* 0x000f300000000800 */
[----:B------:R-:W5:Y:S08]  /*13ba0*/  MUFU.EX2 R123, R123 ;  /* 0x0000007b007b7308 */ /* 0x000f700000000800 */
[----:B------:R-:W2:Y:S08]  /*13bb0*/  MUFU.EX2 R124, R124 ;  /* 0x0000007c007c7308 */ /* 0x000eb00000000800 */
[----:B------:R-:W3:Y:S01]  /*13bc0*/  MUFU.EX2 R125, R125 ;  /* 0x0000007d007d7308 */ /* 0x000ee20000000800 */
[----:B------:R-:W-:Y:S01]  /*13bd0*/  IMAD.MOV.U32 R9, RZ, RZ, 0x40000040 ;  /* 0x40000040ff097424 */ /* 0x000fe200078e00ff */
[----:B------:R-:W-:Y:S01]  /*13be0*/  IADD3 R8, R12, 0x680, RZ ;  /* 0x000006800c087810 */ /* 0x000fe20007ffe0ff */
[----:B-1----:R-:W-:Y:S01]  /*13bf0*/  @!P2 FMUL R121, R121, R121 ;  /* 0x000000797979a220 */ /* 0x002fe20000400000 */
[----:B----4-:R-:W-:Y:S01]  /*13c00*/  @!P4 FMUL R122, R122, R122 ;  /* 0x0000007a7a7ac220 */ /* 0x010fe20000400000 */
[----:B-----5:R-:W-:Y:S01]  /*13c10*/  @!P3 FMUL R123, R123, R123 ;  /* 0x0000007b7b7bb220 */ /* 0x020fe20000400000 */
[----:B--2---:R-:W-:Y:S01]  /*13c20*/  @!P6 FMUL R124, R124, R124 ;  /* 0x0000007c7c7ce220 */ /* 0x004fe20000400000 */
[----:B---3--:R-:W-:Y:S01]  /*13c30*/  @!P5 FMUL R125, R125, R125 ;  /* 0x0000007d7d7dd220 */ /* 0x008fe20000400000 */
[----:B------:R-:W-:-:S02]  /*13c40*/  WARPGROUP.DEPBAR.LE gsb0, 0x0 ;  /* 0x00008000000079c5 */ /* 0x000fc40000010000 */
[----:B------:R-:W-:Y:S02]  /*13c50*/  F2FP.BF16.F32.PACK_AB R24, R111, R110 ;  /* 0x0000006e6f18723e */ /* 0x000fe400000010ff */
[----:B------:R-:W-:Y:S02]  /*13c60*/  F2FP.BF16.F32.PACK_AB R25, R113, R112 ;  /* 0x000000707119723e */ /* 0x000fe400000010ff */
[----:B------:R-:W-:Y:S02]  /*13c70*/  F2FP.BF16.F32.PACK_AB R26, R115, R114 ;  /* 0x00000072731a723e */ /* 0x000fe400000010ff */
[----:B------:R-:W-:-:S04]  /*13c80*/  F2FP.BF16.F32.PACK_AB R27, R117, R116 ;  /* 0x00000074751b723e */ /* 0x000fc800000010ff */
[----:B------:R-:W-:-:S06]  /*13c90*/  WARPGROUP.ARRIVE ;  /* 0x00000000000079c5 */ /* 0x000fcc0000000000 */
[----:B------:R-:W-:Y:S01]  /*13ca0*/  HGMMA.64x192x16.F32.BF16 R152, R24, gdesc[UR4].tnspB, R152, gsb0 ;  /* 0x42e0000418987df0 */ /* 0x000fe20008001898 */
[----:B------:R-:W-:Y:S02]  /*13cb0*/  R2UR UR6, R8 ;  /* 0x00000000080672ca */ /* 0x000fe400000e0000 */
[----:B------:R-:W-:Y:S02]  /*13cc0*/  R2UR UR7, R9 ;  /* 0x00000000090772ca */ /* 0x000fe400000e0000 */
[----:B------:R-:W-:Y:S02]  /*13cd0*/  FSETP.GEU.AND P3, PT, R126, -126, PT ;  /* 0xc2fc00007e00780b */ /* 0x000fe40003f6e000 */
[----:B------:R-:W-:Y:S02]  /*13ce0*/  FSETP.GEU.AND P6, PT, R127, -126, PT ;  /* 0xc2fc00007f00780b */ /* 0x000fe40003fce000 */
[----:B------:R-:W-:-:S09]  /*13cf0*/  FSETP.GEU.AND P5, PT, R128, -126, PT ;  /* 0xc2fc00008000780b */ /* 0x000fd20003fae000 */
[----:B------:R-:W-:Y:S02]  /*13d00*/  @!P3 FMUL R126, R126, 0.5 ;  /* 0x3f0000007e7eb820 */ /* 0x000fe40000400000 */
[----:B------:R-:W-:Y:S02]  /*13d10*/  @!P6 FMUL R127, R127, 0.5 ;  /* 0x3f0000007f7fe820 */ /* 0x000fe40000400000 */
[----:B------:R-:W-:Y:S02]  /*13d20*/  @!P5 FMUL R128, R128, 0.5 ;  /* 0x3f0000008080d820 */ /* 0x000fe40000400000 */
[----:B------:R-:W1:Y:S08]  /*13d30*/  MUFU.EX2 R126, R126 ;  /* 0x0000007e007e7308 */ /* 0x000e700000000800 */
[----:B------:R-:W2:Y:S08]  /*13d40*/  MUFU.EX2 R127, R127 ;  /* 0x0000007f007f7308 */ /* 0x000eb00000000800 */
[----:B------:R-:W3:Y:S01]  /*13d50*/  MUFU.EX2 R128, R128 ;  /* 0x0000008000807308 */ /* 0x000ee20000000800 */
[----:B-1----:R-:W-:Y:S01]  /*13d60*/  @!P3 FMUL R126, R126, R126 ;  /* 0x0000007e7e7eb220 */ /* 0x002fe20000400000 */
[----:B------:R-:W-:-:S02]  /*13d70*/  FSETP.GEU.AND P2, PT, R129, -126, PT ;  /* 0xc2fc00008100780b */ /* 0x000fc40003f4e000 */
[----:B------:R-:W-:Y:S02]  /*13d80*/  FSETP.GEU.AND P4, PT, R130, -126, PT ;  /* 0xc2fc00008200780b */ /* 0x000fe40003f8e000 */
[----:B------:R-:W-:Y:S01]  /*13d90*/  FSETP.GEU.AND P3, PT, R131, -126, PT ;  /* 0xc2fc00008300780b */ /* 0x000fe20003f6e000 */
[----:B--2---:R-:W-:Y:S01]  /*13da0*/  @!P6 FMUL R127, R127, R127 ;  /* 0x0000007f7f7fe220 */ /* 0x004fe20000400000 */
[----:B------:R-:W-:Y:S01]  /*13db0*/  FSETP.GEU.AND P6, PT, R132, -126, PT ;  /* 0xc2fc00008400780b */ /* 0x000fe20003fce000 */
[----:B---3--:R-:W-:Y:S01]  /*13dc0*/  @!P5 FMUL R128, R128, R128 ;  /* 0x000000808080d220 */ /* 0x008fe20000400000 */
[----:B------:R-:W-:-:S05]  /*13dd0*/  FSETP.GEU.AND P5, PT, R133, -126, PT ;  /* 0xc2fc00008500780b */ /* 0x000fca0003fae000 */
[----:B------:R-:W-:Y:S02]  /*13de0*/  @!P2 FMUL R129, R129, 0.5 ;  /* 0x3f0000008181a820 */ /* 0x000fe40000400000 */
[----:B------:R-:W-:Y:S02]  /*13df0*/  @!P4 FMUL R130, R130, 0.5 ;  /* 0x3f0000008282c820 */ /* 0x000fe40000400000 */
[----:B------:R-:W-:Y:S02]  /*13e00*/  @!P3 FMUL R131, R131, 0.5 ;  /* 0x3f0000008383b820 */ /* 0x000fe40000400000 */
[----:B------:R-:W-:Y:S01]  /*13e10*/  @!P6 FMUL R132, R132, 0.5 ;  /* 0x3f0000008484e820 */ /* 0x000fe20000400000 */
[----:B------:R-:W1:Y:S01]  /*13e20*/  MUFU.EX2 R129, R129 ;  /* 0x0000008100817308 */ /* 0x000e620000000800 */
[----:B------:R-:W-:-:S07]  /*13e30*/  @!P5 FMUL R133, R133, 0.5 ;  /* 0x3f0000008585d820 */ /* 0x000fce0000400000 */
[----:B------:R-:W2:Y:S08]  /*13e40*/  MUFU.EX2 R130, R130 ;  /* 0x0000008200827308 */ /* 0x000eb00000000800 */
[----:B------:R-:W3:Y:S01]  /*13e50*/  MUFU.EX2 R131, R131 ;  /* 0x0000008300837308 */ /* 0x000ee20000000800 */
[----:B------:R-:W-:Y:S02]  /*13e60*/  WARPGROUP.DEPBAR.LE gsb0, 0x0 ;  /* 0x00008000000079c5 */ /* 0x000fe40000010000 */
[----:B------:R-:W-:-:S02]  /*13e70*/  F2FP.BF16.F32.PACK_AB R24, R119, R118 ;  /* 0x000000767718723e */ /* 0x000fc400000010ff */
[----:B------:R-:W-:Y:S02]  /*13e80*/  F2FP.BF16.F32.PACK_AB R25, R121, R120 ;  /* 0x000000787919723e */ /* 0x000fe400000010ff */
[----:B------:R-:W-:Y:S02]  /*13e90*/  F2FP.BF16.F32.PACK_AB R26, R123, R122 ;  /* 0x0000007a7b1a723e */ /* 0x000fe400000010ff */
[----:B------:R-:W-:-:S04]  /*13ea0*/  F2FP.BF16.F32.PACK_AB R27, R125, R124 ;  /* 0x0000007c7d1b723e */ /* 0x000fc800000010ff */
[----:B------:R-:W-:-:S06]  /*13eb0*/  WARPGROUP.ARRIVE ;  /* 0x00000000000079c5 */ /* 0x000fcc0000000000 */
[----:B------:R-:W-:Y:S01]  /*13ec0*/  HGMMA.64x192x16.F32.BF16 R152, R24, gdesc[UR4].tnspB, R152, gsb0 ;  /* 0x42e0000418987df0 */ /* 0x000fe20008001898 */
[----:B------:R-:W4:Y:S08]  /*13ed0*/  MUFU.EX2 R132, R132 ;  /* 0x0000008400847308 */ /* 0x000f300000000800 */
[----:B------:R-:W5:Y:S01]  /*13ee0*/  MUFU.EX2 R133, R133 ;  /* 0x0000008500857308 */ /* 0x000f620000000800 */
[----:B------:R-:W-:-:S02]  /*13ef0*/  IADD3 R8, R12, 0x700, RZ ;  /* 0x000007000c087810 */ /* 0x000fc40007ffe0ff */
[----:B------:R-:W-:Y:S01]  /*13f00*/  MOV R9, 0x40000040 ;  /* 0x4000004000097802 */ /* 0x000fe20000000f00 */
[----:B-1----:R-:W-:Y:S01]  /*13f10*/  @!P2 FMUL R129, R129, R129 ;  /* 0x000000818181a220 */ /* 0x002fe20000400000 */
[----:B--2---:R-:W-:Y:S01]  /*13f20*/  @!P4 FMUL R130, R130, R130 ;  /* 0x000000828282c220 */ /* 0x004fe20000400000 */
[----:B---3--:R-:W-:Y:S01]  /*13f30*/  @!P3 FMUL R131, R131, R131 ;  /* 0x000000838383b220 */ /* 0x008fe20000400000 */
[----:B------:R-:W-:Y:S01]  /*13f40*/  R2UR UR6, R8 ;  /* 0x00000000080672ca */ /* 0x000fe200000e0000 */
[----:B----4-:R-:W-:Y:S01]  /*13f50*/  @!P6 FMUL R132, R132, R132 ;  /* 0x000000848484e220 */ /* 0x010fe20000400000 */
[----:B------:R-:W-:Y:S01]  /*13f60*/  R2UR UR7, R9 ;  /* 0x00000000090772ca */ /* 0x000fe200000e0000 */
[----:B-----5:R-:W-:Y:S01]  /*13f70*/  @!P5 FMUL R133, R133, R133 ;  /* 0x000000858585d220 */ /* 0x020fe20000400000 */
[----:B------:R-:W-:-:S04]  /*13f80*/  FADD R251, R251, R13 ;  /* 0x0000000dfbfb7221 */ /* 0x000fc80000000000 */
[----:B------:R-:W-:-:S04]  /*13f90*/  FADD R251, R251, R16 ;  /* 0x00000010fbfb7221 */ /* 0x000fc80000000000 */
        /* <DEDUP_REMOVED lines=13> */
[----:B------:R-:W-:Y:S01]  /*14070*/  FADD R28, R21, R28 ;  /* 0x0000001c151c7221 */ /* 0x000fe20000000000 */
[----:B------:R-:W-:Y:S02]  /*14080*/  FFMA R9, R145, UR14, -R14 ;  /* 0x0000000e91097c23 */ /* 0x000fe4000800080e */
[----:B------:R-:W-:Y:S01]  /*14090*/  FADD R38, R35, R38 ;  /* 0x0000002623267221 */ /* 0x000fe20000000000 */
[----:B------:R-:W-:Y:S01]  /*140a0*/  FFMA R11, R146, UR14, -R10 ;  /* 0x0000000e920b7c23 */ /* 0x000fe2000800080a */
[----:B------:R-:W-:Y:S01]  /*140b0*/  FFMA R8, R144, UR14, -R14 ;  /* 0x0000000e90087c23 */ /* 0x000fe2000800080e */
[----:B------:R-:W-:Y:S01]  /*140c0*/  FADD R29, R28, R29 ;  /* 0x0000001d1c1d7221 */ /* 0x000fe20000000000 */
[----:B------:R-:W-:Y:S01]  /*140d0*/  FADD R39, R38, R39 ;  /* 0x0000002726277221 */ /* 0x000fe20000000000 */
[----:B------:R-:W-:Y:S02]  /*140e0*/  FSETP.GEU.AND P6, PT, R9, -126, PT ;  /* 0xc2fc00000900780b */ /* 0x000fe40003fce000 */
[----:B------:R-:W-:Y:S01]  /*140f0*/  FSETP.GEU.AND P5, PT, R11, -126, PT ;  /* 0xc2fc00000b00780b */ /* 0x000fe20003fae000 */
[----:B------:R-:W-:Y:S01]  /*14100*/  FADD R42, R39, R42 ;  /* 0x0000002a272a7221 */ /* 0x000fe20000000000 */
[----:B------:R-:W-:Y:S01]  /*14110*/  FADD R32, R29, R32 ;  /* 0x000000201d207221 */ /* 0x000fe20000000000 */
[----:B------:R-:W-:-:S02]  /*14120*/  FSETP.GEU.AND P3, PT, R8, -126, PT ;  /* 0xc2fc00000800780b */ /* 0x000fc40003f6e000 */
        /* <DEDUP_REMOVED lines=14> */
[----:B------:R-:W2:Y:S01]  /*14210*/  MUFU.EX2 R11, R11 ;  /* 0x0000000b000b7308 */ /* 0x000ea20000000800 */
[----:B------:R-:W-:Y:S01]  /*14220*/  FADD R54, R53, R54 ;  /* 0x0000003635367221 */ /* 0x000fe20000000000 */
[----:B------:R-:W-:-:S06]  /*14230*/  FADD R44, R41, R44 ;  /* 0x0000002c292c7221 */ /* 0x000fcc0000000000 */
[----:B------:R-:W3:Y:S01]  /*14240*/  MUFU.EX2 R8, R8 ;  /* 0x0000000800087308 */ /* 0x000ee20000000800 */
[----:B------:R-:W-:Y:S01]  /*14250*/  FADD R55, R54, R55 ;  /* 0x0000003736377221 */ /* 0x000fe20000000000 */
        /* <DEDUP_REMOVED lines=8> */
[----:B------:R-:W-:Y:S01]  /*142e0*/  FFMA R15, R148, UR14, -R14 ;  /* 0x0000000e940f7c23 */ /* 0x000fe2000800080e */
[--C-:B------:R-:W-:Y:S01]  /*142f0*/  FFMA R16, R150, UR14, -R10.reuse ;  /* 0x0000000e96107c23 */ /* 0x100fe2000800080a */
[----:B------:R-:W-:Y:S01]  /*14300*/  FFMA R17, R151, UR14, -R10 ;  /* 0x0000000e97117c23 */ /* 0x000fe2000800080a */
[----:B------:R-:W-:Y:S01]  /*14310*/  FADD R58, R55, R58 ;  /* 0x0000003a373a7221 */ /* 0x000fe20000000000 */
[----:B------:R-:W-:Y:S01]  /*14320*/  FADD R48, R45, R48 ;  /* 0x000000302d307221 */ /* 0x000fe20000000000 */
[----:B------:R-:W-:Y:S01]  /*14330*/  FFMA R147, R147, UR14, -R10 ;  /* 0x0000000e93937c23 */ /* 0x000fe2000800080a */
[----:B------:R-:W-:Y:S01]  /*14340*/  FFMA R149, R149, UR14, -R14 ;  /* 0x0000000e95957c23 */ /* 0x000fe2000800080e */
[----:B-1----:R-:W-:Y:S01]  /*14350*/  @!P6 FMUL R9, R9, R9 ;  /* 0x000000090909e220 */ /* 0x002fe20000400000 */
[----:B--2---:R-:W-:Y:S01]  /*14360*/  @!P5 FMUL R11, R11, R11 ;  /* 0x0000000b0b0bd220 */ /* 0x004fe20000400000 */
[----:B------:R-:W-:Y:S01]  /*14370*/  FSETP.GEU.AND P4, PT, R15, -126, PT ;  /* 0xc2fc00000f00780b */ /* 0x000fe20003f8e000 */
[----:B------:R-:W-:Y:S01]  /*14380*/  FADD R59, R58, R59 ;  /* 0x0000003b3a3b7221 */ /* 0x000fe20000000000 */
[----:B------:R-:W-:Y:S01]  /*14390*/  FSETP.GEU.AND P6, PT, R16, -126, PT ;  /* 0xc2fc00001000780b */ /* 0x000fe20003fce000 */
[----:B------:R-:W-:Y:S01]  /*143a0*/  FADD R49, R48, R49 ;  /* 0x0000003130317221 */ /* 0x000fe20000000000 */
[----:B------:R-:W-:Y:S01]  /*143b0*/  FSETP.GEU.AND P5, PT, R17, -126, PT ;  /* 0xc2fc00001100780b */ /* 0x000fe20003fae000 */
[----:B---3--:R-:W-:Y:S01]  /*143c0*/  @!P3 FMUL R8, R8, R8 ;  /* 0x000000080808b220 */ /* 0x008fe20000400000 */
[----:B------:R-:W-:-:S02]  /*143d0*/  FSETP.GEU.AND P2, PT, R147, -126, PT ;  /* 0xc2fc00009300780b */ /* 0x000fc40003f4e000 */
[----:B------:R-:W-:Y:S01]  /*143e0*/  FSETP.GEU.AND P3, PT, R149, -126, PT ;  /* 0xc2fc00009500780b */ /* 0x000fe20003f6e000 */
[----:B------:R-:W-:Y:S01]  /*143f0*/  FADD R62, R59, R62 ;  /* 0x0000003e3b3e7221 */ /* 0x000fe20000000000 */
[----:B------:R-:W-:-:S03]  /*14400*/  FADD R49, R49, R50 ;  /* 0x0000003231317221 */ /* 0x000fc60000000000 */
[----:B------:R-:W-:Y:S01]  /*14410*/  FADD R63, R62, R63 ;  /* 0x0000003f3e3f7221 */ /* 0x000fe20000000000 */
[----:B------:R-:W-:Y:S01]  /*14420*/  FADD R49, R49, R52 ;  /* 0x0000003431317221 */ /* 0x000fe20000000000 */
[----:B------:R-:W-:Y:S01]  /*14430*/  @!P4 FMUL R15, R15, 0.5 ;  /* 0x3f0000000f0fc820 */ /* 0x000fe20000400000 */
[----:B------:R-:W-:Y:S01]  /*14440*/  @!P6 FMUL R16, R16, 0.5 ;  /* 0x3f0000001010e820 */ /* 0x000fe20000400000 */
        /* <DEDUP_REMOVED lines=10> */
[----:B------:R-:W2:Y:S01]  /*144f0*/  MUFU.EX2 R15, R15 ;  /* 0x0000000f000f7308 */ /* 0x000ea20000000800 */
[----:B------:R-:W-:Y:S01]  /*14500*/  FADD R71, R70, R71 ;  /* 0x0000004746477221 */ /* 0x000fe20000000000 */
[----:B------:R-:W-:-:S06]  /*14510*/  FADD R61, R60, R61 ;  /* 0x0000003d3c3d7221 */ /* 0x000fcc0000000000 */
[----:B------:R-:W3:Y:S08]  /*14520*/  MUFU.EX2 R10, R149 ;  /* 0x00000095000a7308 */ /* 0x000ef00000000800 */
[----:B------:R-:W4:Y:S08]  /*14530*/  MUFU.EX2 R16, R16 ;  /* 0x0000001000107308 */ /* 0x000f300000000800 */
[----:B------:R-:W5:Y:S01]  /*14540*/  MUFU.EX2 R17, R17 ;  /* 0x0000001100117308 */ /* 0x000f620000000800 */
[----:B------:R-:W-:Y:S01]  /*14550*/  FADD R74, R71, R74 ;  /* 0x0000004a474a7221 */ /* 0x000fe20000000000 */
[----:B------:R-:W-:Y:S01]  /*14560*/  FADD R64, R61, R64 ;  /* 0x000000403d407221 */ /* 0x000fe20000000000 */
[----:B------:R-:W-:-:S02]  /*14570*/  IMAD.MOV.U32 R13, RZ, RZ, 0x40000040 ;  /* 0x40000040ff0d7424 */ /* 0x000fc400078e00ff */
[----:B------:R-:W-:Y:S01]  /*14580*/  FADD R74, R74, R75 ;  /* 0x0000004b4a4a7221 */ /* 0x000fe20000000000 */
[----:B------:R-:W-:Y:S01]  /*14590*/  FADD R65, R64, R65 ;  /* 0x0000004140417221 */ /* 0x000fe20000000000 */
[----:B------:R-:W-:Y:S01]  /*145a0*/  IADD3 R12, R12, 0x780, RZ ;  /* 0x000007800c0c7810 */ /* 0x000fe20007ffe0ff */
[----:B-1----:R-:W-:Y:S01]  /*145b0*/  @!P2 FMUL R14, R14, R14 ;  /* 0x0000000e0e0ea220 */ /* 0x002fe20000400000 */
[----:B------:R-:W-:Y:S01]  /*145c0*/  FADD R79, R74, R79 ;  /* 0x0000004f4a4f7221 */ /* 0x000fe20000000000 */
[----:B--2---:R-:W-:Y:S01]  /*145d0*/  @!P4 FMUL R15, R15, R15 ;  /* 0x0000000f0f0fc220 */ /* 0x004fe20000400000 */
[----:B---3--:R-:W-:Y:S01]  /*145e0*/  @!P3 FMUL R10, R10, R10 ;  /* 0x0000000a0a0ab220 */ /* 0x008fe20000400000 */
[----:B----4-:R-:W-:Y:S01]  /*145f0*/  @!P6 FMUL R16, R16, R16 ;  /* 0x000000101010e220 */ /* 0x010fe20000400000 */
[----:B------:R-:W-:Y:S01]  /*14600*/  FADD R68, R65, R68 ;  /* 0x0000004441447221 */ /* 0x000fe20000000000 */
[----:B------:R-:W-:Y:S01]  /*14610*/  R2UR UR6, R12 ;  /* 0x000000000c0672ca */ /* 0x000fe200000e0000 */
[----:B-----5:R-:W-:Y:S01]  /*14620*/  @!P5 FMUL R17, R17, R17 ;  /* 0x000000111111d220 */ /* 0x020fe20000400000 */
[----:B------:R-:W-:Y:S01]  /*14630*/  R2UR UR7, R13 ;  /* 0x000000000d0772ca */ /* 0x000fe200000e0000 */
        /* <DEDUP_REMOVED lines=68> */
[----:B------:R-:W-:Y:S02]  /*14a80*/  IADD3 R12, R135, 0x1, RZ ;  /* 0x00000001870c7810 */ /* 0x000fe40007ffe0ff */
[----:B------:R-:W-:Y:S02]  /*14a90*/  FADD R129, R128, R129 ;  /* 0x0000008180817221 */ /* 0x000fe40000000000 */
[----:B------:R1:W-:Y:S01]  /*14aa0*/  STL [R1+0x14], R8 ;  /* 0x0000140801007387 */ /* 0x0003e20000100800 */
[----:B------:R-:W-:Y:S01]  /*14ab0*/  ISETP.NE.AND P2, PT, R12, 0x4, PT ;  /* 0x000000040c00780c */ /* 0x000fe20003f45270 */
[----:B------:R-:W-:-:S03]  /*14ac0*/  FADD R132, R129, R132 ;  /* 0x0000008481847221 */ /* 0x000fc60000000000 */
[----:B------:R-:W-:Y:S01]  /*14ad0*/  SEL R13, R12, RZ, P2 ;  /* 0x000000ff0c0d7207 */ /* 0x000fe20001000000 */
[----:B------:R-:W-:-:S03]  /*14ae0*/  FADD R132, R132, R133 ;  /* 0x0000008584847221 */ /* 0x000fc60000000000 */
[----:B------:R-:W-:Y:S01]  /*14af0*/  LEA R12, R13, R134, 0x3 ;  /* 0x000000860d0c7211 */ /* 0x000fe200078e18ff */
[----:B------:R-:W-:-:S03]  /*14b00*/  FADD R11, R132, R11 ;  /* 0x0000000b840b7221 */ /* 0x000fc60000000000 */
[----:B------:R-:W-:Y:S01]  /*14b10*/  PRMT R12, RZ, 0x654, R12 ;  /* 0x00000654ff0c7816 */ /* 0x000fe2000000000c */
[----:B------:R-:W-:-:S04]  /*14b20*/  FADD R11, R11, R14 ;  /* 0x0000000e0b0b7221 */ /* 0x000fc80000000000 */
[----:B------:R-:W-:-:S04]  /*14b30*/  FADD R16, R11, R16 ;  /* 0x000000100b107221 */ /* 0x000fc80000000000 */
[----:B------:R-:W-:Y:S01]  /*14b40*/  FADD R18, R16, R17 ;  /* 0x0000001110127221 */ /* 0x000fe20000000000 */
[----:B------:R-:W-:Y:S02]  /*14b50*/  WARPGROUP.DEPBAR.LE gsb0, 0x0 ;  /* 0x00008000000079c5 */ /* 0x000fe40000010000 */
[----:B------:R1:W-:Y:S01]  /*14b60*/  SYNCS.ARRIVE.TRANS64.RED.A1T0 RZ, [R12+URZ], RZ ;  /* 0x000000ff0cff79a7 */ /* 0x0003e2000810043f */
[----:B------:R-:W-:Y:S05]  /*14b70*/  @P1 BRA `(.L_x_44) ;  /* 0x0000000400081947 */ /* 0x000fea0003800000 */
[----:B------:R-:W-:Y:S01]  /*14b80*/  ISETP.LT.OR P1, PT, R3, 0x1, !P0 ;  /* 0x000000010300780c */ /* 0x000fe20004721670 */
[----:B------:R-:W-:-:S12]  /*14b90*/  BSSY B0, `(.L_x_45) ;  /* 0x000003f000007945 */ /* 0x000fd80003800000 */
[----:B------:R-:W-:Y:S05]  /*14ba0*/  @P1 BRA `(.L_x_46) ;  /* 0x0000000000f41947 */ /* 0x000fea0003800000 */
[----:B------:R-:W2:Y:S01]  /*14bb0*/  S2R R21, SR_CgaCtaId ;  /* 0x0000000000157919 */ /* 0x000ea20000008800 */
[----:B------:R-:W-:Y:S02]  /*14bc0*/  MOV R20, 0x400 ;  /* 0x0000040000147802 */ /* 0x000fe40000000f00 */
[----:B------:R-:W-:Y:S01]  /*14bd0*/  SHF.L.U32 R9, R4, 0x1f, RZ ;  /* 0x0000001f04097819 */ /* 0x000fe200000006ff */
[----:B------:R-:W3:Y:S01]  /*14be0*/  S2R R134, SR_TID.X ;  /* 0x0000000000867919 */ /* 0x000ee20000002100 */
[----:B--2---:R-:W-:Y:S02]  /*14bf0*/  LEA R20, R21, R20, 0x18 ;  /* 0x0000001415147211 */ /* 0x004fe400078ec0ff */
[----:B---3--:R-:W-:-:S03]  /*14c00*/  SHF.R.S32.HI R19, RZ, 0x1f, R134 ;  /* 0x0000001fff137819 */ /* 0x008fc60000011486 */
[----:B-1----:R-:W-:Y:S01]  /*14c10*/  IMAD R8, R2, 0x8, R20 ;  /* 0x0000000802087824 */ /* 0x002fe200078e0214 */
[----:B------:R-:W-:-:S03]  /*14c20*/  LEA.HI R19, R19, R134, RZ, 0x7 ;  /* 0x0000008613137211 */ /* 0x000fc600078f38ff */
[----:B------:R-:W1:Y:S01]  /*14c30*/  SYNCS.PHASECHK.TRANS64.TRYWAIT P1, [R8+URZ+0x66020], R9 ;  /* 0x06602009080075a7 */ /* 0x000e62000802017f */
[----:B------:R-:W-:-:S04]  /*14c40*/  LOP3.LUT R19, R19, 0xffffff80, RZ, 0xc0, !PT ;  /* 0xffffff8013137812 */ /* 0x000fc800078ec0ff */
[----:B------:R-:W-:-:S04]  /*14c50*/  IADD3 R19, R134, -R19, RZ ;  /* 0x8000001386137210 */ /* 0x000fc80007ffe0ff */
[----:B------:R-:W-:Y:S01]  /*14c60*/  ISETP.NE.AND P2, PT, R19, RZ, PT ;  /* 0x000000ff1300720c */ /* 0x000fe20003f45270 */
[----:B-1----:R-:W-:-:S12]  /*14c70*/  @!P1 BRA `(.L_x_47) ;  /* 0x0000002c00449947 */ /* 0x002fd80003800000 */
.L_x_94:
[----:B------:R-:W-:Y:S05]  /*14c80*/  @P2 BRA `(.L_x_48) ;  /* 0x0000000000142947 */ /* 0x000fea0003800000 */
[----:B------:R-:W-:Y:S02]  /*14c90*/  ISETP.NE.AND P1, PT, R252, RZ, PT ;  /* 0x000000fffc00720c */ /* 0x000fe40003f25270 */
[----:B-1----:R-:W-:-:S04]  /*14ca0*/  MOV R9, 0x18000 ;  /* 0x0001800000097802 */ /* 0x002fc80000000f00 */
[----:B------:R2:W-:Y:S07]  /*14cb0*/  SYNCS.ARRIVE.TRANS64 RZ, [R8+URZ+0x66000], R9 ;  /* 0x0660000908ff79a7 */ /* 0x0005ee000800003f */
[----:B------:R-:W-:Y:S05]  /*14cc0*/  @!P1 BRA `(.L_x_48) ;  /* 0x0000000000049947 */ /* 0x000fea0003800000 */
[----:B------:R-:W-:Y:S01]  /*14cd0*/  BPT.TRAP 0x1 ;  /* 0x000000040000795c */ /* 0x000fe20000300000 */
.L_x_48:
[----:B------:R-:W3:Y:S01]  /*14ce0*/  LDL.LU R10, [R1] ;  /* 0x00000000010a7983 */ /* 0x000ee20000300800 */
[----:B-12---:R-:W-:Y:S01]  /*14cf0*/  MOV R9, 0x400 ;  /* 0x0000040000097802 */ /* 0x006fe20000000f00 */
        /* <DEDUP_REMOVED lines=30> */
[C---:B---3--:R-:W-:Y:S02]  /*14ee0*/  R2UR UR27, R10.reuse ;  /* 0x000000000a1b72ca */ /* 0x048fe400000e0000 */
        /* <DEDUP_REMOVED lines=8> */
[----:B--2---:R-:W-:Y:S01]  /*14f70*/  NOP ;  /* 0x0000000000007918 */ /* 0x004fe20000000000 */
.L_x_46:
[----:B------:R-:W-:Y:S05]  /*14f80*/  BSYNC B0 ;  /* 0x0000000000007941 */ /* 0x000fea0003800000 */
.L_x_45:
[----:B------:R-:W-:-:S07]  /*14f90*/  VIADD R3, R3, 0xffffffff ;  /* 0xffffffff03037836 */ /* 0x000fce0000000000 */
.L_x_44:
[----:B------:R-:W-:Y:S01]  /*14fa0*/  IADD3 R11, R13, 0x1, RZ ;  /* 0x000000010d0b7810 */ /* 0x000fe20007ffe0ff */
[----:B------:R-:W-:Y:S01]  /*14fb0*/  VIADD R0, R0, 0x100 ;  /* 0x0000010000007836 */ /* 0x000fe20000000000 */
[----:B------:R-:W-:Y:S02]  /*14fc0*/  ISETP.GT.AND P3, PT, R248, 0x1, PT ;  /* 0x00000001f800780c */ /* 0x000fe40003f64270 */
[----:B------:R-:W-:Y:S02]  /*14fd0*/  ISETP.NE.AND P2, PT, R11, 0x4, PT ;  /* 0x000000040b00780c */ /* 0x000fe40003f45270 */
[----:B------:R-:W-:Y:S02]  /*14fe0*/  IADD3 R5, R5, 0x1, RZ ;  /* 0x0000000105057810 */ /* 0x000fe40007ffe0ff */
[----:B------:R-:W-:Y:S02]  /*14ff0*/  SEL R11, R11, RZ, P2 ;  /* 0x000000ff0b0b7207 */ /* 0x000fe40001000000 */
[----:B------:R-:W-:-:S02]  /*15000*/  ISETP.NE.AND P1, PT, R5, 0x4, PT ;  /* 0x000000040500780c */ /* 0x000fc40003f25270 */
[----:B------:R-:W-:Y:S01]  /*15010*/  IADD3 R248, R248, -0x1, RZ ;  /* 0xfffffffff8f87810 */ /* 0x000fe20007ffe0ff */
[----:B------:R3:W-:Y:S01]  /*15020*/  STL [R1+0x10], R11 ;  /* 0x0000100b01007387 */ /* 0x0007e20000100800 */
[----:B-1----:R-:W-:Y:S02]  /*15030*/  SEL R8, RZ, 0x1, P1 ;  /* 0x00000001ff087807 */ /* 0x002fe40000800000 */
[----:B------:R-:W-:Y:S02]  /*15040*/  MOV R10, R7 ;  /* 0x00000007000a7202 */ /* 0x000fe40000000f00 */
[----:B------:R-:W-:Y:S02]  /*15050*/  LOP3.LUT R8, R249, R8, RZ, 0x3c, !PT ;  /* 0x00000008f9087212 */ /* 0x000fe400078e3cff */
[----:B------:R-:W-:Y:S02]  /*15060*/  MOV R9, R6 ;  /* 0x0000000600097202 */ /* 0x000fe40000000f00 */
[----:B------:R-:W-:Y:S01]  /*15070*/  SEL R5, R5, RZ, P1 ;  /* 0x000000ff05057207 */ /* 0x000fe20000800000 */
[----:B---3--:R-:W-:Y:S06]  /*15080*/  @P3 BRA `(.L_x_49) ;  /* 0xffffff9000ac3947 */ /* 0x008fec000383ffff */
.L_x_37:
[----:B------:R-:W3:Y:S01]  /*15090*/  LDL.LU R11, [R1+0x14] ;  /* 0x00001400010b7983 */ /* 0x000ee20000300800 */
[----:B------:R-:W-:Y:S05]  /*150a0*/  WARPSYNC.ALL ;  /* 0x0000000000007948 */ /* 0x000fea0003800000 */
[----:B------:R-:W4:Y:S01]  /*150b0*/  SHFL.BFLY PT, R3, R18, 0x1, 0x1f ;  /* 0x0c201f0012037f89 */ /* 0x000f2200000e0000 */
[----:B------:R-:W-:Y:S01]  /*150c0*/  BSSY B0, `(.L_x_50) ;  /* 0x0000024000007945 */ /* 0x000fe20003800000 */
[----:B-1----:R-:W-:Y:S01]  /*150d0*/  MOV R9, 0x7f800000 ;  /* 0x7f80000000097802 */ /* 0x002fe20000000f00 */
[----:B------:R-:W-:Y:S01]  /*150e0*/  IMAD.MOV.U32 R8, RZ, RZ, 0x3f800000 ;  /* 0x3f800000ff087424 */ /* 0x000fe200078e00ff */
[----:B------:R-:W-:Y:S01]  /*150f0*/  MOV R2, 0x3f800000 ;  /* 0x3f80000000027802 */ /* 0x000fe20000000f00 */
[----:B----4-:R-:W-:-:S05]  /*15100*/  FADD R16, R3, R18 ;  /* 0x0000001203107221 */ /* 0x010fca0000000000 */
[----:B------:R-:W-:Y:S04]  /*15110*/  SHFL.BFLY PT, R17, R16, 0x2, 0x1f ;  /* 0x0c401f0010117f89 */ /* 0x000fe800000e0000 */
[----:B---3--:R-:W1:Y:S02]  /*15120*/  SHFL.BFLY PT, R0, R11, 0x1, 0x1f ;  /* 0x0c201f000b007f89 */ /* 0x008e6400000e0000 */
[----:B-1----:R-:W-:Y:S01]  /*15130*/  FADD R0, R0, R11 ;  /* 0x0000000b00007221 */ /* 0x002fe20000000000 */
[----:B------:R-:W-:-:S04]  /*15140*/  MOV R11, 0x7f800000 ;  /* 0x7f800000000b7802 */ /* 0x000fc80000000f00 */
[----:B------:R-:W1:Y:S02]  /*15150*/  SHFL.BFLY PT, R5, R0, 0x2, 0x1f ;  /* 0x0c401f0000057f89 */ /* 0x000e6400000e0000 */
[C---:B-1----:R-:W-:Y:S01]  /*15160*/  FSETP.NE.AND P0, PT, R0.reuse, -R5, PT ;  /* 0x800000050000720b */ /* 0x042fe20003f05000 */
[----:B------:R-:W-:Y:S01]  /*15170*/  FADD R4, R0, R5 ;  /* 0x0000000500047221 */ /* 0x000fe20000000000 */
[----:B------:R-:W-:-:S11]  /*15180*/  FADD R5, R16, R17 ;  /* 0x0000001110057221 */ /* 0x000fd60000000000 */
[----:B------:R-:W-:Y:S05]  /*15190*/  @!P0 BRA `(.L_x_51) ;  /* 0x0000000000588947 */ /* 0x000fea0003800000 */
[----:B------:R-:W-:Y:S01]  /*151a0*/  IADD3 R0, R4, 0x1800000, RZ ;  /* 0x0180000004007810 */ /* 0x000fe20007ffe0ff */
[----:B------:R-:W-:Y:S03]  /*151b0*/  BSSY B1, `(.L_x_52) ;  /* 0x000000d000017945 */ /* 0x000fe60003800000 */
[----:B------:R-:W-:-:S04]  /*151c0*/  LOP3.LUT R0, R0, 0x7f800000, RZ, 0xc0, !PT ;  /* 0x7f80000000007812 */ /* 0x000fc800078ec0ff */
[----:B------:R-:W-:-:S13]  /*151d0*/  ISETP.GT.U32.AND P0, PT, R0, 0x1ffffff, PT ;  /* 0x01ffffff0000780c */ /* 0x000fda0003f04070 */
[----:B------:R-:W-:Y:S05]  /*151e0*/  @P0 BRA `(.L_x_53) ;  /* 0x0000000000140947 */ /* 0x000fea0003800000 */
[----:B------:R-:W-:Y:S01]  /*151f0*/  IMAD.MOV.U32 R2, RZ, RZ, R4 ;  /* 0x000000ffff027224 */ /* 0x000fe200078e0004 */
[----:B------:R-:W-:-:S07]  /*15200*/  MOV R15, 0x15220 ;  /* 0x00015220000f7802 */ /* 0x000fce0000000f00 */
[----:B--2---:R-:W-:Y:S05]  /*15210*/  CALL.REL.NOINC `($__internal_0_$__cuda_sm20_rcp_rn_f32_slowpath) ;  /* 0x0000002400f07944 */ /* 0x004fea0003c00000 */
[----:B------:R-:W-:Y:S01]  /*15220*/  MOV R2, R0 ;  /* 0x0000000000027202 */ /* 0x000fe20000000f00 */
[----:B------:R-:W-:Y:S06]  /*15230*/  BRA `(.L_x_54) ;  /* 0x0000000000107947 */ /* 0x000fec0003800000 */
.L_x_53:
[----:B------:R-:W1:Y:S02]  /*15240*/  MUFU.RCP R3, R4 ;  /* 0x0000000400037308 */ /* 0x000e640000001000 */
[----:B-1----:R-:W-:-:S04]  /*15250*/  FFMA R0, R4, R3, -1 ;  /* 0xbf80000004007423 */ /* 0x002fc80000000003 */
[----:B------:R-:W-:-:S04]  /*15260*/  FADD.FTZ R0, -R0, -RZ ;  /* 0x800000ff00007221 */ /* 0x000fc80000010100 */
[----:B------:R-:W-:-:S07]  /*15270*/  FFMA R2, R3, R0, R3 ;  /* 0x0000000003027223 */ /* 0x000fce0000000003 */
.L_x_54:
[----:B------:R-:W-:Y:S05]  /*15280*/  BSYNC B1 ;  /* 0x0000000000017941 */ /* 0x000fea0003800000 */
.L_x_52:
[----:B------:R-:W-:Y:S01]  /*15290*/  FSETP.GEU.AND P0, PT, |R4|, 1.175494350822287508e-38, PT ;  /* 0x008000000400780b */ /* 0x000fe20003f0e200 */
[----:B------:R-:W-:-:S12]  /*152a0*/  ULDC UR6, c[0x0][0x600] ;  /* 0x0001800000067ab9 */ /* 0x000fd80000000800 */
[----:B------:R-:W-:-:S04]  /*152b0*/  @!P0 FMUL R4, R4, 16777216 ;  /* 0x4b80000004048820 */ /* 0x000fc80000400000 */
[----:B------:R-:W1:Y:S02]  /*152c0*/  MUFU.LG2 R0, R4 ;  /* 0x0000000400007308 */ /* 0x000e640000000c00 */
[----:B-1----:R-:W-:-:S04]  /*152d0*/  @!P0 FADD R0, R0, -24 ;  /* 0xc1c0000000008421 */ /* 0x002fc80000000000 */
[----:B------:R-:W-:-:S04]  /*152e0*/  FMUL R0, R0, 0.69314718246459960938 ;  /* 0x3f31721800007820 */ /* 0x000fc80000400000 */
[----:B------:R-:W-:-:S07]  /*152f0*/  FFMA R11, R7, UR6, R0 ;  /* 0x00000006070b7c23 */ /* 0x000fce0008000000 */
.L_x_51:
[----:B------:R-:W-:Y:S05]  /*15300*/  BSYNC B0 ;  /* 0x0000000000007941 */ /* 0x000fea0003800000 */
.L_x_50:
[----:B------:R-:W-:Y:S01]  /*15310*/  FSETP.NE.AND P0, PT, R16, -R17, PT ;  /* 0x800000111000720b */ /* 0x000fe20003f05000 */
[----:B------:R-:W-:Y:S01]  /*15320*/  ULDC UR4, c[0x0][0x608] ;  /* 0x0001820000047ab9 */ /* 0x000fe20000000800 */
[----:B------:R-:W-:Y:S01]  /*15330*/  BSSY B0, `(.L_x_55) ;  /* 0x0000049000007945 */ /* 0x000fe20003800000 */
[----:B------:R-:W-:-:S04]  /*15340*/  FMUL R2, R2, UR4 ;  /* 0x0000000402027c20 */ /* 0x000fc80008400000 */
        /* <DEDUP_REMOVED lines=48> */
[----:B------:R-:W-:Y:S06]  /*15650*/  @!P0 BRA `(.L_x_56) ;  /* 0x0000000000588947 */ /* 0x000fec0003800000 */
[----:B------:R-:W-:Y:S01]  /*15660*/  IADD3 R0, R5, 0x1800000, RZ ;  /* 0x0180000005007810 */ /* 0x000fe20007ffe0ff */
[----:B------:R-:W-:Y:S03]  /*15670*/  BSSY B1, `(.L_x_57) ;  /* 0x000000d000017945 */ /* 0x000fe60003800000 */
[----:B------:R-:W-:-:S04]  /*15680*/  LOP3.LUT R0, R0, 0x7f800000, RZ, 0xc0, !PT ;  /* 0x7f80000000007812 */ /* 0x000fc800078ec0ff */
[----:B------:R-:W-:-:S13]  /*15690*/  ISETP.GT.U32.AND P0, PT, R0, 0x1ffffff, PT ;  /* 0x01ffffff0000780c */ /* 0x000fda0003f04070 */
[----:B------:R-:W-:Y:S05]  /*156a0*/  @P0 BRA `(.L_x_58) ;  /* 0x0000000000140947 */ /* 0x000fea0003800000 */
[----:B------:R-:W-:Y:S02]  /*156b0*/  MOV R2, R5 ;  /* 0x0000000500027202 */ /* 0x000fe40000000f00 */
[----:B------:R-:W-:-:S07]  /*156c0*/  MOV R15, 0x156e0 ;  /* 0x000156e0000f7802 */ /* 0x000fce0000000f00 */
[----:B--2---:R-:W-:Y:S05]  /*156d0*/  CALL.REL.NOINC `($__internal_0_$__cuda_sm20_rcp_rn_f32_slowpath) ;  /* 0x0000002000c07944 */ /* 0x004fea0003c00000 */
[----:B------:R-:W-:Y:S01]  /*156e0*/  IMAD.MOV.U32 R8, RZ, RZ, R0 ;  /* 0x000000ffff087224 */ /* 0x000fe200078e0000 */
[----:B------:R-:W-:Y:S06]  /*156f0*/  BRA `(.L_x_59) ;  /* 0x0000000000107947 */ /* 0x000fec0003800000 */
.L_x_58:
[----:B------:R-:W1:Y:S02]  /*15700*/  MUFU.RCP R8, R5 ;  /* 0x0000000500087308 */ /* 0x000e640000001000 */
[----:B-1----:R-:W-:-:S04]  /*15710*/  FFMA R0, R5, R8, -1 ;  /* 0xbf80000005007423 */ /* 0x002fc80000000008 */
[----:B------:R-:W-:-:S04]  /*15720*/  FADD.FTZ R3, -R0, -RZ ;  /* 0x800000ff00037221 */ /* 0x000fc80000010100 */
[----:B------:R-:W-:-:S07]  /*15730*/  FFMA R8, R8, R3, R8 ;  /* 0x0000000308087223 */ /* 0x000fce0000000008 */
.L_x_59:
[----:B------:R-:W-:Y:S05]  /*15740*/  BSYNC B1 ;  /* 0x0000000000017941 */ /* 0x000fea0003800000 */
.L_x_57:
[----:B------:R-:W-:Y:S01]  /*15750*/  FSETP.GEU.AND P0, PT, |R5|, 1.175494350822287508e-38, PT ;  /* 0x008000000500780b */ /* 0x000fe20003f0e200 */
[----:B------:R-:W-:-:S12]  /*15760*/  ULDC UR4, c[0x0][0x600] ;  /* 0x0001800000047ab9 */ /* 0x000fd80000000800 */
[----:B------:R-:W-:-:S04]  /*15770*/  @!P0 FMUL R5, R5, 16777216 ;  /* 0x4b80000005058820 */ /* 0x000fc80000400000 */
[----:B------:R-:W1:Y:S02]  /*15780*/  MUFU.LG2 R0, R5 ;  /* 0x0000000500007308 */ /* 0x000e640000000c00 */
[----:B-1----:R-:W-:-:S04]  /*15790*/  @!P0 FADD R0, R0, -24 ;  /* 0xc1c0000000008421 */ /* 0x002fc80000000000 */
[----:B------:R-:W-:-:S04]  /*157a0*/  FMUL R9, R0, 0.69314718246459960938 ;  /* 0x3f31721800097820 */ /* 0x000fc80000400000 */
[----:B------:R-:W-:-:S07]  /*157b0*/  FFMA R9, R6, UR4, R9 ;  /* 0x0000000406097c23 */ /* 0x000fce0008000009 */
.L_x_56:
[----:B------:R-:W-:Y:S05]  /*157c0*/  BSYNC B0 ;  /* 0x0000000000007941 */ /* 0x000fea0003800000 */
.L_x_55:
[----:B------:R-:W1:Y:S01]  /*157d0*/  S2R R19, SR_TID.X ;  /* 0x0000000000137919 */ /* 0x000e620000002100 */
[----:B------:R-:W-:Y:S01]  /*157e0*/  ULDC UR4, c[0x0][0x608] ;  /* 0x0001820000047ab9 */ /* 0x000fe20000000800 */
[----:B------:R-:W-:Y:S01]  /*157f0*/  ULDC.64 UR8, c[0x0][0x208] ;  /* 0x0000820000087ab9 */ /* 0x000fe20000000a00 */
[----:B------:R-:W-:Y:S01]  /*15800*/  FMUL R8, R8, UR4 ;  /* 0x0000000408087c20 */ /* 0x000fe20008400000 */
[----:B------:R-:W-:Y:S01]  /*15810*/  BSSY B0, `(.L_x_60) ;  /* 0x000001a000007945 */ /* 0x000fe20003800000 */
[C---:B-1----:R-:W-:Y:S02]  /*15820*/  LOP3.LUT P0, RZ, R19.reuse, 0x3, RZ, 0xc0, !PT ;  /* 0x0000000313ff7812 */ /* 0x042fe4000780c0ff */
[----:B------:R-:W-:-:S04]  /*15830*/  LOP3.LUT R16, R19, 0x7f, RZ, 0xc0, !PT ;  /* 0x0000007f13107812 */ /* 0x000fc800078ec0ff */
[----:B------:R-:W-:-:S07]  /*15840*/  SHF.R.U32.HI R17, RZ, 0x5, R16 ;  /* 0x00000005ff117819 */ /* 0x000fce0000011610 */
[----:B------:R-:W-:Y:S05]  /*15850*/  @P0 BRA `(.L_x_61) ;  /* 0x0000000000540947 */ /* 0x000fea0003800000 */
[----:B------:R-:W1:Y:S01]  /*15860*/  S2UR UR4, SR_CTAID.X ;  /* 0x00000000000479c3 */ /* 0x000e620000002500 */
[----:B------:R-:W-:Y:S02]  /*15870*/  SHF.R.U32.HI R0, RZ, 0x2, R19 ;  /* 0x00000002ff007819 */ /* 0x000fe40000011613 */
[----:B------:R-:W-:Y:S02]  /*15880*/  SHF.L.U32 R3, R17, 0x4, RZ ;  /* 0x0000000411037819 */ /* 0x000fe400000006ff */
[----:B------:R-:W-:-:S04]  /*15890*/  LOP3.LUT R0, R0, 0x7, RZ, 0xc0, !PT ;  /* 0x0000000700007812 */ /* 0x000fc800078ec0ff */
[----:B------:R-:W-:Y:S01]  /*158a0*/  LOP3.LUT R0, R3, 0xfffffff0, R0, 0xe2, !PT ;  /* 0xfffffff003007812 */ /* 0x000fe200078ee200 */
[----:B-1----:R-:W-:-:S03]  /*158b0*/  USHF.L.U32 UR6, UR4, 0x6, URZ ;  /* 0x0000000604067899 */ /* 0x002fc6000800063f */
[----:B------:R-:W-:Y:S02]  /*158c0*/  ULDC.64 UR4, c[0x0][0x688] ;  /* 0x0001a20000047ab9 */ /* 0x000fe40000000a00 */
[----:B------:R-:W-:Y:S02]  /*158d0*/  UIMAD UR4, UR36, UR4, UR6 ;  /* 0x00000004240472a4 */ /* 0x000fe4000f8e0206 */
[----:B------:R-:W-:Y:S02]  /*158e0*/  LOP3.LUT R2, R0, UR6, RZ, 0xfc, !PT ;  /* 0x0000000600027c12 */ /* 0x000fe4000f8efcff */
[----:B------:R-:W-:Y:S02]  /*158f0*/  UIMAD UR4, UR37, UR5, UR4 ;  /* 0x00000005250472a4 */ /* 0x000fe4000f8e0204 */
[C---:B------:R-:W-:Y:S01]  /*15900*/  IADD3 R3, R2.reuse, 0x8, RZ ;  /* 0x0000000802037810 */ /* 0x040fe20007ffe0ff */
[----:B------:R-:W-:Y:S02]  /*15910*/  ULDC UR5, c[0x0][0x288] ;  /* 0x0000a20000057ab9 */ /* 0x000fe40000000800 */
[----:B------:R-:W-:-:S02]  /*15920*/  ISETP.GE.U32.AND P0, PT, R2, UR5, PT ;  /* 0x0000000502007c0c */ /* 0x000fc4000bf06070 */
[----:B------:R-:W-:Y:S02]  /*15930*/  IADD3 R0, P2, R0, UR4, RZ ;  /* 0x0000000400007c10 */ /* 0x000fe4000ff5e0ff */
[----:B------:R-:W-:Y:S01]  /*15940*/  ISETP.GE.U32.AND P1, PT, R3, UR5, PT ;  /* 0x0000000503007c0c */ /* 0x000fe2000bf26070 */
[----:B------:R-:W-:Y:S01]  /*15950*/  ULDC.64 UR4, c[0x0][0x680] ;  /* 0x0001a00000047ab9 */ /* 0x000fe20000000a00 */
[----:B------:R-:W-:Y:S02]  /*15960*/  IADD3.X R3, RZ, RZ, RZ, P2, !PT ;  /* 0x000000ffff037210 */ /* 0x000fe400017fe4ff */
[----:B------:R-:W-:-:S04]  /*15970*/  LEA R2, P2, R0, UR4, 0x2 ;  /* 0x0000000400027c11 */ /* 0x000fc8000f8410ff */
[----:B------:R-:W-:-:S05]  /*15980*/  LEA.HI.X R3, R0, UR5, R3, 0x2, P2 ;  /* 0x0000000500037c11 */ /* 0x000fca00090f1403 */
[----:B------:R1:W-:Y:S04]  /*15990*/  @!P0 STG.E desc[UR8][R2.64], R11 ;  /* 0x0000000b02008986 */ /* 0x0003e8000c101908 */
[----:B------:R1:W-:Y:S02]  /*159a0*/  @!P1 STG.E desc[UR8][R2.64+0x20], R9 ;  /* 0x0000200902009986 */ /* 0x0003e4000c101908 */
.L_x_61:
[----:B------:R-:W-:Y:S05]  /*159b0*/  BSYNC B0 ;  /* 0x0000000000007941 */ /* 0x000fea0003800000 */
.L_x_60:
[----:B------:R-:W-:Y:S01]  /*159c0*/  ULDC.64 UR4, c[0x0][0x730] ;  /* 0x0001cc0000047ab9 */ /* 0x000fe20000000a00 */
[-C--:B------:R-:W-:Y:S01]  /*159d0*/  FMUL R154, R154, R8.reuse ;  /* 0x000000089a9a7220 */ /* 0x080fe20000400000 */
[----:B------:R-:W-:Y:S01]  /*159e0*/  ISETP.NE.U32.AND P0, PT, RZ, UR4, PT ;  /* 0x00000004ff007c0c */ /* 0x000fe2000bf05070 */
[-C--:B------:R-:W-:Y:S01]  /*159f0*/  FMUL R18, R155, R8.reuse ;  /* 0x000000089b127220 */ /* 0x080fe20000400000 */
[-C--:B------:R-:W-:Y:S01]  /*15a00*/  FMUL R158, R158, R8.reuse ;  /* 0x000000089e9e7220 */ /* 0x080fe20000400000 */
[-C--:B------:R-:W-:Y:S01]  /*15a10*/  FMUL R22, R159, R8.reuse ;  /* 0x000000089f167220 */ /* 0x080fe20000400000 */
[----:B------:R-:W-:Y:S01]  /*15a20*/  ISETP.NE.AND.EX P0, PT, RZ, UR5, PT, P0 ;  /* 0x00000005ff007c0c */ /* 0x000fe2000bf05300 */
        /* <DEDUP_REMOVED lines=44> */
[----:B------:R-:W-:Y:S06]  /*15cf0*/  @P0 BRA `(.L_x_62) ;  /* 0x0000000000200947 */ /* 0x000fec0003800000 */
[----:B------:R-:W-:Y:S02]  /*15d00*/  ULDC.64 UR4, c[0x0][0x728] ;  /* 0x0001ca0000047ab9 */ /* 0x000fe40000000a00 */
[----:B------:R-:W-:-:S04]  /*15d10*/  ISETP.NE.U32.AND P0, PT, RZ, UR4, PT ;  /* 0x00000004ff007c0c */ /* 0x000fc8000bf05070 */
[----:B------:R-:W-:-:S13]  /*15d20*/  ISETP.NE.AND.EX P0, PT, RZ, UR5, PT, P0 ;  /* 0x00000005ff007c0c */ /* 0x000fda000bf05300 */
[----:B------:R-:W-:Y:S05]  /*15d30*/  @!P0 BRA `(.L_x_63) ;  /* 0x00000000000c8947 */ /* 0x000fea0003800000 */
[----:B-1----:R-:W1:Y:S02]  /*15d40*/  LDC.64 R2, c[0x0][0x728] ;  /* 0x0001ca00ff027b82 */ /* 0x002e640000000a00 */
[----:B-1----:R3:W5:Y:S01]  /*15d50*/  LDG.E R2, desc[UR8][R2.64] ;  /* 0x0000000802027981 */ /* 0x002762000c1e1900 */
[----:B------:R-:W-:Y:S05]  /*15d60*/  BRA `(.L_x_62) ;  /* 0x0000000000047947 */ /* 0x000fea0003800000 */
.L_x_63:
[----:B-1----:R-:W4:Y:S02]  /*15d70*/  LDC R2, c[0x0][0x720] ;  /* 0x0001c800ff027b82 */ /* 0x002f240000000800 */
.L_x_62:
[----:B------:R-:W-:Y:S01]  /*15d80*/  MOV R0, RZ ;  /* 0x000000ff00007202 */ /* 0x000fe20000000f00 */
[----:B----45:R-:W-:-:S03]  /*15d90*/  IMAD.MOV.U32 R53, RZ, RZ, R2 ;  /* 0x000000ffff357224 */ /* 0x030fc600078e0002 */
[----:B------:R-:W-:-:S13]  /*15da0*/  LOP3.LUT P0, RZ, R0, 0x1bf, RZ, 0xc0, !PT ;  /* 0x000001bf00ff7812 */ /* 0x000fda000780c0ff */
[----:B------:R-:W-:Y:S05]  /*15db0*/  @!P0 BRA `(.L_x_64) ;  /* 0x0000000000408947 */ /* 0x000fea0003800000 */
[----:B------:R-:W-:Y:S01]  /*15dc0*/  MOV R0, 0x0 ;  /* 0x0000000000007802 */ /* 0x000fe20000000f00 */
[----:B------:R-:W-:Y:S01]  /*15dd0*/  ULDC.64 UR4, c[0x4][0x70] ;  /* 0x01001c0000047ab9 */ /* 0x000fe20000000a00 */
[----:B------:R-:W-:Y:S01]  /*15de0*/  ULDC.64 UR6, c[0x4][0x8] ;  /* 0x0100020000067ab9 */ /* 0x000fe20000000a00 */
[----:B------:R-:W-:Y:S01]  /*15df0*/  MOV R4, UR4 ;  /* 0x0000000400047c02 */ /* 0x000fe20008000f00 */
[----:B-1-3--:R1:W3:Y:S01]  /*15e00*/  LDC.64 R2, c[0x4][R0] ;  /* 0x0100000000027b82 */ /* 0x00a2e20000000a00 */
[----:B------:R-:W-:Y:S01]  /*15e10*/  MOV R5, UR5 ;  /* 0x0000000500057c02 */ /* 0x000fe20008000f00 */
[----:B------:R-:W-:Y:S01]  /*15e20*/  ULDC.64 UR4, c[0x4][0x78] ;  /* 0x01001e0000047ab9 */ /* 0x000fe20000000a00 */
[----:B------:R-:W-:Y:S01]  /*15e30*/  MOV R10, UR6 ;  /* 0x00000006000a7c02 */ /* 0x000fe20008000f00 */
[----:B------:R-:W-:Y:S01]  /*15e40*/  IMAD.U32 R7, RZ, RZ, UR5 ;  /* 0x00000005ff077e24 */ /* 0x000fe2000f8e00ff */
[----:B------:R-:W-:Y:S01]  /*15e50*/  MOV R6, UR4 ;  /* 0x0000000400067c02 */ /* 0x000fe20008000f00 */
[----:B------:R-:W-:Y:S01]  /*15e60*/  IMAD.MOV.U32 R12, RZ, RZ, 0x1 ;  /* 0x00000001ff0c7424 */ /* 0x000fe200078e00ff */
[----:B------:R-:W-:-:S02]  /*15e70*/  MOV R11, UR7 ;  /* 0x00000007000b7c02 */ /* 0x000fc40008000f00 */
[----:B------:R-:W-:Y:S02]  /*15e80*/  MOV R8, 0x70 ;  /* 0x0000007000087802 */ /* 0x000fe40000000f00 */
[----:B-1----:R-:W-:-:S07]  /*15e90*/  MOV R13, RZ ;  /* 0x000000ff000d7202 */ /* 0x002fce0000000f00 */
[----:B------:R-:W-:-:S07]  /*15ea0*/  LEPC R20, `(.L_x_64) ;  /* 0x000000001014794e */ /* 0x000fce0000000000 */
[----:B--23--:R-:W-:Y:S05]  /*15eb0*/  CALL.ABS.NOINC R2 ;  /* 0x0000000002007343 */ /* 0x00cfea0003c00000 */
.L_x_64:
[----:B------:R-:W4:Y:S01]  /*15ec0*/  S2R R57, SR_CgaCtaId ;  /* 0x0000000000397919 */ /* 0x000f220000008800 */
[----:B------:R-:W-:-:S04]  /*15ed0*/  MOV R55, 0x400 ;  /* 0x0000040000377802 */ /* 0x000fc80000000f00 */
[----:B----4-:R-:W-:-:S04]  /*15ee0*/  LEA R55, R57, R55, 0x18 ;  /* 0x0000003739377211 */ /* 0x010fc800078ec0ff */
        /* <DEDUP_REMOVED lines=9> */
[----:B------:R-:W-:Y:S01]  /*15f80*/  IMAD.U32 R6, RZ, RZ, UR6 ;  /* 0x00000006ff067e24 */ /* 0x000fe2000f8e00ff */
[----:B------:R-:W-:Y:S01]  /*15f90*/  MOV R7, UR7 ;  /* 0x0000000700077c02 */ /* 0x000fe20008000f00 */
[----:B------:R-:W-:Y:S01]  /*15fa0*/  IMAD.MOV.U32 R8, RZ, RZ, 0x70 ;  /* 0x00000070ff087424 */ /* 0x000fe200078e00ff */
[----:B------:R-:W-:-:S02]  /*15fb0*/  MOV R10, UR4 ;  /* 0x00000004000a7c02 */ /* 0x000fc40008000f00 */
[----:B------:R-:W-:Y:S02]  /*15fc0*/  MOV R11, UR5 ;  /* 0x00000005000b7c02 */ /* 0x000fe40008000f00 */
[----:B------:R-:W-:Y:S02]  /*15fd0*/  MOV R12, 0x1 ;  /* 0x00000001000c7802 */ /* 0x000fe40000000f00 */
[----:B-1----:R-:W-:-:S07]  /*15fe0*/  MOV R13, RZ ;  /* 0x000000ff000d7202 */ /* 0x002fce0000000f00 */
[----:B------:R-:W-:-:S07]  /*15ff0*/  LEPC R20, `(.L_x_65) ;  /* 0x000000001014794e */ /* 0x000fce0000000000 */
[----:B--23--:R-:W-:Y:S05]  /*16000*/  CALL.ABS.NOINC R2 ;  /* 0x0000000002007343 */ /* 0x00cfea0003c00000 */
.L_x_65:
[----:B------:R-:W-:Y:S01]  /*16010*/  ULDC.64 UR4, c[0x0][0x730] ;  /* 0x0001cc0000047ab9 */ /* 0x000fe20000000a00 */
[----:B------:R-:W-:Y:S02]  /*16020*/  SHF.L.U32 R0, R19, 0x5, RZ ;  /* 0x0000000513007819 */ /* 0x000fe400000006ff */
[----:B------:R-:W-:Y:S02]  /*16030*/  ISETP.NE.U32.AND P0, PT, RZ, UR4, PT ;  /* 0x00000004ff007c0c */ /* 0x000fe4000bf05070 */
[----:B-1-3--:R-:W-:Y:S02]  /*16040*/  SHF.R.U32.HI R3, RZ, 0x1, R19 ;  /* 0x00000001ff037819 */ /* 0x00afe40000011613 */
[----:B------:R-:W-:Y:S02]  /*16050*/  ISETP.NE.AND.EX P0, PT, RZ, UR5, PT, P0 ;  /* 0x00000005ff007c0c */ /* 0x000fe4000bf05300 */
[----:B------:R-:W-:Y:S02]  /*16060*/  LOP3.LUT R2, R0, 0xc0, RZ, 0xc0, !PT ;  /* 0x000000c000027812 */ /* 0x000fe400078ec0ff */
[----:B------:R-:W-:-:S02]  /*16070*/  IADD3 R16, R16, 0x1f, RZ ;  /* 0x0000001f10107810 */ /* 0x000fc40007ffe0ff */
[----:B------:R-:W-:Y:S01]  /*16080*/  LOP3.LUT R2, R2, 0x8, R3, 0xf8, !PT ;  /* 0x0000000802027812 */ /* 0x000fe200078ef803 */
[----:B------:R-:W-:Y:S01]  /*16090*/  IMAD.SHL.U32 R3, R19, 0x4, RZ ;  /* 0x0000000413037824 */ /* 0x000fe200078e00ff */
[----:B------:R-:W-:Y:S02]  /*160a0*/  LOP3.LUT R4, R0, 0x20, RZ, 0xc0, !PT ;  /* 0x0000002000047812 */ /* 0x000fe400078ec0ff */
[----:B------:R-:W-:Y:S02]  /*160b0*/  ISETP.GT.U32.AND P1, PT, R16, 0x3e, PT ;  /* 0x0000003e1000780c */ /* 0x000fe40003f24070 */
[----:B------:R-:W-:Y:S01]  /*160c0*/  LEA R4, R17, R4, 0x9 ;  /* 0x0000000411047211 */ /* 0x000fe200078e48ff */
[----:B------:R-:W1:Y:S01]  /*160d0*/  @P0 LDC R53, c[0x0][0x720] ;  /* 0x0001c800ff350b82 */ /* 0x000e620000000800 */
[----:B------:R-:W-:Y:S02]  /*160e0*/  LOP3.LUT R3, R2, 0x18, R3, 0x78, !PT ;  /* 0x0000001802037812 */ /* 0x000fe400078e7803 */
[----:B------:R-:W-:-:S02]  /*160f0*/  LOP3.LUT R0, R0, 0x100, RZ, 0xc0, !PT ;  /* 0x0000010000007812 */ /* 0x000fc400078ec0ff */
[----:B------:R-:W-:Y:S02]  /*16100*/  LOP3.LUT P0, RZ, R19, 0x4, RZ, 0xc0, !PT ;  /* 0x0000000413ff7812 */ /* 0x000fe4000780c0ff */
[----:B------:R-:W-:-:S05]  /*16110*/  IADD3 R0, R3, R4, R0 ;  /* 0x0000000403007210 */ /* 0x000fca0007ffe000 */
[----:B------:R-:W-:-:S05]  /*16120*/  IMAD R3, R0, 0x2, R55 ;  /* 0x0000000200037824 */ /* 0x000fca00078e0237 */
[----:B------:R-:W-:Y:S01]  /*16130*/  IADD3 R21, R3, 0x1000, RZ ;  /* 0x0000100003157810 */ /* 0x000fe20007ffe0ff */
[-C--:B-1----:R-:W-:Y:S01]  /*16140*/  FMUL R5, R154, R53.reuse ;  /* 0x000000359a057220 */ /* 0x082fe20000400000 */
        /* <DEDUP_REMOVED lines=16> */
[-C--:B------:R-:W-:Y:S01]  /*16250*/  FMUL R13, R28, R53.reuse ;  /* 0x000000351c0d7220 */ /* 0x080fe20000400000 */
[----:B------:R-:W-:Y:S01]  /*16260*/  MOV R2, 0x10 ;  /* 0x0000001000027802 */ /* 0x000fe20000000f00 */
        /* <DEDUP_REMOVED lines=79> */
[----:B------:R-:W-:Y:S01]  /*16760*/  FMUL R53, R246, R53 ;  /* 0x00000035f6357220 */ /* 0x000fe20000400000 */
[----:B------:R-:W-:-:S02]  /*16770*/  F2FP.BF16.F32.PACK_AB R9, R10, R9 ;  /* 0x000000090a09723e */ /* 0x000fc400000010ff */
[----:B------:R-:W-:Y:S02]  /*16780*/  F2FP.BF16.F32.PACK_AB R4, R153, R4 ;  /* 0x000000049904723e */ /* 0x000fe400000010ff */
[----:B------:R-:W-:Y:S02]  /*16790*/  F2FP.BF16.F32.PACK_AB R6, R157, R6 ;  /* 0x000000069d06723e */ /* 0x000fe400000010ff */
[----:B------:R-:W-:Y:S02]  /*167a0*/  F2FP.BF16.F32.PACK_AB R8, R161, R160 ;  /* 0x000000a0a108723e */ /* 0x000fe400000010ff */
[----:B------:R-:W-:Y:S02]  /*167b0*/  F2FP.BF16.F32.PACK_AB R10, R165, R164 ;  /* 0x000000a4a50a723e */ /* 0x000fe400000010ff */
[----:B------:R-:W-:Y:S02]  /*167c0*/  F2FP.BF16.F32.PACK_AB R11, R12, R11 ;  /* 0x0000000b0c0b723e */ /* 0x000fe400000010ff */
[----:B------:R-:W-:Y:S01]  /*167d0*/  SEL R0, R2, 0xfffffff0, !P0 ;  /* 0xfffffff002007807 */ /* 0x000fe20004000000 */
[----:B------:R-:W-:Y:S06]  /*167e0*/  @P1 BRA `(.L_x_66) ;  /* 0x0000000000041947 */ /* 0x000fec0003800000 */
[----:B------:R-:W-:-:S04]  /*167f0*/  DEPBAR.LE SB0, 0x1 ;  /* 0x000080400000791a */ /* 0x000fc80000000000 */
.L_x_66:
[----:B------:R-:W-:Y:S05]  /*16800*/  WARPSYNC.ALL ;  /* 0x0000000000007948 */ /* 0x000fea0003800000 */
[----:B------:R-:W-:Y:S01]  /*16810*/  BAR.SYNC.DEFER_BLOCKING 0x1, 0x80 ;  /* 0x0042000000007b1d */ /* 0x000fe20000010000 */
[C---:B------:R-:W-:Y:S02]  /*16820*/  LEA R21, R0.reuse, R21, 0x1 ;  /* 0x0000001500157211 */ /* 0x040fe400078e08ff */
[----:B------:R-:W-:Y:S02]  /*16830*/  LEA R0, R0, R3, 0x1 ;  /* 0x0000000300007211 */ /* 0x000fe400078e08ff */
[----:B------:R-:W-:Y:S01]  /*16840*/  F2FP.BF16.F32.PACK_AB R13, R13, R14 ;  /* 0x0000000e0d0d723e */ /* 0x000fe200000010ff */
[----:B------:R-:W-:Y:S01]  /*16850*/  BSSY B0, `(.L_x_67) ;  /* 0x000001e000007945 */ /* 0x000fe20003800000 */
[----:B------:R-:W-:-:S02]  /*16860*/  F2FP.BF16.F32.PACK_AB R15, R15, R16 ;  /* 0x000000100f0f723e */ /* 0x000fc400000010ff */
[----:B------:R-:W-:Y:S02]  /*16870*/  F2FP.BF16.F32.PACK_AB R17, R17, R18 ;  /* 0x000000121111723e */ /* 0x000fe400000010ff */
[----:B------:R-:W-:Y:S02]  /*16880*/  F2FP.BF16.F32.PACK_AB R12, R169, R168 ;  /* 0x000000a8a90c723e */ /* 0x000fe400000010ff */
[----:B------:R-:W-:Y:S02]  /*16890*/  F2FP.BF16.F32.PACK_AB R14, R173, R172 ;  /* 0x000000acad0e723e */ /* 0x000fe400000010ff */
[----:B------:R-:W-:Y:S02]  /*168a0*/  F2FP.BF16.F32.PACK_AB R16, R177, R176 ;  /* 0x000000b0b110723e */ /* 0x000fe400000010ff */
[----:B------:R-:W-:Y:S02]  /*168b0*/  F2FP.BF16.F32.PACK_AB R18, R181, R180 ;  /* 0x000000b4b512723e */ /* 0x000fe400000010ff */
[----:B------:R-:W-:Y:S01]  /*168c0*/  F2FP.BF16.F32.PACK_AB R19, R19, R20 ;  /* 0x000000141313723e */ /* 0x000fe200000010ff */
[----:B------:R1:W-:Y:S04]  /*168d0*/  STSM.16.M88.4 [R3], R4 ;  /* 0x0000000403007844 */ /* 0x0003e80000000200 */
[----:B------:R1:W-:Y:S01]  /*168e0*/  STSM.16.M88.4 [R0], R8 ;  /* 0x0000000800007844 */ /* 0x0003e20000000200 */
[----:B------:R-:W-:Y:S01]  /*168f0*/  @!PT LDS RZ, [RZ] ;  /* 0x00000000fffff984 */ /* 0x000fe20000000800 */
[----:B------:R-:W-:Y:S01]  /*16900*/  @!PT LDS RZ, [RZ] ;  /* 0x00000000fffff984 */ /* 0x000fe20000000800 */
[----:B------:R-:W-:Y:S01]  /*16910*/  @!PT LDS RZ, [RZ] ;  /* 0x00000000fffff984 */ /* 0x000fe20000000800 */
[----:B------:R-:W-:Y:S01]  /*16920*/  @!PT LDS RZ, [RZ] ;  /* 0x00000000fffff984 */ /* 0x000fe20000000800 */
[----:B------:R3:W-:Y:S06]  /*16930*/  MEMBAR.ALL.CTA ;  /* 0x0000000000007992 */ /* 0x0007ec0000008000 */
[----:B---3--:R-:W3:Y:S02]  /*16940*/  FENCE.VIEW.ASYNC.S ;  /* 0x00000000000073c6 */ /* 0x008ee40000000000 */
[----:B---3--:R-:W-:Y:S06]  /*16950*/  BAR.SYNC.DEFER_BLOCKING 0x1, 0x80 ;  /* 0x0042000000007b1d */ /* 0x008fec0000010000 */
[----:B------:R-:W-:Y:S05]  /*16960*/  @P1 BRA `(.L_x_68) ;  /* 0x0000000000301947 */ /* 0x000fea0003800000 */
[----:B------:R-:W3:Y:S01]  /*16970*/  S2UR UR10, SR_CTAID.X ;  /* 0x00000000000a79c3 */ /* 0x000ee20000002500 */
[----:B------:R-:W-:Y:S01]  /*16980*/  ULDC.64 UR4, c[0x0][0x198] ;  /* 0x0000660000047ab9 */ /* 0x000fe20000000a00 */
[----:B------:R-:W-:Y:S01]  /*16990*/  R2UR UR8, R55 ;  /* 0x00000000370872ca */ /* 0x000fe200000e0000 */
[----:B------:R-:W-:Y:S01]  /*169a0*/  UIADD3 UR4, UP0, UR4, 0x670, URZ ;  /* 0x0000067004047890 */ /* 0x000fe2000ff1e03f */
[----:B------:R-:W-:Y:S01]  /*169b0*/  UMOV UR9, URZ ;  /* 0x0000003f00097c82 */ /* 0x000fe20008000000 */
[----:B------:R-:W-:Y:S02]  /*169c0*/  UMOV UR11, UR36 ;  /* 0x00000024000b7c82 */ /* 0x000fe40008000000 */
[----:B------:R-:W-:Y:S01]  /*169d0*/  UIADD3.X UR5, URZ, UR5, URZ, UP0, !UPT ;  /* 0x000000053f057290 */ /* 0x000fe200087fe43f */
[----:B------:R-:W-:Y:S01]  /*169e0*/  UMOV UR12, UR37 ;  /* 0x00000025000c7c82 */ /* 0x000fe20008000000 */
[----:B---3--:R-:W-:-:S09]  /*169f0*/  USHF.L.U32 UR10, UR10, 0x6, URZ ;  /* 0x000000060a0a7899 */ /* 0x008fd2000800063f */
[----:B------:R3:W-:Y:S01]  /*16a00*/  UTMASTG.4D [UR8], [UR4] ;  /* 0x00000008040073b5 */ /* 0x0007e20008018000 */
[----:B------:R0:W-:Y:S01]  /*16a10*/  UTMACMDFLUSH ;  /* 0x00000000000079b7 */ /* 0x0001e20000000000 */
[----:B---3--:R-:W-:-:S04]  /*16a20*/  DEPBAR.LE SB0, 0x1 ;  /* 0x000080400000791a */ /* 0x008fc80000000000 */
.L_x_68:
[----:B------:R-:W-:Y:S05]  /*16a30*/  BSYNC B0 ;  /* 0x0000000000007941 */ /* 0x000fea0003800000 */
.L_x_67:
[----:B------:R-:W-:Y:S01]  /*16a40*/  BAR.SYNC.DEFER_BLOCKING 0x1, 0x80 ;  /* 0x0042000000007b1d */ /* 0x000fe20000010000 */
[----:B------:R-:W-:Y:S02]  /*16a50*/  F2FP.BF16.F32.PACK_AB R192, R193, R192 ;  /* 0x000000c0c1c0723e */ /* 0x000fe400000010ff */
[----:B-1----:R-:W-:Y:S02]  /*16a60*/  F2FP.BF16.F32.PACK_AB R4, R185, R184 ;  /* 0x000000b8b904723e */ /* 0x002fe400000010ff */
[----:B------:R-:W-:Y:S01]  /*16a70*/  F2FP.BF16.F32.PACK_AB R5, R22, R23 ;  /* 0x000000171605723e */ /* 0x000fe200000010ff */
[----:B------:R-:W-:Y:S01]  /*16a80*/  BSSY B0, `(.L_x_69) ;  /* 0x000001d000007945 */ /* 0x000fe20003800000 */
[----:B------:R-:W-:Y:S02]  /*16a90*/  F2FP.BF16.F32.PACK_AB R6, R189, R188 ;  /* 0x000000bcbd06723e */ /* 0x000fe400000010ff */
[----:B------:R-:W-:Y:S02]  /*16aa0*/  F2FP.BF16.F32.PACK_AB R7, R24, R25 ;  /* 0x000000191807723e */ /* 0x000fe400000010ff */
[----:B------:R-:W-:-:S02]  /*16ab0*/  F2FP.BF16.F32.PACK_AB R193, R26, R27 ;  /* 0x0000001b1ac1723e */ /* 0x000fc400000010ff */
[----:B------:R-:W-:Y:S02]  /*16ac0*/  F2FP.BF16.F32.PACK_AB R194, R197, R196 ;  /* 0x000000c4c5c2723e */ /* 0x000fe400000010ff */
[----:B------:R-:W-:Y:S01]  /*16ad0*/  F2FP.BF16.F32.PACK_AB R195, R28, R29 ;  /* 0x0000001d1cc3723e */ /* 0x000fe200000010ff */
[----:B------:R1:W-:Y:S04]  /*16ae0*/  STSM.16.M88.4 [R3+0x1000], R12 ;  /* 0x0010000c03007844 */ /* 0x0003e80000000200 */
[----:B------:R1:W-:Y:S01]  /*16af0*/  STSM.16.M88.4 [R0+0x1000], R16 ;  /* 0x0010001000007844 */ /* 0x0003e20000000200 */
        /* <DEDUP_REMOVED lines=9> */
[----:B------:R-:W-:Y:S01]  /*16b90*/  R2UR UR8, R55 ;  /* 0x00000000370872ca */ /* 0x000fe200000e0000 */
[----:B------:R-:W-:Y:S01]  /*16ba0*/  ULDC.64 UR4, c[0x0][0x198] ;  /* 0x0000660000047ab9 */ /* 0x000fe20000000a00 */
[----:B------:R-:W-:Y:S01]  /*16bb0*/  UMOV UR9, 0x20 ;  /* 0x0000002000097882 */ /* 0x000fe20000000000 */
[----:B------:R-:W-:Y:S01]  /*16bc0*/  UIADD3 UR4, UP0, UR4, 0x670, URZ ;  /* 0x0000067004047890 */ /* 0x000fe2000ff1e03f */
[----:B------:R-:W-:Y:S01]  /*16bd0*/  UMOV UR11, UR36 ;  /* 0x00000024000b7c82 */ /* 0x000fe20008000000 */
[----:B------:R-:W-:Y:S02]  /*16be0*/  UMOV UR12, UR37 ;  /* 0x00000025000c7c82 */ /* 0x000fe40008000000 */
[----:B------:R-:W-:-:S06]  /*16bf0*/  UIADD3.X UR5, URZ, UR5, URZ, UP0, !UPT ;  /* 0x000000053f057290 */ /* 0x000fcc00087fe43f */
[----:B------:R-:W-:Y:S02]  /*16c00*/  UIADD3 UR8, UR8, 0x1000, URZ ;  /* 0x0000100008087890 */ /* 0x000fe4000fffe03f */
[----:B---3--:R-:W-:-:S09]  /*16c10*/  USHF.L.U32 UR10, UR10, 0x6, URZ ;  /* 0x000000060a0a7899 */ /* 0x008fd2000800063f */
[----:B------:R3:W-:Y:S01]  /*16c20*/  UTMASTG.4D [UR8], [UR4] ;  /* 0x00000008040073b5 */ /* 0x0007e20008018000 */
[----:B------:R0:W-:Y:S01]  /*16c30*/  UTMACMDFLUSH ;  /* 0x00000000000079b7 */ /* 0x0001e20000000000 */
[----:B---3--:R-:W-:-:S04]  /*16c40*/  DEPBAR.LE SB0, 0x1 ;  /* 0x000080400000791a */ /* 0x008fc80000000000 */
.L_x_70:
[----:B------:R-:W-:Y:S05]  /*16c50*/  BSYNC B0 ;  /* 0x0000000000007941 */ /* 0x000fea0003800000 */
.L_x_69:
[----:B------:R-:W-:Y:S01]  /*16c60*/  BAR.SYNC.DEFER_BLOCKING 0x1, 0x80 ;  /* 0x0042000000007b1d */ /* 0x000fe20000010000 */
[----:B------:R-:W-:Y:S02]  /*16c70*/  F2FP.BF16.F32.PACK_AB R200, R201, R200 ;  /* 0x000000c8c9c8723e */ /* 0x000fe400000010ff */
[----:B------:R-:W-:Y:S02]  /*16c80*/  F2FP.BF16.F32.PACK_AB R208, R209, R208 ;  /* 0x000000d0d1d0723e */ /* 0x000fe400000010ff */
[----:B------:R-:W-:Y:S01]  /*16c90*/  F2FP.BF16.F32.PACK_AB R201, R30, R31 ;  /* 0x0000001f1ec9723e */ /* 0x000fe200000010ff */
[----:B------:R-:W-:Y:S01]  /*16ca0*/  BSSY B0, `(.L_x_71) ;  /* 0x000001c000007945 */ /* 0x000fe20003800000 */
[----:B------:R-:W-:Y:S02]  /*16cb0*/  F2FP.BF16.F32.PACK_AB R202, R205, R204 ;  /* 0x000000cccdca723e */ /* 0x000fe400000010ff */
[----:B------:R-:W-:Y:S02]  /*16cc0*/  F2FP.BF16.F32.PACK_AB R203, R32, R33 ;  /* 0x0000002120cb723e */ /* 0x000fe400000010ff */
[----:B------:R-:W-:-:S02]  /*16cd0*/  F2FP.BF16.F32.PACK_AB R209, R34, R35 ;  /* 0x0000002322d1723e */ /* 0x000fc400000010ff */
        /* <DEDUP_REMOVED lines=9> */
[----:B----4-:R-:W4:Y:S02]  /*16d70*/  FENCE.VIEW.ASYNC.S ;  /* 0x00000000000073c6 */ /* 0x010f240000000000 */
[----:B----4-:R-:W-:Y:S06]  /*16d80*/  BAR.SYNC.DEFER_BLOCKING 0x1, 0x80 ;  /* 0x0042000000007b1d */ /* 0x010fec0000010000 */
[----:B------:R-:W-:Y:S05]  /*16d90*/  @P1 BRA `(.L_x_72) ;  /* 0x0000000000301947 */ /* 0x000fea0003800000 */
[----:B------:R-:W4:Y:S01]  /*16da0*/  S2UR UR10, SR_CTAID.X ;  /* 0x00000000000a79c3 */ /* 0x000f220000002500 */
[----:B------:R-:W-:Y:S01]  /*16db0*/  ULDC.64 UR4, c[0x0][0x198] ;  /* 0x0000660000047ab9 */ /* 0x000fe20000000a00 */
[----:B------:R-:W-:Y:S01]  /*16dc0*/  R2UR UR8, R55 ;  /* 0x00000000370872ca */ /* 0x000fe200000e0000 */
[----:B------:R-:W-:Y:S01]  /*16dd0*/  UIADD3 UR4, UP0, UR4, 0x670, URZ ;  /* 0x0000067004047890 */ /* 0x000fe2000ff1e03f */
[----:B------:R-:W-:Y:S01]  /*16de0*/  UMOV UR9, 0x40 ;  /* 0x0000004000097882 */ /* 0x000fe20000000000 */
[----:B------:R-:W-:Y:S02]  /*16df0*/  UMOV UR11, UR36 ;  /* 0x00000024000b7c82 */ /* 0x000fe40008000000 */
[----:B------:R-:W-:Y:S01]  /*16e00*/  UIADD3.X UR5, URZ, UR5, URZ, UP0, !UPT ;  /* 0x000000053f057290 */ /* 0x000fe200087fe43f */
[----:B------:R-:W-:Y:S01]  /*16e10*/  UMOV UR12, UR37 ;  /* 0x00000025000c7c82 */ /* 0x000fe20008000000 */
[----:B----4-:R-:W-:-:S09]  /*16e20*/  USHF.L.U32 UR10, UR10, 0x6, URZ ;  /* 0x000000060a0a7899 */ /* 0x010fd2000800063f */
[----:B------:R4:W-:Y:S01]  /*16e30*/  UTMASTG.4D [UR8], [UR4] ;  /* 0x00000008040073b5 */ /* 0x0009e20008018000 */
[----:B------:R0:W-:Y:S01]  /*16e40*/  UTMACMDFLUSH ;  /* 0x00000000000079b7 */ /* 0x0001e20000000000 */
[----:B----4-:R-:W-:-:S04]  /*16e50*/  DEPBAR.LE SB0, 0x1 ;  /* 0x000080400000791a */ /* 0x010fc80000000000 */
.L_x_72:
[----:B------:R-:W-:Y:S05]  /*16e60*/  BSYNC B0 ;  /* 0x0000000000007941 */ /* 0x000fea0003800000 */
.L_x_71:
        /* <DEDUP_REMOVED lines=11> */
[----:B------:R4:W-:Y:S01]  /*16f20*/  STSM.16.M88.4 [R21], R208 ;  /* 0x000000d015007844 */ /* 0x0009e20000000200 */
[----:B------:R-:W-:Y:S01]  /*16f30*/  @!PT LDS RZ, [RZ] ;  /* 0x00000000fffff984 */ /* 0x000fe20000000800 */
[----:B------:R-:W-:Y:S01]  /*16f40*/  @!PT LDS RZ, [RZ] ;  /* 0x00000000fffff984 */ /* 0x000fe20000000800 */
[----:B------:R-:W-:Y:S01]  /*16f50*/  @!PT LDS RZ, [RZ] ;  /* 0x00000000fffff984 */ /* 0x000fe20000000800 */
[----:B------:R-:W-:Y:S01]  /*16f60*/  @!PT LDS RZ, [RZ] ;  /* 0x00000000fffff984 */ /* 0x000fe20000000800 */
[----:B------:R5:W-:Y:S06]  /*16f70*/  MEMBAR.ALL.CTA ;  /* 0x0000000000007992 */ /* 0x000bec0000008000 */
[----:B-----5:R-:W5:Y:S02]  /*16f80*/  FENCE.VIEW.ASYNC.S ;  /* 0x00000000000073c6 */ /* 0x020f640000000000 */
[----:B-----5:R-:W-:Y:S06]  /*16f90*/  BAR.SYNC.DEFER_BLOCKING 0x1, 0x80 ;  /* 0x0042000000007b1d */ /* 0x020fec0000010000 */
[----:B------:R-:W-:Y:S05]  /*16fa0*/  @P1 BRA `(.L_x_74) ;  /* 0x0000000000341947 */ /* 0x000fea0003800000 */
[----:B------:R-:W5:Y:S01]  /*16fb0*/  S2UR UR10, SR_CTAID.X ;  /* 0x00000000000a79c3 */ /* 0x000f620000002500 */
        /* <DEDUP_REMOVED lines=8> */
[----:B-----5:R-:W-:-:S09]  /*17040*/  USHF.L.U32 UR10, UR10, 0x6, URZ ;  /* 0x000000060a0a7899 */ /* 0x020fd2000800063f */
[----:B------:R1:W-:Y:S01]  /*17050*/  UTMASTG.4D [UR8], [UR4] ;  /* 0x00000008040073b5 */ /* 0x0003e20008018000 */
[----:B------:R0:W-:Y:S01]  /*17060*/  UTMACMDFLUSH ;  /* 0x00000000000079b7 */ /* 0x0001e20000000000 */
[----:B-1----:R-:W-:-:S04]  /*17070*/  DEPBAR.LE SB0, 0x1 ;  /* 0x000080400000791a */ /* 0x002fc80000000000 */
.L_x_74:
[----:B------:R-:W-:Y:S05]  /*17080*/  BSYNC B0 ;  /* 0x0000000000007941 */ /* 0x000fea0003800000 */
.L_x_73:
        /* <DEDUP_REMOVED lines=21> */
[----:B------:R-:W-:Y:S01]  /*171e0*/  ULDC.64 UR4, c[0x0][0x198] ;  /* 0x0000660000047ab9 */ /* 0x000fe20000000a00 */
[----:B------:R-:W-:Y:S01]  /*171f0*/  R2UR UR8, R55 ;  /* 0x00000000370872ca */ /* 0x000fe200000e0000 */
[----:B------:R-:W-:Y:S01]  /*17200*/  UIADD3 UR4, UP0, UR4, 0x670, URZ ;  /* 0x0000067004047890 */ /* 0x000fe2000ff1e03f */
[----:B------:R-:W-:Y:S01]  /*17210*/  UMOV UR9, 0x80 ;  /* 0x0000008000097882 */ /* 0x000fe20000000000 */
[----:B------:R-:W-:Y:S02]  /*17220*/  UMOV UR11, UR36 ;  /* 0x00000024000b7c82 */ /* 0x000fe40008000000 */
[----:B------:R-:W-:Y:S01]  /*17230*/  UIADD3.X UR5, URZ, UR5, URZ, UP0, !UPT ;  /* 0x000000053f057290 */ /* 0x000fe200087fe43f */
[----:B------:R-:W-:Y:S01]  /*17240*/  UMOV UR12, UR37 ;  /* 0x00000025000c7c82 */ /* 0x000fe20008000000 */
[----:B-----5:R-:W-:-:S09]  /*17250*/  USHF.L.U32 UR10, UR10, 0x6, URZ ;  /* 0x000000060a0a7899 */ /* 0x020fd2000800063f */
[----:B------:R1:W-:Y:S01]  /*17260*/  UTMASTG.4D [UR8], [UR4] ;  /* 0x00000008040073b5 */ /* 0x0003e20008018000 */
[----:B------:R0:W-:Y:S01]  /*17270*/  UTMACMDFLUSH ;  /* 0x00000000000079b7 */ /* 0x0001e20000000000 */
[----:B-1----:R-:W-:-:S04]  /*17280*/  DEPBAR.LE SB0, 0x1 ;  /* 0x000080400000791a */ /* 0x002fc80000000000 */
.L_x_76:
[----:B------:R-:W-:Y:S05]  /*17290*/  BSYNC B0 ;  /* 0x0000000000007941 */ /* 0x000fea0003800000 */
.L_x_75:
[----:B------:R-:W-:Y:S06]  /*172a0*/  BAR.SYNC.DEFER_BLOCKING 0x1, 0x80 ;  /* 0x0042000000007b1d */ /* 0x000fec0000010000 */
[----:B------:R-:W-:Y:S01]  /*172b0*/  BSSY B0, `(.L_x_77) ;  /* 0x0000017000007945 */ /* 0x000fe20003800000 */
        /* <DEDUP_REMOVED lines=20> */
[----:B------:R1:W-:Y:S02]  /*17400*/  UTMASTG.4D [UR8], [UR4] ;  /* 0x00000008040073b5 */ /* 0x0003e40008018000 */
[----:B-1----:R0:W-:Y:S02]  /*17410*/  UTMACMDFLUSH ;  /* 0x00000000000079b7 */ /* 0x0021e40000000000 */
.L_x_78:
[----:B------:R-:W-:Y:S05]  /*17420*/  BSYNC B0 ;  /* 0x0000000000007941 */ /* 0x000fea0003800000 */
.L_x_77:
[----:B------:R-:W-:-:S04]  /*17430*/  DEPBAR.LE SB0, 0x0 ;  /* 0x000080000000791a */ /* 0x000fc80000000000 */
[----:B------:R-:W-:Y:S05]  /*17440*/  EXIT ;  /* 0x000000000000794d */ /* 0x000fea0003800000 */
.L_x_7:
[----:B-1----:R1:W2:Y:S02]  /*17450*/  SYNCS.PHASECHK.TRANS64.TRYWAIT P2, [R3+URZ+0x66048], R0 ;  /* 0x06604800030075a7 */ /* 0x0022a4000804017f */
[----:B--2---:R-:W-:Y:S05]  /*17460*/  @!P2 NANOSLEEP.SYNCS 0x989680 ;  /* 0x009896800000a95d */ /* 0x004fea0003900000 */
[----:B------:R-:W2:Y:S02]  /*17470*/  @!P2 SYNCS.PHASECHK.TRANS64 P2, [R3+URZ+0x66048], R0 ;  /* 0x066048000300a5a7 */ /* 0x000ea4000804007f */
[----:B--2---:R-:W-:Y:S05]  /*17480*/  @!P2 BRA `(.L_x_7) ;  /* 0xfffffffc00f0a947 */ /* 0x004fea000383ffff */
[----:B------:R-:W-:Y:S05]  /*17490*/  BRA `(.L_x_79) ;  /* 0xfffffe9000a47947 */ /* 0x000fea000383ffff */
.L_x_12:
[----:B-1----:R1:W2:Y:S02]  /*174a0*/  SYNCS.PHASECHK.TRANS64.TRYWAIT P1, [R5+URZ+0x66020], R0 ;  /* 0x06602000050075a7 */ /* 0x0022a4000802017f */
[----:B--2---:R-:W-:Y:S05]  /*174b0*/  @!P1 NANOSLEEP.SYNCS 0x989680 ;  /* 0x009896800000995d */ /* 0x004fea0003900000 */
[----:B------:R-:W2:Y:S02]  /*174c0*/  @!P1 SYNCS.PHASECHK.TRANS64 P1, [R5+URZ+0x66020], R0 ;  /* 0x06602000050095a7 */ /* 0x000ea4000802007f */
[----:B--2---:R-:W-:Y:S05]  /*174d0*/  @!P1 BRA `(.L_x_12) ;  /* 0xfffffffc00f09947 */ /* 0x004fea000383ffff */
[----:B------:R-:W-:Y:S05]  /*174e0*/  BRA `(.L_x_80) ;  /* 0xfffffe9400907947 */ /* 0x000fea000383ffff */
.L_x_14:
[----:B-1----:R1:W2:Y:S02]  /*174f0*/  SYNCS.PHASECHK.TRANS64.TRYWAIT P1, [R0+URZ+0x66020], R5 ;  /* 0x06602005000075a7 */ /* 0x0022a4000802017f */
[----:B--2---:R-:W-:Y:S05]  /*17500*/  @!P1 NANOSLEEP.SYNCS 0x989680 ;  /* 0x009896800000995d */ /* 0x004fea0003900000 */
[----:B------:R-:W2:Y:S02]  /*17510*/  @!P1 SYNCS.PHASECHK.TRANS64 P1, [R0+URZ+0x66020], R5 ;  /* 0x06602005000095a7 */ /* 0x000ea4000802007f */
[----:B--2---:R-:W-:Y:S05]  /*17520*/  @!P1 BRA `(.L_x_14) ;  /* 0xfffffffc00f09947 */ /* 0x004fea000383ffff */
[----:B------:R-:W-:Y:S05]  /*17530*/  BRA `(.L_x_81) ;  /* 0xfffffe9800347947 */ /* 0x000fea000383ffff */
.L_x_17:
[----:B-1----:R1:W2:Y:S02]  /*17540*/  SYNCS.PHASECHK.TRANS64.TRYWAIT P1, [R0+URZ+0x66020], R7 ;  /* 0x06602007000075a7 */ /* 0x0022a4000802017f */
[----:B--2---:R-:W-:Y:S05]  /*17550*/  @!P1 NANOSLEEP.SYNCS 0x989680 ;  /* 0x009896800000995d */ /* 0x004fea0003900000 */
[----:B------:R-:W2:Y:S02]  /*17560*/  @!P1 SYNCS.PHASECHK.TRANS64 P1, [R0+URZ+0x66020], R7 ;  /* 0x06602007000095a7 */ /* 0x000ea4000802007f */
[----:B--2---:R-:W-:Y:S05]  /*17570*/  @!P1 BRA `(.L_x_17) ;  /* 0xfffffffc00f09947 */ /* 0x004fea000383ffff */
[----:B------:R-:W-:Y:S05]  /*17580*/  BRA `(.L_x_82) ;  /* 0xfffffe9800f87947 */ /* 0x000fea000383ffff */
.L_x_19:
[----:B-1----:R1:W2:Y:S02]  /*17590*/  SYNCS.PHASECHK.TRANS64.TRYWAIT P1, [R5+URZ+0x66020], R0 ;  /* 0x06602000050075a7 */ /* 0x0022a4000802017f */
[----:B--2---:R-:W-:Y:S05]  /*175a0*/  @!P1 NANOSLEEP.SYNCS 0x989680 ;  /* 0x009896800000995d */ /* 0x004fea0003900000 */
[----:B------:R-:W2:Y:S02]  /*175b0*/  @!P1 SYNCS.PHASECHK.TRANS64 P1, [R5+URZ+0x66020], R0 ;  /* 0x06602000050095a7 */ /* 0x000ea4000802007f */
[----:B--2---:R-:W-:Y:S05]  /*175c0*/  @!P1 BRA `(.L_x_19) ;  /* 0xfffffffc00f09947 */ /* 0x004fea000383ffff */
[----:B------:R-:W-:Y:S05]  /*175d0*/  BRA `(.L_x_83) ;  /* 0xfffffe9c00b87947 */ /* 0x000fea000383ffff */
.L_x_21:
[----:B-1----:R-:W1:Y:S01]  /*175e0*/  S2R R5, SR_CgaCtaId ;  /* 0x0000000000057919 */ /* 0x002e620000008800 */
[----:B------:R-:W-:-:S04]  /*175f0*/  MOV R0, 0x400 ;  /* 0x0000040000007802 */ /* 0x000fc80000000f00 */
[----:B-1----:R-:W-:-:S04]  /*17600*/  LEA R0, R5, R0, 0x18 ;  /* 0x0000000005007211 */ /* 0x002fc800078ec0ff */
[----:B------:R1:W2:Y:S03]  /*17610*/  SYNCS.PHASECHK.TRANS64.TRYWAIT P1, [R0+URZ+0x66040], R152 ;  /* 0x06604098000075a7 */ /* 0x0002a6000802017f */
[----:B--2---:R-:W-:Y:S05]  /*17620*/  @!P1 NANOSLEEP.SYNCS 0x989680 ;  /* 0x009896800000995d */ /* 0x004fea0003900000 */
[----:B------:R-:W2:Y:S02]  /*17630*/  @!P1 SYNCS.PHASECHK.TRANS64 P1, [R0+URZ+0x66040], R152 ;  /* 0x06604098000095a7 */ /* 0x000ea4000802007f */
[----:B--2---:R-:W-:Y:S05]  /*17640*/  @!P1 BRA `(.L_x_21) ;  /* 0xfffffffc00e49947 */ /* 0x004fea000383ffff */
[----:B------:R-:W-:Y:S05]  /*17650*/  BRA `(.L_x_84) ;  /* 0xfffffea000647947 */ /* 0x000fea000383ffff */
.L_x_22:
        /* <DEDUP_REMOVED lines=8> */
.L_x_23:
        /* <DEDUP_REMOVED lines=8> */
.L_x_25:
[----:B-1----:R1:W3:Y:S02]  /*17760*/  SYNCS.PHASECHK.TRANS64.TRYWAIT P1, [R12+URZ+0x66000], R7 ;  /* 0x066000070c0075a7 */ /* 0x0022e4000802017f */
[----:B---3--:R-:W-:Y:S05]  /*17770*/  @!P1 NANOSLEEP.SYNCS 0x989680 ;  /* 0x009896800000995d */ /* 0x008fea0003900000 */
[----:B------:R-:W3:Y:S02]  /*17780*/  @!P1 SYNCS.PHASECHK.TRANS64 P1, [R12+URZ+0x66000], R7 ;  /* 0x066000070c0095a7 */ /* 0x000ee4000802007f */
[----:B---3--:R-:W-:Y:S05]  /*17790*/  @!P1 BRA `(.L_x_25) ;  /* 0xfffffffc00f09947 */ /* 0x008fea000383ffff */
[----:B------:R-:W-:Y:S05]  /*177a0*/  BRA `(.L_x_87) ;  /* 0xffffff0800947947 */ /* 0x000fea000383ffff */
.L_x_28:
[----:B-1----:R1:W2:Y:S02]  /*177b0*/  SYNCS.PHASECHK.TRANS64.TRYWAIT P3, [R6+URZ+0x66020], R7 ;  /* 0x06602007060075a7 */ /* 0x0022a4000806017f */
[----:B--2---:R-:W-:Y:S05]  /*177c0*/  @!P3 NANOSLEEP.SYNCS 0x989680 ;  /* 0x009896800000b95d */ /* 0x004fea0003900000 */
[----:B------:R-:W2:Y:S02]  /*177d0*/  @!P3 SYNCS.PHASECHK.TRANS64 P3, [R6+URZ+0x66020], R7 ;  /* 0x066020070600b5a7 */ /* 0x000ea4000806007f */
[----:B--2---:R-:W-:Y:S05]  /*177e0*/  @!P3 BRA `(.L_x_28) ;  /* 0xfffffffc00f0b947 */ /* 0x004fea000383ffff */
[----:B------:R-:W-:Y:S05]  /*177f0*/  BRA `(.L_x_88) ;  /* 0xffffff1000687947 */ /* 0x000fea000383ffff */
.L_x_30:
[----:B-1----:R1:W2:Y:S02]  /*17800*/  SYNCS.PHASECHK.TRANS64.TRYWAIT P3, [R12+URZ+0x66000], R8 ;  /* 0x066000080c0075a7 */ /* 0x0022a4000806017f */
[----:B--2---:R-:W-:Y:S05]  /*17810*/  @!P3 NANOSLEEP.SYNCS 0x989680 ;  /* 0x009896800000b95d */ /* 0x004fea0003900000 */
[----:B------:R-:W2:Y:S02]  /*17820*/  @!P3 SYNCS.PHASECHK.TRANS64 P3, [R12+URZ+0x66000], R8 ;  /* 0x066000080c00b5a7 */ /* 0x000ea4000806007f */
[----:B--2---:R-:W-:Y:S05]  /*17830*/  @!P3 BRA `(.L_x_30) ;  /* 0xfffffffc00f0b947 */ /* 0x004fea000383ffff */
[----:B------:R-:W-:Y:S05]  /*17840*/  BRA `(.L_x_89) ;  /* 0xffffff1c00ac7947 */ /* 0x000fea000383ffff */
.L_x_34:
[----:B-1----:R1:W2:Y:S02]  /*17850*/  SYNCS.PHASECHK.TRANS64.TRYWAIT P1, [R9+URZ+0x66020], R10 ;  /* 0x0660200a090075a7 */ /* 0x0022a4000802017f */
[----:B--2---:R-:W-:Y:S05]  /*17860*/  @!P1 NANOSLEEP.SYNCS 0x989680 ;  /* 0x009896800000995d */ /* 0x004fea0003900000 */
[----:B------:R-:W2:Y:S02]  /*17870*/  @!P1 SYNCS.PHASECHK.TRANS64 P1, [R9+URZ+0x66020], R10 ;  /* 0x0660200a090095a7 */ /* 0x000ea4000802007f */
[----:B--2---:R-:W-:Y:S05]  /*17880*/  @!P1 BRA `(.L_x_34) ;  /* 0xfffffffc00f09947 */ /* 0x004fea000383ffff */
[----:B------:R-:W-:Y:S05]  /*17890*/  BRA `(.L_x_90) ;  /* 0xffffff6400b47947 */ /* 0x000fea000383ffff */
.L_x_38:
[----:B-1----:R1:W3:Y:S02]  /*178a0*/  SYNCS.PHASECHK.TRANS64.TRYWAIT P1, [R7+URZ+0x66000], R6 ;  /* 0x06600006070075a7 */ /* 0x0022e4000802017f */
[----:B---3--:R-:W-:Y:S05]  /*178b0*/  @!P1 NANOSLEEP.SYNCS 0x989680 ;  /* 0x009896800000995d */ /* 0x008fea0003900000 */
[----:B------:R-:W3:Y:S02]  /*178c0*/  @!P1 SYNCS.PHASECHK.TRANS64 P1, [R7+URZ+0x66000], R6 ;  /* 0x06600006070095a7 */ /* 0x000ee4000802007f */
[----:B---3--:R-:W-:Y:S05]  /*178d0*/  @!P1 BRA `(.L_x_38) ;  /* 0xfffffffc00f09947 */ /* 0x008fea000383ffff */
[----:B------:R-:W-:Y:S05]  /*178e0*/  BRA `(.L_x_91) ;  /* 0xffffff6800b47947 */ /* 0x000fea000383ffff */
.L_x_41:
[----:B-1----:R1:W2:Y:S02]  /*178f0*/  SYNCS.PHASECHK.TRANS64.TRYWAIT P2, [R6+URZ+0x66020], R7 ;  /* 0x06602007060075a7 */ /* 0x0022a4000804017f */
[----:B--2---:R-:W-:Y:S05]  /*17900*/  @!P2 NANOSLEEP.SYNCS 0x989680 ;  /* 0x009896800000a95d */ /* 0x004fea0003900000 */
[----:B------:R-:W2:Y:S02]  /*17910*/  @!P2 SYNCS.PHASECHK.TRANS64 P2, [R6+URZ+0x66020], R7 ;  /* 0x066020070600a5a7 */ /* 0x000ea4000804007f */
[----:B--2---:R-:W-:Y:S05]  /*17920*/  @!P2 BRA `(.L_x_41) ;  /* 0xfffffffc00f0a947 */ /* 0x004fea000383ffff */
[----:B------:R-:W-:Y:S05]  /*17930*/  BRA `(.L_x_92) ;  /* 0xffffff7000a87947 */ /* 0x000fea000383ffff */
.L_x_43:
[----:B-1----:R1:W2:Y:S02]  /*17940*/  SYNCS.PHASECHK.TRANS64.TRYWAIT P2, [R11+URZ+0x66000], R8 ;  /* 0x066000080b0075a7 */ /* 0x0022a4000804017f */
[----:B--2---:R-:W-:Y:S05]  /*17950*/  @!P2 NANOSLEEP.SYNCS 0x989680 ;  /* 0x009896800000a95d */ /* 0x004fea0003900000 */
[----:B------:R-:W2:Y:S02]  /*17960*/  @!P2 SYNCS.PHASECHK.TRANS64 P2, [R11+URZ+0x66000], R8 ;  /* 0x066000080b00a5a7 */ /* 0x000ea4000804007f */
[----:B--2---:R-:W-:Y:S05]  /*17970*/  @!P2 BRA `(.L_x_43) ;  /* 0xfffffffc00f0a947 */ /* 0x004fea000383ffff */
[----:B------:R-:W-:Y:S05]  /*17980*/  BRA `(.L_x_93) ;  /* 0xffffff8c00c07947 */ /* 0x000fea000383ffff */
.L_x_47:
[----:B-1----:R1:W2:Y:S02]  /*17990*/  SYNCS.PHASECHK.TRANS64.TRYWAIT P1, [R8+URZ+0x66020], R9 ;  /* 0x06602009080075a7 */ /* 0x0022a4000802017f */
[----:B--2---:R-:W-:Y:S05]  /*179a0*/  @!P1 NANOSLEEP.SYNCS 0x989680 ;  /* 0x009896800000995d */ /* 0x004fea0003900000 */
[----:B------:R-:W2:Y:S02]  /*179b0*/  @!P1 SYNCS.PHASECHK.TRANS64 P1, [R8+URZ+0x66020], R9 ;  /* 0x06602009080095a7 */ /* 0x000ea4000802007f */
[----:B--2---:R-:W-:Y:S05]  /*179c0*/  @!P1 BRA `(.L_x_47) ;  /* 0xfffffffc00f09947 */ /* 0x004fea000383ffff */
[----:B------:R-:W-:Y:S05]  /*179d0*/  BRA `(.L_x_94) ;  /* 0xffffffd000a87947 */ /* 0x000fea000383ffff */
        .weak           $__internal_0_$__cuda_sm20_rcp_rn_f32_slowpath
        .type           $__internal_0_$__cuda_sm20_rcp_rn_f32_slowpath,@function
        .size           $__internal_0_$__cuda_sm20_rcp_rn_f32_slowpath,(.L_x_100 - $__internal_0_$__cuda_sm20_rcp_rn_f32_slowpath)
$__internal_0_$__cuda_sm20_rcp_rn_f32_slowpath:
[----:B------:R-:W-:Y:S01]  /*179e0*/  IMAD.SHL.U32 R0, R2, 0x2, RZ ;  /* 0x0000000202007824 */ /* 0x000fe200078e00ff */
[----:B------:R-:W-:Y:S04]  /*179f0*/  BSSY B2, `(.L_x_95) ;  /* 0x0000030000027945 */ /* 0x000fe80003800000 */
[----:B------:R-:W-:-:S04]  /*17a00*/  SHF.R.U32.HI R18, RZ, 0x18, R0 ;  /* 0x00000018ff127819 */ /* 0x000fc80000011600 */
[----:B------:R-:W-:-:S13]  /*17a10*/  ISETP.NE.U32.AND P0, PT, R18, RZ, PT ;  /* 0x000000ff1200720c */ /* 0x000fda0003f05070 */
[----:B------:R-:W-:Y:S05]  /*17a20*/  @P0 BRA `(.L_x_96) ;  /* 0x0000000000280947 */ /* 0x000fea0003800000 */
[----:B------:R-:W-:-:S04]  /*17a30*/  SHF.L.U32 R0, R2, 0x1, RZ ;  /* 0x0000000102007819 */ /* 0x000fc800000006ff */
[----:B------:R-:W-:-:S13]  /*17a40*/  ISETP.NE.AND P0, PT, R0, RZ, PT ;  /* 0x000000ff0000720c */ /* 0x000fda0003f05270 */
[----:B------:R-:W-:Y:S01]  /*17a50*/  @P0 FFMA R10, R2, 1.84467440737095516160e+19, RZ ;  /* 0x5f800000020a0823 */ /* 0x000fe200000000ff */
[----:B------:R-:W-:Y:S08]  /*17a60*/  @!P0 MUFU.RCP R3, R2 ;  /* 0x0000000200038308 */ /* 0x000ff00000001000 */
[----:B------:R-:W1:Y:S02]  /*17a70*/  @P0 MUFU.RCP R13, R10 ;  /* 0x0000000a000d0308 */ /* 0x000e640000001000 */
[----:B-1----:R-:W-:-:S04]  /*17a80*/  @P0 FFMA R0, R10, R13, -1 ;  /* 0xbf8000000a000423 */ /* 0x002fc8000000000d */
[----:B------:R-:W-:-:S04]  /*17a90*/  @P0 FADD.FTZ R0, -R0, -RZ ;  /* 0x800000ff00000221 */ /* 0x000fc80000010100 */
[----:B------:R-:W-:-:S04]  /*17aa0*/  @P0 FFMA R0, R13, R0, R13 ;  /* 0x000000000d000223 */ /* 0x000fc8000000000d */
[----:B------:R-:W-:Y:S01]  /*17ab0*/  @P0 FFMA R3, R0, 1.84467440737095516160e+19, RZ ;  /* 0x5f80000000030823 */ /* 0x000fe200000000ff */
[----:B------:R-:W-:Y:S06]  /*17ac0*/  BRA `(.L_x_97) ;  /* 0x0000000000887947 */ /* 0x000fec0003800000 */
.L_x_96:
[----:B------:R-:W-:-:S04]  /*17ad0*/  IADD3 R19, R18, -0xfd, RZ ;  /* 0xffffff0312137810 */ /* 0x000fc80007ffe0ff */
[----:B------:R-:W-:-:S13]  /*17ae0*/  ISETP.GT.U32.AND P0, PT, R19, 0x1, PT ;  /* 0x000000011300780c */ /* 0x000fda0003f04070 */
[----:B------:R-:W-:Y:S05]  /*17af0*/  @P0 BRA `(.L_x_98) ;  /* 0x0000000000780947 */ /* 0x000fea0003800000 */
[----:B------:R-:W-:Y:S02]  /*17b00*/  LOP3.LUT R0, R2, 0x7fffff, RZ, 0xc0, !PT ;  /* 0x007fffff02007812 */ /* 0x000fe400078ec0ff */
[----:B------:R-:W-:Y:S02]  /*17b10*/  MOV R14, 0x3 ;  /* 0x00000003000e7802 */ /* 0x000fe40000000f00 */
[----:B------:R-:W-:Y:S02]  /*17b20*/  LOP3.LUT R0, R0, 0x3f800000, RZ, 0xfc, !PT ;  /* 0x3f80000000007812 */ /* 0x000fe400078efcff */
[----:B------:R-:W-:Y:S02]  /*17b30*/  SHF.L.U32 R14, R14, R19, RZ ;  /* 0x000000130e0e7219 */ /* 0x000fe400000006ff */
[----:B------:R-:W1:Y:S02]  /*17b40*/  MUFU.RCP R3, R0 ;  /* 0x0000000000037308 */ /* 0x000e640000001000 */
[----:B-1----:R-:W-:-:S04]  /*17b50*/  FFMA R10, R0, R3, -1 ;  /* 0xbf800000000a7423 */ /* 0x002fc80000000003 */
[----:B------:R-:W-:-:S04]  /*17b60*/  FADD.FTZ R10, -R10, -RZ ;  /* 0x800000ff0a0a7221 */ /* 0x000fc80000010100 */
[CCC-:B------:R-:W-:Y:S01]  /*17b70*/  FFMA.RM R12, R3.reuse, R10.reuse, R3.reuse ;  /* 0x0000000a030c7223 */ /* 0x1c0fe20000004003 */
[----:B------:R-:W-:-:S04]  /*17b80*/  FFMA.RP R13, R3, R10, R3 ;  /* 0x0000000a030d7223 */ /* 0x000fc80000008003 */
[C---:B------:R-:W-:Y:S02]  /*17b90*/  LOP3.LUT R3, R12.reuse, 0x7fffff, RZ, 0xc0, !PT ;  /* 0x007fffff0c037812 */ /* 0x040fe400078ec0ff */
[----:B------:R-:W-:Y:S02]  /*17ba0*/  FSETP.NEU.FTZ.AND P0, PT, R12, R13, PT ;  /* 0x0000000d0c00720b */ /* 0x000fe40003f1d000 */
[----:B------:R-:W-:Y:S02]  /*17bb0*/  LOP3.LUT R3, R3, 0x800000, RZ, 0xfc, !PT ;  /* 0x0080000003037812 */ /* 0x000fe400078efcff */
[----:B------:R-:W-:Y:S02]  /*17bc0*/  SEL R10, RZ, 0xffffffff, !P0 ;  /* 0xffffffffff0a7807 */ /* 0x000fe40004000000 */
[----:B------:R-:W-:-:S03]  /*17bd0*/  LOP3.LUT R14, R14, R3, RZ, 0xc0, !PT ;  /* 0x000000030e0e7212 */ /* 0x000fc600078ec0ff */
[----:B------:R-:W-:Y:S01]  /*17be0*/  IMAD.MOV R10, RZ, RZ, -R10 ;  /* 0x000000ffff0a7224 */ /* 0x000fe200078e0a0a */
[----:B------:R-:W-:-:S04]  /*17bf0*/  SHF.R.U32.HI R14, RZ, R19, R14 ;  /* 0x00000013ff0e7219 */ /* 0x000fc8000001160e */
[----:B------:R-:W-:Y:S02]  /*17c00*/  LOP3.LUT P1, RZ, R10, R19, R3, 0xf8, !PT ;  /* 0x000000130aff7212 */ /* 0x000fe4000782f803 */
[C---:B------:R-:W-:Y:S02]  /*17c10*/  LOP3.LUT P0, RZ, R14.reuse, 0x1, RZ, 0xc0, !PT ;  /* 0x000000010eff7812 */ /* 0x040fe4000780c0ff */
[----:B------:R-:W-:-:S04]  /*17c20*/  LOP3.LUT P2, RZ, R14, 0x2, RZ, 0xc0, !PT ;  /* 0x000000020eff7812 */ /* 0x000fc8000784c0ff */
[----:B------:R-:W-:Y:S02]  /*17c30*/  PLOP3.LUT P0, PT, P0, P1, P2, 0xe0, 0x0 ;  /* 0x000000000000781c */ /* 0x000fe40000703c20 */
[----:B------:R-:W-:Y:S02]  /*17c40*/  LOP3.LUT P1, RZ, R2, 0x7fffff, RZ, 0xc0, !PT ;  /* 0x007fffff02ff7812 */ /* 0x000fe4000782c0ff */
[----:B------:R-:W-:-:S04]  /*17c50*/  SEL R0, RZ, 0x1, !P0 ;  /* 0x00000001ff007807 */ /* 0x000fc80004000000 */
[----:B------:R-:W-:-:S04]  /*17c60*/  IADD3 R0, -R0, RZ, RZ ;  /* 0x000000ff00007210 */ /* 0x000fc80007ffe1ff */
[----:B------:R-:W-:Y:S02]  /*17c70*/  ISETP.GE.AND P0, PT, R0, RZ, PT ;  /* 0x000000ff0000720c */ /* 0x000fe40003f06270 */
[----:B------:R-:W-:-:S04]  /*17c80*/  IADD3 R0, R18, -0xfc, RZ ;  /* 0xffffff0412007810 */ /* 0x000fc80007ffe0ff */
[----:B------:R-:W-:-:S07]  /*17c90*/  SHF.R.U32.HI R3, RZ, R0, R3 ;  /* 0x00000000ff037219 */ /* 0x000fce0000011603 */
[----:B------:R-:W-:-:S05]  /*17ca0*/  @!P0 IADD3 R3, R3, 0x1, RZ ;  /* 0x0000000103038810 */ /* 0x000fca0007ffe0ff */
[----:B------:R-:W-:-:S05]  /*17cb0*/  @!P1 IMAD.SHL.U32 R3, R3, 0x2, RZ ;  /* 0x0000000203039824 */ /* 0x000fca00078e00ff */
[----:B------:R-:W-:Y:S01]  /*17cc0*/  LOP3.LUT R3, R3, 0x80000000, R2, 0xf8, !PT ;  /* 0x8000000003037812 */ /* 0x000fe200078ef802 */
[----:B------:R-:W-:Y:S06]  /*17cd0*/  BRA `(.L_x_97) ;  /* 0x0000000000047947 */ /* 0x000fec0003800000 */
.L_x_98:
[----:B------:R1:W2:Y:S02]  /*17ce0*/  MUFU.RCP R3, R2 ;  /* 0x0000000200037308 */ /* 0x0002a40000001000 */
.L_x_97:
[----:B------:R-:W-:Y:S05]  /*17cf0*/  BSYNC B2 ;  /* 0x0000000000027941 */ /* 0x000fea0003800000 */
.L_x_95:
[----:B--2---:R-:W-:Y:S02]  /*17d00*/  MOV R0, R3 ;  /* 0x0000000300007202 */ /* 0x004fe40000000f00 */
[----:B-1----:R-:W-:Y:S02]  /*17d10*/  MOV R2, R15 ;  /* 0x0000000f00027202 */ /* 0x002fe40000000f00 */
[----:B------:R-:W-:-:S04]  /*17d20*/  MOV R3, 0x0 ;  /* 0x0000000000037802 */ /* 0x000fc80000000f00 */
[----:B------:R-:W-:Y:S05]  /*17d30*/  RET.REL.NODEC R2 `(_ZN7cutlass13device_kernelINS_4fmha6kernel13FmhaKernelTmaINS1_10collective15FmhaMainloopTmaINS_10bfloat16_tEfN4cute5tupleIJNS7_1CILi64EEENS9_ILi256EEENS9_ILi192EEEEEENS4_14ResidualFusionEJEEENS4_15FmhaFwdEpilogueIS6_fNS8_IJSA_SC_SB_EEEEEJEEEEEvNT_6ParamsE) ;  /* 0xfffffe8002b07950 */ /* 0x000fea0003c3ffff */
.L_x_99:
[----:B------:R-:W-:-:S00]  /*17d40*/  BRA `(.L_x_99) ;  /* 0xfffffffc00fc7947 */ /* 0x000fc0000383ffff */
[----:B------:R-:W-:-:S00]  /*17d50*/  NOP ;  /* 0x0000000000007918 */ /* 0x000fc00000000000 */
        /* <DEDUP_REMOVED lines=10> */
.L_x_100:


//--------------------- .nv.global.init           --------------------------
	.section	.nv.global.init,"aw",@progbits
.nv.global.init:
	.type		$str$23,@object
	.size		$str$23,($str$24 - $str$23)
$str$23:
        /*0000*/ 	.byte	0x28, 0x61, 0x64, 0x64, 0x72, 0x65, 0x73, 0x73, 0x20, 0x26, 0x20, 0x6d, 0x61, 0x73, 0x6b, 0x29
        /*0010*/ 	.byte	0x20, 0x3d, 0x3d, 0x20, 0x30, 0x00
	.type		$str$24,@object
	.size		$str$24,(__unnamed_1 - $str$24)
$str$24:
        /*0016*/ 	.byte	0x2f, 0x74, 0x6d, 0x70, 0x2f, 0x63, 0x75, 0x74, 0x6c, 0x61, 0x73, 0x73, 0x5f, 0x73, 0x77, 0x65
        /*0026*/ 	.byte	0x65, 0x70, 0x5f, 0x73, 0x72, 0x63, 0x2f, 0x69, 0x6e, 0x63, 0x6c, 0x75, 0x64, 0x65, 0x2f, 0x63
        /*0036*/ 	.byte	0x75, 0x74, 0x65, 0x2f, 0x70, 0x6f, 0x69, 0x6e, 0x74, 0x65, 0x72, 0x5f, 0x66, 0x6c, 0x61, 0x67
        /*0046*/ 	.byte	0x67, 0x65, 0x64, 0x2e, 0x68, 0x70, 0x70, 0x00
	.type		__unnamed_1,@object
	.size		__unnamed_1,(__unnamed_2 - __unnamed_1)
__unnamed_1:
        /* <DEDUP_REMOVED lines=28> */
        /*020e*/ 	.byte	0x32, 0x30, 0x34, 0x38, 0x3e, 0x3e, 0x3e, 0x3e, 0x3e, 0x5d, 0x00
	.type		__unnamed_2,@object
	.size		__unnamed_2,(.L_1 - __unnamed_2)
__unnamed_2:
        /* <DEDUP_REMOVED lines=29> */
.L_1:


//--------------------- .nv.shared._ZN7cutlass13device_kernelINS_4fmha6kernel13FmhaKernelTmaINS1_10collective15FmhaMainloopTmaINS_10bfloat16_tEfN4cute5tupleIJNS7_1CILi64EEENS9_ILi256EEENS9_ILi192EEEEEENS4_14ResidualFusionEJEEENS4_15FmhaFwdEpilogueIS6_fNS8_IJSA_SC_SB_EEEEEJEEEEEvNT_6ParamsE --------------------------
	.section	.nv.shared._ZN7cutlass13device_kernelINS_4fmha6kernel13FmhaKernelTmaINS1_10collective15FmhaMainloopTmaINS_10bfloat16_tEfN4cute5tupleIJNS7_1CILi64EEENS9_ILi256EEENS9_ILi192EEEEEENS4_14ResidualFusionEJEEENS4_15FmhaFwdEpilogueIS6_fNS8_IJSA_SC_SB_EEEEEJEEEEEvNT_6ParamsE,"aw",@nobits
	.sectionflags	@""
	.align	16
	.zero		1024


//--------------------- .nv.shared.reserved.0     --------------------------
	.section	.nv.shared.reserved.0,"aw",@nobits
	.weak		__nv_reservedSMEM_offset_0_alias
	.size		__nv_reservedSMEM_offset_0_alias, 0, 0
	.other		__nv_reservedSMEM_offset_0_alias,@"STO_CUDA_RESERVED_SHARED STV_DEFAULT"
__nv_reservedSMEM_offset_0_alias:
	.zero		0


//--------------------- .nv.global                --------------------------
	.section	.nv.global,"aw",@nobits
.nv.global:
	.type		_ZN39_INTERNAL_ee00ab5d_4_k_cu_9d1a4111_31244cute1_E,@object
	.size		_ZN39_INTERNAL_ee00ab5d_4_k_cu_9d1a4111_31244cute1_E,(_ZN39_INTERNAL_ee00ab5d_4_k_cu_9d1a4111_31244cuda3std3__45__cpo6cbeginE - _ZN39_INTERNAL_ee00ab5d_4_k_cu_9d1a4111_31244cute1_E)
_ZN39_INTERNAL_ee00ab5d_4_k_cu_9d1a4111_31244cute1_E:
	.zero		1
	.type		_ZN39_INTERNAL_ee00ab5d_4_k_cu_9d1a4111_31244cuda3std3__45__cpo6cbeginE,@object
	.size		_ZN39_INTERNAL_ee00ab5d_4_k_cu_9d1a4111_31244cuda3std3__45__cpo6cbeginE,(_ZN39_INTERNAL_ee00ab5d_4_k_cu_9d1a4111_31244cuda3std3__48in_placeE - _ZN39_INTERNAL_ee00ab5d_4_k_cu_9d1a4111_31244cuda3std3__45__cpo6cbeginE)
_ZN39_INTERNAL_ee00ab5d_4_k_cu_9d1a4111_31244cuda3std3__45__cpo6cbeginE:
	.zero		1
	.type		_ZN39_INTERNAL_ee00ab5d_4_k_cu_9d1a4111_31244cuda3std3__48in_placeE,@object
	.size		_ZN39_INTERNAL_ee00ab5d_4_k_cu_9d1a4111_31244cuda3std3__48in_placeE,(_ZN39_INTERNAL_ee00ab5d_4_k_cu_9d1a4111_31244cuda3std6ranges3__45__cpo9iter_moveE - _ZN39_INTERNAL_ee00ab5d_4_k_cu_9d1a4111_31244cuda3std3__48in_placeE)
_ZN39_INTERNAL_ee00ab5d_4_k_cu_9d1a4111_31244cuda3std3__48in_placeE:
	.zero		1
	.type		_ZN39_INTERNAL_ee00ab5d_4_k_cu_9d1a4111_31244cuda3std6ranges3__45__cpo9iter_moveE,@object
	.size		_ZN39_INTERNAL_ee00ab5d_4_k_cu_9d1a4111_31244cuda3std6ranges3__45__cpo9iter_moveE,(_ZN39_INTERNAL_ee00ab5d_4_k_cu_9d1a4111_31244cuda3std3__45__cpo5beginE - _ZN39_INTERNAL_ee00ab5d_4_k_cu_9d1a4111_31244cuda3std6ranges3__45__cpo9iter_moveE)
_ZN39_INTERNAL_ee00ab5d_4_k_cu_9d1a4111_31244cuda3std6ranges3__45__cpo9iter_moveE:
	.zero		1
	.type		_ZN39_INTERNAL_ee00ab5d_4_k_cu_9d1a4111_31244cuda3std3__45__cpo5beginE,@object
	.size		_ZN39_INTERNAL_ee00ab5d_4_k_cu_9d1a4111_31244cuda3std3__45__cpo5beginE,(_ZN39_INTERNAL_ee00ab5d_4_k_cu_9d1a4111_31244cuda3std3__441_GLOBAL__N__ee00ab5d_4_k_cu_9d1a4111_31246ignoreE - _ZN39_INTERNAL_ee00ab5d_4_k_cu_9d1a4111_31244cuda3std3__45__cpo5beginE)
_ZN39_INTERNAL_ee00ab5d_4_k_cu_9d1a4111_31244cuda3std3__45__cpo5beginE:
	.zero		1
	.type		_ZN39_INTERNAL_ee00ab5d_4_k_cu_9d1a4111_31244cuda3std3__441_GLOBAL__N__ee00ab5d_4_k_cu_9d1a4111_31246ignoreE,@object
	.size		_ZN39_INTERNAL_ee00ab5d_4_k_cu_9d1a4111_31244cuda3std3__441_GLOBAL__N__ee00ab5d_4_k_cu_9d1a4111_31246ignoreE,(_ZN39_INTERNAL_ee00ab5d_4_k_cu_9d1a4111_31244cute7productE - _ZN39_INTERNAL_ee00ab5d_4_k_cu_9d1a4111_31244cuda3std3__441_GLOBAL__N__ee00ab5d_4_k_cu_9d1a4111_31246ignoreE)
_ZN39_INTERNAL_ee00ab5d_4_k_cu_9d1a4111_31244cuda3std3__441_GLOBAL__N__ee00ab5d_4_k_cu_9d1a4111_31246ignoreE:
	.zero		1
	.type		_ZN39_INTERNAL_ee00ab5d_4_k_cu_9d1a4111_31244cute7productE,@object
	.size		_ZN39_INTERNAL_ee00ab5d_4_k_cu_9d1a4111_31244cute7productE,(_ZN39_INTERNAL_ee00ab5d_4_k_cu_9d1a4111_31244cuda3std3__45__cpo3endE - _ZN39_INTERNAL_ee00ab5d_4_k_cu_9d1a4111_31244cute7productE)
_ZN39_INTERNAL_ee00ab5d_4_k_cu_9d1a4111_31244cute7productE:
	.zero		1
	.type		_ZN39_INTERNAL_ee00ab5d_4_k_cu_9d1a4111_31244cuda3std3__45__cpo3endE,@object
	.size		_ZN39_INTERNAL_ee00ab5d_4_k_cu_9d1a4111_31244cuda3std3__45__cpo3endE,(_ZN39_INTERNAL_ee00ab5d_4_k_cu_9d1a4111_31244cuda3std3__419piecewise_constructE - _ZN39_INTERNAL_ee00ab5d_4_k_cu_9d1a4111_31244cuda3std3__45__cpo3endE)
_ZN39_INTERNAL_ee00ab5d_4_k_cu_9d1a4111_31244cuda3std3__45__cpo3endE:
	.zero		1
	.type		_ZN39_INTERNAL_ee00ab5d_4_k_cu_9d1a4111_31244cuda3std3__419piecewise_constructE,@object
	.size		_ZN39_INTERNAL_ee00ab5d_4_k_cu_9d1a4111_31244cuda3std3__419piecewise_constructE,(_ZN39_INTERNAL_ee00ab5d_4_k_cu_9d1a4111_31244cuda3std3__45__cpo4cendE - _ZN39_INTERNAL_ee00ab5d_4_k_cu_9d1a4111_31244cuda3std3__419piecewise_constructE)
_ZN39_INTERNAL_ee00ab5d_4_k_cu_9d1a4111_31244cuda3std3__419piecewise_constructE:
	.zero		1
	.type		_ZN39_INTERNAL_ee00ab5d_4_k_cu_9d1a4111_31244cuda3std3__45__cpo4cendE,@object
	.size		_ZN39_INTERNAL_ee00ab5d_4_k_cu_9d1a4111_31244cuda3std3__45__cpo4cendE,(_ZN39_INTERNAL_ee00ab5d_4_k_cu_9d1a4111_31244cuda3std6ranges3__45__cpo4swapE - _ZN39_INTERNAL_ee00ab5d_4_k_cu_9d1a4111_31244cuda3std3__45__cpo4cendE)
_ZN39_INTERNAL_ee00ab5d_4_k_cu_9d1a4111_31244cuda3std3__45__cpo4cendE:
	.zero		1
	.type		_ZN39_INTERNAL_ee00ab5d_4_k_cu_9d1a4111_31244cuda3std6ranges3__45__cpo4swapE,@object
	.size		_ZN39_INTERNAL_ee00ab5d_4_k_cu_9d1a4111_31244cuda3std6ranges3__45__cpo4swapE,(.L_9 - _ZN39_INTERNAL_ee00ab5d_4_k_cu_9d1a4111_31244cuda3std6ranges3__45__cpo4swapE)
_ZN39_INTERNAL_ee00ab5d_4_k_cu_9d1a4111_31244cuda3std6ranges3__45__cpo4swapE:
	.zero		1
.L_9:


//--------------------- .nv.constant0._ZN7cutlass13device_kernelINS_4fmha6kernel13FmhaKernelTmaINS1_10collective15FmhaMainloopTmaINS_10bfloat16_tEfN4cute5tupleIJNS7_1CILi64EEENS9_ILi256EEENS9_ILi192EEEEEENS4_14ResidualFusionEJEEENS4_15FmhaFwdEpilogueIS6_fNS8_IJSA_SC_SB_EEEEEJEEEEEvNT_6ParamsE --------------------------
	.section	.nv.constant0._ZN7cutlass13device_kernelINS_4fmha6kernel13FmhaKernelTmaINS1_10collective15FmhaMainloopTmaINS_10bfloat16_tEfN4cute5tupleIJNS7_1CILi64EEENS9_ILi256EEENS9_ILi192EEEEEENS4_14ResidualFusionEJEEENS4_15FmhaFwdEpilogueIS6_fNS8_IJSA_SC_SB_EEEEEJEEEEEvNT_6ParamsE,"a",@progbits
	.sectionflags	@""
	.align	4
.nv.constant0._ZN7cutlass13device_kernelINS_4fmha6kernel13FmhaKernelTmaINS1_10collective15FmhaMainloopTmaINS_10bfloat16_tEfN4cute5tupleIJNS7_1CILi64EEENS9_ILi256EEENS9_ILi192EEEEEENS4_14ResidualFusionEJEEENS4_15FmhaFwdEpilogueIS6_fNS8_IJSA_SC_SB_EEEEEJEEEEEvNT_6ParamsE:
	.zero		2688


//--------------------- SYMBOLS --------------------------

	.type		.nv.reservedSmem.offset0,@object
	.size		.nv.reservedSmem.offset0,0x4
	.type		__assertfail,@function
